//
// Generated by NVIDIA NVVM Compiler
//
// Compiler Build ID: CL-36424714
// Cuda compilation tools, release 13.0, V13.0.88
// Based on NVVM 20.0.0
//

.version 9.0
.target sm_100
.address_size 64

	// .globl	_Z17calc_state_kerneliPlPiS_S0_S_
// _ZZN3cub18CUB_300001_SM_10006detail6select23DeviceSelectSweepKernelINS2_10policy_hubIlNS0_8NullTypeEiLb0ELNS0_10SelectImplE1EE10Policy1000EN6thrust24THRUST_300001_SM_1000_NS6detail15normal_iteratorINSA_10device_ptrIlEEEEPS5_SF_PlNS0_13ScanTileStateIiLb1EEEN4cuda3std3__410__not_fn_tI7is_zeroEES5_iNS2_19streaming_context_tIlLb1EEELS6_1EEEvT0_T1_T2_T3_T4_T5_T6_T7_iT8_NS1_7vsmem_tEE19static_temp_storage has been demoted
// _ZZN3cub18CUB_300001_SM_10006detail6reduce28DeviceReduceSingleTileKernelINS2_10policy_hubIljN4cuda3std3__44plusIlEEE10Policy1000EN6thrust24THRUST_300001_SM_1000_NS6detail15normal_iteratorINSD_10device_ptrIlEEEEPljS9_llNS7_10__identityEEEvT0_T1_T2_T3_T4_T6_E12temp_storage has been demoted
// _ZZN3cub18CUB_300001_SM_10006detail6reduce18DeviceReduceKernelINS2_10policy_hubIljN4cuda3std3__44plusIlEEE10Policy1000EN6thrust24THRUST_300001_SM_1000_NS6detail15normal_iteratorINSD_10device_ptrIlEEEEjS9_lNS7_10__identityEEEvT0_PT3_T1_NS0_13GridEvenShareISN_EET2_T4_E12temp_storage has been demoted
// _ZZN3cub18CUB_300001_SM_10006detail6reduce28DeviceReduceSingleTileKernelINS2_10policy_hubIljN4cuda3std3__44plusIlEEE10Policy1000EPlSC_iS9_llNS7_10__identityEEEvT0_T1_T2_T3_T4_T6_E12temp_storage has been demoted
// _ZZN3cub18CUB_300001_SM_10006detail6reduce28DeviceReduceSingleTileKernelINS2_10policy_hubIlyN4cuda3std3__44plusIlEEE10Policy1000EN6thrust24THRUST_300001_SM_1000_NS6detail15normal_iteratorINSD_10device_ptrIlEEEEPlyS9_llNS7_10__identityEEEvT0_T1_T2_T3_T4_T6_E12temp_storage has been demoted
// _ZZN3cub18CUB_300001_SM_10006detail6reduce18DeviceReduceKernelINS2_10policy_hubIlyN4cuda3std3__44plusIlEEE10Policy1000EN6thrust24THRUST_300001_SM_1000_NS6detail15normal_iteratorINSD_10device_ptrIlEEEEyS9_lNS7_10__identityEEEvT0_PT3_T1_NS0_13GridEvenShareISN_EET2_T4_E12temp_storage has been demoted
// _ZZN3cub18CUB_300001_SM_10006detail6reduce28DeviceReduceSingleTileKernelINS2_10policy_hubIlyN4cuda3std3__44plusIlEEE10Policy1000EPlSC_iS9_llNS7_10__identityEEEvT0_T1_T2_T3_T4_T6_E12temp_storage has been demoted
.global .align 1 .b8 _ZN34_INTERNAL_8e7d9a97_4_k_cu_53c32de84cuda3std3__45__cpo5beginE[1];
.global .align 1 .b8 _ZN34_INTERNAL_8e7d9a97_4_k_cu_53c32de84cuda3std3__45__cpo3endE[1];
.global .align 1 .b8 _ZN34_INTERNAL_8e7d9a97_4_k_cu_53c32de84cuda3std3__45__cpo6cbeginE[1];
.global .align 1 .b8 _ZN34_INTERNAL_8e7d9a97_4_k_cu_53c32de84cuda3std3__45__cpo4cendE[1];
.global .align 1 .b8 _ZN34_INTERNAL_8e7d9a97_4_k_cu_53c32de84cuda3std3__45__cpo6rbeginE[1];
.global .align 1 .b8 _ZN34_INTERNAL_8e7d9a97_4_k_cu_53c32de84cuda3std3__45__cpo4rendE[1];
.global .align 1 .b8 _ZN34_INTERNAL_8e7d9a97_4_k_cu_53c32de84cuda3std3__45__cpo7crbeginE[1];
.global .align 1 .b8 _ZN34_INTERNAL_8e7d9a97_4_k_cu_53c32de84cuda3std3__45__cpo5crendE[1];
.global .align 1 .b8 _ZN34_INTERNAL_8e7d9a97_4_k_cu_53c32de84cuda3std3__436_GLOBAL__N__8e7d9a97_4_k_cu_53c32de86ignoreE[1];
.global .align 1 .b8 _ZN34_INTERNAL_8e7d9a97_4_k_cu_53c32de84cuda3std3__419piecewise_constructE[1];
.global .align 1 .b8 _ZN34_INTERNAL_8e7d9a97_4_k_cu_53c32de84cuda3std3__48in_placeE[1];
.global .align 1 .b8 _ZN34_INTERNAL_8e7d9a97_4_k_cu_53c32de84cuda3std3__420unreachable_sentinelE[1];
.global .align 1 .b8 _ZN34_INTERNAL_8e7d9a97_4_k_cu_53c32de84cuda3std3__47nulloptE[1];
.global .align 1 .b8 _ZN34_INTERNAL_8e7d9a97_4_k_cu_53c32de84cuda3std3__48unexpectE[1];
.global .align 1 .b8 _ZN34_INTERNAL_8e7d9a97_4_k_cu_53c32de84cuda3std6ranges3__45__cpo4swapE[1];
.global .align 1 .b8 _ZN34_INTERNAL_8e7d9a97_4_k_cu_53c32de84cuda3std6ranges3__45__cpo9iter_moveE[1];
.global .align 1 .b8 _ZN34_INTERNAL_8e7d9a97_4_k_cu_53c32de84cuda3std6ranges3__45__cpo5beginE[1];
.global .align 1 .b8 _ZN34_INTERNAL_8e7d9a97_4_k_cu_53c32de84cuda3std6ranges3__45__cpo3endE[1];
.global .align 1 .b8 _ZN34_INTERNAL_8e7d9a97_4_k_cu_53c32de84cuda3std6ranges3__45__cpo6cbeginE[1];
.global .align 1 .b8 _ZN34_INTERNAL_8e7d9a97_4_k_cu_53c32de84cuda3std6ranges3__45__cpo4cendE[1];
.global .align 1 .b8 _ZN34_INTERNAL_8e7d9a97_4_k_cu_53c32de84cuda3std6ranges3__45__cpo7advanceE[1];
.global .align 1 .b8 _ZN34_INTERNAL_8e7d9a97_4_k_cu_53c32de84cuda3std6ranges3__45__cpo9iter_swapE[1];
.global .align 1 .b8 _ZN34_INTERNAL_8e7d9a97_4_k_cu_53c32de84cuda3std6ranges3__45__cpo4nextE[1];
.global .align 1 .b8 _ZN34_INTERNAL_8e7d9a97_4_k_cu_53c32de84cuda3std6ranges3__45__cpo4prevE[1];
.global .align 1 .b8 _ZN34_INTERNAL_8e7d9a97_4_k_cu_53c32de84cuda3std6ranges3__45__cpo4dataE[1];
.global .align 1 .b8 _ZN34_INTERNAL_8e7d9a97_4_k_cu_53c32de84cuda3std6ranges3__45__cpo5cdataE[1];
.global .align 1 .b8 _ZN34_INTERNAL_8e7d9a97_4_k_cu_53c32de84cuda3std6ranges3__45__cpo4sizeE[1];
.global .align 1 .b8 _ZN34_INTERNAL_8e7d9a97_4_k_cu_53c32de84cuda3std6ranges3__45__cpo5ssizeE[1];
.global .align 1 .b8 _ZN34_INTERNAL_8e7d9a97_4_k_cu_53c32de84cuda3std6ranges3__45__cpo8distanceE[1];
.global .align 1 .b8 _ZN34_INTERNAL_8e7d9a97_4_k_cu_53c32de86thrust24THRUST_300001_SM_1000_NS8cuda_cub3parE[1];
.global .align 1 .b8 _ZN34_INTERNAL_8e7d9a97_4_k_cu_53c32de86thrust24THRUST_300001_SM_1000_NS8cuda_cub10par_nosyncE[1];
.global .align 1 .b8 _ZN34_INTERNAL_8e7d9a97_4_k_cu_53c32de86thrust24THRUST_300001_SM_1000_NS6system6detail10sequential3seqE[1];
.global .align 1 .b8 _ZN34_INTERNAL_8e7d9a97_4_k_cu_53c32de86thrust24THRUST_300001_SM_1000_NS6system3cpp3parE[1];
.global .align 1 .b8 _ZN34_INTERNAL_8e7d9a97_4_k_cu_53c32de86thrust24THRUST_300001_SM_1000_NS12placeholders2_1E[1];
.global .align 1 .b8 _ZN34_INTERNAL_8e7d9a97_4_k_cu_53c32de86thrust24THRUST_300001_SM_1000_NS12placeholders2_2E[1];
.global .align 1 .b8 _ZN34_INTERNAL_8e7d9a97_4_k_cu_53c32de86thrust24THRUST_300001_SM_1000_NS12placeholders2_3E[1];
.global .align 1 .b8 _ZN34_INTERNAL_8e7d9a97_4_k_cu_53c32de86thrust24THRUST_300001_SM_1000_NS12placeholders2_4E[1];
.global .align 1 .b8 _ZN34_INTERNAL_8e7d9a97_4_k_cu_53c32de86thrust24THRUST_300001_SM_1000_NS12placeholders2_5E[1];
.global .align 1 .b8 _ZN34_INTERNAL_8e7d9a97_4_k_cu_53c32de86thrust24THRUST_300001_SM_1000_NS12placeholders2_6E[1];
.global .align 1 .b8 _ZN34_INTERNAL_8e7d9a97_4_k_cu_53c32de86thrust24THRUST_300001_SM_1000_NS12placeholders2_7E[1];
.global .align 1 .b8 _ZN34_INTERNAL_8e7d9a97_4_k_cu_53c32de86thrust24THRUST_300001_SM_1000_NS12placeholders2_8E[1];
.global .align 1 .b8 _ZN34_INTERNAL_8e7d9a97_4_k_cu_53c32de86thrust24THRUST_300001_SM_1000_NS12placeholders2_9E[1];
.global .align 1 .b8 _ZN34_INTERNAL_8e7d9a97_4_k_cu_53c32de86thrust24THRUST_300001_SM_1000_NS12placeholders3_10E[1];
.global .align 1 .b8 _ZN34_INTERNAL_8e7d9a97_4_k_cu_53c32de86thrust24THRUST_300001_SM_1000_NS3seqE[1];
.global .align 1 .b8 _ZN34_INTERNAL_8e7d9a97_4_k_cu_53c32de86thrust24THRUST_300001_SM_1000_NS6deviceE[1];
.extern .shared .align 16 .b8 _ZN6thrust24THRUST_300001_SM_1000_NS8cuda_cub4core6detail5shmemE[];

.visible .entry _Z17calc_state_kerneliPlPiS_S0_S_(
	.param .u32 _Z17calc_state_kerneliPlPiS_S0_S__param_0,
	.param .u64 .ptr .align 1 _Z17calc_state_kerneliPlPiS_S0_S__param_1,
	.param .u64 .ptr .align 1 _Z17calc_state_kerneliPlPiS_S0_S__param_2,
	.param .u64 .ptr .align 1 _Z17calc_state_kerneliPlPiS_S0_S__param_3,
	.param .u64 .ptr .align 1 _Z17calc_state_kerneliPlPiS_S0_S__param_4,
	.param .u64 .ptr .align 1 _Z17calc_state_kerneliPlPiS_S0_S__param_5
)
{
	.reg .pred 	%p<9>;
	.reg .b32 	%r<28>;
	.reg .b64 	%rd<39>;

	ld.param.u32 	%r15, [_Z17calc_state_kerneliPlPiS_S0_S__param_0];
	ld.param.u64 	%rd14, [_Z17calc_state_kerneliPlPiS_S0_S__param_1];
	ld.param.u64 	%rd11, [_Z17calc_state_kerneliPlPiS_S0_S__param_2];
	ld.param.u64 	%rd12, [_Z17calc_state_kerneliPlPiS_S0_S__param_3];
	ld.param.u64 	%rd13, [_Z17calc_state_kerneliPlPiS_S0_S__param_4];
	ld.param.u64 	%rd15, [_Z17calc_state_kerneliPlPiS_S0_S__param_5];
	cvta.to.global.u64 	%rd1, %rd15;
	cvta.to.global.u64 	%rd2, %rd14;
	mov.u32 	%r16, %ctaid.x;
	mov.u32 	%r17, %ntid.x;
	mov.u32 	%r18, %tid.x;
	mad.lo.s32 	%r1, %r16, %r17, %r18;
	setp.ge.s32 	%p1, %r1, %r15;
	@%p1 bra 	$L__BB0_13;
	cvta.to.global.u64 	%rd3, %rd13;
	mov.b32 	%r23, 0;
$L__BB0_2:
	mov.u32 	%r2, %r23;
	mul.wide.u32 	%rd16, %r2, 4;
	add.s64 	%rd4, %rd3, %rd16;
	ld.global.u32 	%r20, [%rd4];
	setp.le.s32 	%p2, %r20, %r1;
	add.s32 	%r23, %r2, 1;
	@%p2 bra 	$L__BB0_2;
	setp.eq.s32 	%p3, %r2, 0;
	cvta.to.global.u64 	%rd17, %rd11;
	add.s64 	%rd5, %rd17, %rd16;
	mov.b32 	%r24, 0;
	mov.u32 	%r25, %r24;
	@%p3 bra 	$L__BB0_5;
	ld.global.u32 	%r24, [%rd5+-4];
	ld.global.u32 	%r25, [%rd4+-4];
$L__BB0_5:
	cvta.to.global.u64 	%rd19, %rd12;
	mul.wide.u32 	%rd20, %r2, 8;
	add.s64 	%rd21, %rd19, %rd20;
	ld.global.u64 	%rd6, [%rd21];
	mul.wide.s32 	%rd22, %r24, 8;
	add.s64 	%rd23, %rd2, %rd22;
	ld.global.u64 	%rd37, [%rd23];
	add.s32 	%r26, %r24, 1;
	ld.global.u32 	%r9, [%rd5];
	setp.ge.s32 	%p4, %r26, %r9;
	@%p4 bra 	$L__BB0_10;
	sub.s32 	%r27, %r1, %r25;
$L__BB0_7:
	setp.le.s64 	%p5, %rd37, %rd6;
	@%p5 bra 	$L__BB0_9;
	mul.wide.s32 	%rd34, %r1, 8;
	add.s64 	%rd35, %rd1, %rd34;
	mov.b64 	%rd36, 0;
	st.global.u64 	[%rd35], %rd36;
	bra.uni 	$L__BB0_13;
$L__BB0_9:
	mul.wide.s32 	%rd24, %r26, 8;
	add.s64 	%rd25, %rd2, %rd24;
	ld.global.u64 	%rd26, [%rd25];
	and.b32  	%r22, %r27, 1;
	setp.eq.b32 	%p6, %r22, 1;
	add.s64 	%rd27, %rd26, %rd37;
	mul.lo.s64 	%rd28, %rd26, %rd37;
	selp.b64 	%rd37, %rd27, %rd28, %p6;
	shr.s32 	%r27, %r27, 1;
	add.s32 	%r26, %r26, 1;
	setp.lt.s32 	%p7, %r26, %r9;
	@%p7 bra 	$L__BB0_7;
$L__BB0_10:
	setp.ne.s64 	%p8, %rd37, %rd6;
	@%p8 bra 	$L__BB0_12;
	mul.wide.s32 	%rd32, %r1, 8;
	add.s64 	%rd33, %rd1, %rd32;
	st.global.u64 	[%rd33], %rd6;
	bra.uni 	$L__BB0_13;
$L__BB0_12:
	mul.wide.s32 	%rd29, %r1, 8;
	add.s64 	%rd30, %rd1, %rd29;
	mov.b64 	%rd31, 0;
	st.global.u64 	[%rd30], %rd31;
$L__BB0_13:
	ret;

}
	// .globl	_Z18calc_state_kernel2lPlPiS_S0_S_
.visible .entry _Z18calc_state_kernel2lPlPiS_S0_S_(
	.param .u64 _Z18calc_state_kernel2lPlPiS_S0_S__param_0,
	.param .u64 .ptr .align 1 _Z18calc_state_kernel2lPlPiS_S0_S__param_1,
	.param .u64 .ptr .align 1 _Z18calc_state_kernel2lPlPiS_S0_S__param_2,
	.param .u64 .ptr .align 1 _Z18calc_state_kernel2lPlPiS_S0_S__param_3,
	.param .u64 .ptr .align 1 _Z18calc_state_kernel2lPlPiS_S0_S__param_4,
	.param .u64 .ptr .align 1 _Z18calc_state_kernel2lPlPiS_S0_S__param_5
)
{
	.local .align 16 .b8 	__local_depot1[64];
	.reg .b64 	%SP;
	.reg .b64 	%SPL;
	.reg .pred 	%p<24>;
	.reg .b16 	%rs<23>;
	.reg .b32 	%r<36>;
	.reg .b64 	%rd<131>;

	mov.u64 	%SPL, __local_depot1;
	ld.param.u64 	%rd68, [_Z18calc_state_kernel2lPlPiS_S0_S__param_0];
	ld.param.u64 	%rd69, [_Z18calc_state_kernel2lPlPiS_S0_S__param_1];
	ld.param.u64 	%rd65, [_Z18calc_state_kernel2lPlPiS_S0_S__param_2];
	ld.param.u64 	%rd66, [_Z18calc_state_kernel2lPlPiS_S0_S__param_3];
	ld.param.u64 	%rd67, [_Z18calc_state_kernel2lPlPiS_S0_S__param_4];
	ld.param.u64 	%rd70, [_Z18calc_state_kernel2lPlPiS_S0_S__param_5];
	cvta.to.global.u64 	%rd1, %rd70;
	cvta.to.global.u64 	%rd2, %rd69;
	mov.u32 	%r14, %ctaid.x;
	mov.u32 	%r15, %ntid.x;
	mov.u32 	%r16, %tid.x;
	mad.lo.s32 	%r17, %r14, %r15, %r16;
	cvt.s64.s32 	%rd3, %r17;
	setp.le.s64 	%p1, %rd68, %rd3;
	@%p1 bra 	$L__BB1_41;
	cvta.to.global.u64 	%rd4, %rd67;
	mov.b32 	%r31, 0;
	cvt.u32.u64 	%r19, %rd3;
$L__BB1_2:
	mov.u32 	%r1, %r31;
	mul.wide.u32 	%rd71, %r1, 4;
	add.s64 	%rd5, %rd4, %rd71;
	ld.global.u32 	%r20, [%rd5];
	setp.le.s32 	%p2, %r20, %r19;
	add.s32 	%r31, %r1, 1;
	@%p2 bra 	$L__BB1_2;
	setp.eq.s32 	%p3, %r1, 0;
	cvta.to.global.u64 	%rd72, %rd65;
	add.s64 	%rd6, %rd72, %rd71;
	mov.b32 	%r32, 0;
	mov.u32 	%r33, %r32;
	@%p3 bra 	$L__BB1_5;
	ld.global.u32 	%r32, [%rd6+-4];
	ld.global.u32 	%r33, [%rd5+-4];
$L__BB1_5:
	cvta.to.global.u64 	%rd74, %rd66;
	mul.wide.u32 	%rd75, %r1, 8;
	add.s64 	%rd76, %rd74, %rd75;
	ld.global.u64 	%rd7, [%rd76];
	mul.wide.s32 	%rd77, %r32, 8;
	add.s64 	%rd78, %rd2, %rd77;
	ld.global.u64 	%rd129, [%rd78];
	add.s32 	%r34, %r32, 1;
	ld.global.u32 	%r8, [%rd6];
	setp.ge.s32 	%p4, %r34, %r8;
	@%p4 bra 	$L__BB1_38;
	add.u64 	%rd9, %SPL, 0;
	add.s64 	%rd10, %rd9, 1;
	sub.s32 	%r35, %r19, %r33;
$L__BB1_7:
	mov.u32 	%r11, %r35;
	mul.wide.s32 	%rd80, %r34, 8;
	add.s64 	%rd81, %rd2, %rd80;
	ld.global.u64 	%rd12, [%rd81];
	setp.le.s64 	%p5, %rd129, %rd7;
	@%p5 bra 	$L__BB1_9;
	shl.b64 	%rd100, %rd3, 3;
	add.s64 	%rd101, %rd1, %rd100;
	mov.b64 	%rd102, 0;
	st.global.u64 	[%rd101], %rd102;
	bra.uni 	$L__BB1_41;
$L__BB1_9:
	mul.hi.s32 	%r24, %r11, 1431655766;
	shr.u32 	%r25, %r24, 31;
	add.s32 	%r35, %r24, %r25;
	mul.lo.s32 	%r27, %r35, 3;
	sub.s32 	%r23, %r11, %r27;
	setp.eq.s32 	%p6, %r23, 1;
	@%p6 bra 	$L__BB1_12;
	setp.ne.s32 	%p7, %r23, 0;
	@%p7 bra 	$L__BB1_13;
	add.s64 	%rd129, %rd12, %rd129;
	bra.uni 	$L__BB1_37;
$L__BB1_12:
	mul.lo.s64 	%rd129, %rd12, %rd129;
	bra.uni 	$L__BB1_37;
$L__BB1_13:
	mov.b32 	%r28, 0;
	st.local.v4.b32 	[%rd9], {%r28, %r28, %r28, %r28};
	st.local.v4.b32 	[%rd9+16], {%r28, %r28, %r28, %r28};
	st.local.v4.b32 	[%rd9+32], {%r28, %r28, %r28, %r28};
	st.local.v4.b32 	[%rd9+48], {%r28, %r28, %r28, %r28};
	setp.ne.s64 	%p8, %rd129, 0;
	@%p8 bra 	$L__BB1_15;
	mov.b16 	%rs10, 48;
	st.local.u8 	[%rd9], %rs10;
	mov.u64 	%rd112, %rd10;
	bra.uni 	$L__BB1_22;
$L__BB1_15:
	setp.gt.s64 	%p9, %rd129, -1;
	mov.u64 	%rd104, %rd9;
	@%p9 bra 	$L__BB1_17;
	mov.b16 	%rs4, 45;
	st.local.u8 	[%rd9], %rs4;
	neg.s64 	%rd129, %rd129;
	mov.u64 	%rd104, %rd10;
$L__BB1_17:
	mov.u64 	%rd107, %rd104;
	mov.u64 	%rd112, %rd104;
$L__BB1_18:
	mov.u64 	%rd111, %rd112;
	mov.u64 	%rd110, %rd107;
	mul.hi.u64 	%rd82, %rd129, -3689348814741910323;
	shr.u64 	%rd23, %rd82, 3;
	mul.lo.s64 	%rd83, %rd23, 10;
	sub.s64 	%rd84, %rd129, %rd83;
	cvt.u16.u64 	%rs5, %rd84;
	add.s16 	%rs6, %rs5, 48;
	add.s64 	%rd107, %rd110, 1;
	add.s64 	%rd112, %rd111, 1;
	st.local.u8 	[%rd111], %rs6;
	setp.gt.u64 	%p10, %rd129, 9;
	mov.u64 	%rd129, %rd23;
	@%p10 bra 	$L__BB1_18;
	mov.b16 	%rs7, 0;
	st.local.u8 	[%rd112], %rs7;
	setp.ge.u64 	%p11, %rd104, %rd110;
	@%p11 bra 	$L__BB1_22;
	add.s64 	%rd109, %rd104, 1;
$L__BB1_21:
	ld.local.u8 	%rs8, [%rd109+-1];
	ld.local.u8 	%rs9, [%rd111];
	st.local.u8 	[%rd109+-1], %rs9;
	st.local.u8 	[%rd111], %rs8;
	add.s64 	%rd110, %rd110, -1;
	add.s64 	%rd111, %rd111, -1;
	add.s64 	%rd30, %rd109, 1;
	setp.lt.u64 	%p12, %rd109, %rd110;
	mov.u64 	%rd109, %rd30;
	@%p12 bra 	$L__BB1_21;
$L__BB1_22:
	mov.b16 	%rs11, 0;
	st.local.u8 	[%rd112], %rs11;
	ld.local.u8 	%rs12, [%rd9];
	setp.eq.s16 	%p13, %rs12, 0;
	mov.b64 	%rd115, 0;
	@%p13 bra 	$L__BB1_25;
	mov.b64 	%rd115, 0;
	mov.u64 	%rd114, %rd9;
$L__BB1_24:
	add.s64 	%rd34, %rd114, 1;
	add.s64 	%rd115, %rd115, 1;
	ld.local.u8 	%rs13, [%rd114+1];
	setp.ne.s16 	%p14, %rs13, 0;
	mov.u64 	%rd114, %rd34;
	@%p14 bra 	$L__BB1_24;
$L__BB1_25:
	add.s64 	%rd116, %rd9, %rd115;
	setp.ne.s64 	%p15, %rd12, 0;
	@%p15 bra 	$L__BB1_27;
	add.s64 	%rd125, %rd116, 1;
	mov.b16 	%rs20, 48;
	st.local.u8 	[%rd116], %rs20;
	bra.uni 	$L__BB1_34;
$L__BB1_27:
	setp.gt.s64 	%p16, %rd12, -1;
	@%p16 bra 	$L__BB1_29;
	add.s64 	%rd39, %rd116, 1;
	mov.b16 	%rs14, 45;
	st.local.u8 	[%rd116], %rs14;
	neg.s64 	%rd12, %rd12;
	mov.u64 	%rd116, %rd39;
$L__BB1_29:
	mov.u64 	%rd119, %rd116;
	mov.u64 	%rd125, %rd116;
$L__BB1_30:
	mov.u64 	%rd122, %rd125;
	mov.u64 	%rd121, %rd119;
	mul.hi.u64 	%rd87, %rd12, -3689348814741910323;
	shr.u64 	%rd48, %rd87, 3;
	mul.lo.s64 	%rd88, %rd48, 10;
	sub.s64 	%rd89, %rd12, %rd88;
	cvt.u16.u64 	%rs15, %rd89;
	add.s16 	%rs16, %rs15, 48;
	add.s64 	%rd119, %rd121, 1;
	add.s64 	%rd125, %rd122, 1;
	st.local.u8 	[%rd122], %rs16;
	setp.gt.u64 	%p17, %rd12, 9;
	mov.u64 	%rd12, %rd48;
	@%p17 bra 	$L__BB1_30;
	mov.b16 	%rs17, 0;
	st.local.u8 	[%rd125], %rs17;
	setp.ge.u64 	%p18, %rd116, %rd121;
	@%p18 bra 	$L__BB1_34;
	mov.u64 	%rd124, %rd116;
$L__BB1_33:
	ld.local.u8 	%rs18, [%rd124];
	ld.local.u8 	%rs19, [%rd122];
	add.s64 	%rd116, %rd116, 1;
	add.s64 	%rd54, %rd124, 1;
	st.local.u8 	[%rd124], %rs19;
	st.local.u8 	[%rd122], %rs18;
	add.s64 	%rd121, %rd121, -1;
	add.s64 	%rd122, %rd122, -1;
	setp.lt.u64 	%p19, %rd116, %rd121;
	mov.u64 	%rd124, %rd54;
	@%p19 bra 	$L__BB1_33;
$L__BB1_34:
	mov.b16 	%rs21, 0;
	st.local.u8 	[%rd125], %rs21;
	ld.local.u8 	%rs22, [%rd9];
	setp.eq.s16 	%p20, %rs22, 0;
	mov.b64 	%rd129, 0;
	@%p20 bra 	$L__BB1_37;
	mov.b64 	%rd129, 0;
	mov.u64 	%rd127, %rd9;
$L__BB1_36:
	cvt.u64.u16 	%rd92, %rs22;
	cvt.s64.s8 	%rd93, %rd92;
	mad.lo.s64 	%rd94, %rd129, 10, %rd93;
	add.s64 	%rd129, %rd94, -48;
	add.s64 	%rd61, %rd127, 1;
	ld.local.u8 	%rs22, [%rd127+1];
	setp.ne.s16 	%p21, %rs22, 0;
	mov.u64 	%rd127, %rd61;
	@%p21 bra 	$L__BB1_36;
$L__BB1_37:
	add.s32 	%r34, %r34, 1;
	setp.lt.s32 	%p22, %r34, %r8;
	@%p22 bra 	$L__BB1_7;
$L__BB1_38:
	setp.ne.s64 	%p23, %rd129, %rd7;
	@%p23 bra 	$L__BB1_40;
	shl.b64 	%rd98, %rd3, 3;
	add.s64 	%rd99, %rd1, %rd98;
	st.global.u64 	[%rd99], %rd7;
	bra.uni 	$L__BB1_41;
$L__BB1_40:
	shl.b64 	%rd95, %rd3, 3;
	add.s64 	%rd96, %rd1, %rd95;
	mov.b64 	%rd97, 0;
	st.global.u64 	[%rd96], %rd97;
$L__BB1_41:
	ret;

}
	// .globl	_ZN6thrust24THRUST_300001_SM_1000_NS8cuda_cub4core6detail13_kernel_agentINS1_8__unique9InitAgentIN3cub18CUB_300001_SM_100013ScanTileStateIiLb1EEEPiiEEJSA_mSB_EEEvDpT0_
.visible .entry _ZN6thrust24THRUST_300001_SM_1000_NS8cuda_cub4core6detail13_kernel_agentINS1_8__unique9InitAgentIN3cub18CUB_300001_SM_100013ScanTileStateIiLb1EEEPiiEEJSA_mSB_EEEvDpT0_(
	.param .align 8 .b8 _ZN6thrust24THRUST_300001_SM_1000_NS8cuda_cub4core6detail13_kernel_agentINS1_8__unique9InitAgentIN3cub18CUB_300001_SM_100013ScanTileStateIiLb1EEEPiiEEJSA_mSB_EEEvDpT0__param_0[8],
	.param .u64 _ZN6thrust24THRUST_300001_SM_1000_NS8cuda_cub4core6detail13_kernel_agentINS1_8__unique9InitAgentIN3cub18CUB_300001_SM_100013ScanTileStateIiLb1EEEPiiEEJSA_mSB_EEEvDpT0__param_1,
	.param .u64 .ptr .align 1 _ZN6thrust24THRUST_300001_SM_1000_NS8cuda_cub4core6detail13_kernel_agentINS1_8__unique9InitAgentIN3cub18CUB_300001_SM_100013ScanTileStateIiLb1EEEPiiEEJSA_mSB_EEEvDpT0__param_2
)
.maxntid 128
{
	.reg .pred 	%p<6>;
	.reg .b32 	%r<12>;
	.reg .b64 	%rd<9>;

	ld.param.u64 	%rd3, [_ZN6thrust24THRUST_300001_SM_1000_NS8cuda_cub4core6detail13_kernel_agentINS1_8__unique9InitAgentIN3cub18CUB_300001_SM_100013ScanTileStateIiLb1EEEPiiEEJSA_mSB_EEEvDpT0__param_0];
	ld.param.u32 	%r4, [_ZN6thrust24THRUST_300001_SM_1000_NS8cuda_cub4core6detail13_kernel_agentINS1_8__unique9InitAgentIN3cub18CUB_300001_SM_100013ScanTileStateIiLb1EEEPiiEEJSA_mSB_EEEvDpT0__param_1];
	ld.param.u64 	%rd2, [_ZN6thrust24THRUST_300001_SM_1000_NS8cuda_cub4core6detail13_kernel_agentINS1_8__unique9InitAgentIN3cub18CUB_300001_SM_100013ScanTileStateIiLb1EEEPiiEEJSA_mSB_EEEvDpT0__param_2];
	cvta.to.global.u64 	%rd1, %rd3;
	mov.u32 	%r1, %ctaid.x;
	mov.u32 	%r5, %ntid.x;
	mov.u32 	%r2, %tid.x;
	mad.lo.s32 	%r3, %r1, %r5, %r2;
	setp.ge.s32 	%p1, %r3, %r4;
	@%p1 bra 	$L__BB2_2;
	mul.wide.s32 	%rd4, %r3, 8;
	add.s64 	%rd5, %rd1, %rd4;
	mov.b32 	%r6, 0;
	mov.b32 	%r7, 99;
	st.global.v2.u32 	[%rd5+256], {%r7, %r6};
$L__BB2_2:
	setp.ne.s32 	%p2, %r1, 0;
	setp.gt.u32 	%p3, %r2, 31;
	or.pred  	%p4, %p2, %p3;
	@%p4 bra 	$L__BB2_4;
	mul.wide.u32 	%rd6, %r2, 8;
	add.s64 	%rd7, %rd1, %rd6;
	mov.b32 	%r9, 0;
	st.global.v2.u32 	[%rd7], {%r9, %r9};
$L__BB2_4:
	or.b32  	%r10, %r1, %r2;
	setp.ne.s32 	%p5, %r10, 0;
	@%p5 bra 	$L__BB2_6;
	cvta.to.global.u64 	%rd8, %rd2;
	mov.b32 	%r11, 0;
	st.global.u32 	[%rd8], %r11;
$L__BB2_6:
	ret;

}
	// .globl	_ZN6thrust24THRUST_300001_SM_1000_NS8cuda_cub4core6detail13_kernel_agentINS1_8__unique11UniqueAgentINS0_6detail15normal_iteratorINS0_10device_ptrIlEEEESB_N4cuda3std3__48equal_toIlEEiPiEEJSB_SB_SG_SH_iN3cub18CUB_300001_SM_100013ScanTileStateIiLb1EEEmEEEvDpT0_
.visible .entry _ZN6thrust24THRUST_300001_SM_1000_NS8cuda_cub4core6detail13_kernel_agentINS1_8__unique11UniqueAgentINS0_6detail15normal_iteratorINS0_10device_ptrIlEEEESB_N4cuda3std3__48equal_toIlEEiPiEEJSB_SB_SG_SH_iN3cub18CUB_300001_SM_100013ScanTileStateIiLb1EEEmEEEvDpT0_(
	.param .align 8 .b8 _ZN6thrust24THRUST_300001_SM_1000_NS8cuda_cub4core6detail13_kernel_agentINS1_8__unique11UniqueAgentINS0_6detail15normal_iteratorINS0_10device_ptrIlEEEESB_N4cuda3std3__48equal_toIlEEiPiEEJSB_SB_SG_SH_iN3cub18CUB_300001_SM_100013ScanTileStateIiLb1EEEmEEEvDpT0__param_0[8],
	.param .align 8 .b8 _ZN6thrust24THRUST_300001_SM_1000_NS8cuda_cub4core6detail13_kernel_agentINS1_8__unique11UniqueAgentINS0_6detail15normal_iteratorINS0_10device_ptrIlEEEESB_N4cuda3std3__48equal_toIlEEiPiEEJSB_SB_SG_SH_iN3cub18CUB_300001_SM_100013ScanTileStateIiLb1EEEmEEEvDpT0__param_1[8],
	.param .align 1 .b8 _ZN6thrust24THRUST_300001_SM_1000_NS8cuda_cub4core6detail13_kernel_agentINS1_8__unique11UniqueAgentINS0_6detail15normal_iteratorINS0_10device_ptrIlEEEESB_N4cuda3std3__48equal_toIlEEiPiEEJSB_SB_SG_SH_iN3cub18CUB_300001_SM_100013ScanTileStateIiLb1EEEmEEEvDpT0__param_2[1],
	.param .u64 .ptr .align 1 _ZN6thrust24THRUST_300001_SM_1000_NS8cuda_cub4core6detail13_kernel_agentINS1_8__unique11UniqueAgentINS0_6detail15normal_iteratorINS0_10device_ptrIlEEEESB_N4cuda3std3__48equal_toIlEEiPiEEJSB_SB_SG_SH_iN3cub18CUB_300001_SM_100013ScanTileStateIiLb1EEEmEEEvDpT0__param_3,
	.param .u32 _ZN6thrust24THRUST_300001_SM_1000_NS8cuda_cub4core6detail13_kernel_agentINS1_8__unique11UniqueAgentINS0_6detail15normal_iteratorINS0_10device_ptrIlEEEESB_N4cuda3std3__48equal_toIlEEiPiEEJSB_SB_SG_SH_iN3cub18CUB_300001_SM_100013ScanTileStateIiLb1EEEmEEEvDpT0__param_4,
	.param .align 8 .b8 _ZN6thrust24THRUST_300001_SM_1000_NS8cuda_cub4core6detail13_kernel_agentINS1_8__unique11UniqueAgentINS0_6detail15normal_iteratorINS0_10device_ptrIlEEEESB_N4cuda3std3__48equal_toIlEEiPiEEJSB_SB_SG_SH_iN3cub18CUB_300001_SM_100013ScanTileStateIiLb1EEEmEEEvDpT0__param_5[8],
	.param .u64 _ZN6thrust24THRUST_300001_SM_1000_NS8cuda_cub4core6detail13_kernel_agentINS1_8__unique11UniqueAgentINS0_6detail15normal_iteratorINS0_10device_ptrIlEEEESB_N4cuda3std3__48equal_toIlEEiPiEEJSB_SB_SG_SH_iN3cub18CUB_300001_SM_100013ScanTileStateIiLb1EEEmEEEvDpT0__param_6
)
.maxntid 64
{
	.reg .pred 	%p<173>;
	.reg .b32 	%r<829>;
	.reg .b64 	%rd<217>;

	ld.param.u64 	%rd1, [_ZN6thrust24THRUST_300001_SM_1000_NS8cuda_cub4core6detail13_kernel_agentINS1_8__unique11UniqueAgentINS0_6detail15normal_iteratorINS0_10device_ptrIlEEEESB_N4cuda3std3__48equal_toIlEEiPiEEJSB_SB_SG_SH_iN3cub18CUB_300001_SM_100013ScanTileStateIiLb1EEEmEEEvDpT0__param_5];
	ld.param.u64 	%rd2, [_ZN6thrust24THRUST_300001_SM_1000_NS8cuda_cub4core6detail13_kernel_agentINS1_8__unique11UniqueAgentINS0_6detail15normal_iteratorINS0_10device_ptrIlEEEESB_N4cuda3std3__48equal_toIlEEiPiEEJSB_SB_SG_SH_iN3cub18CUB_300001_SM_100013ScanTileStateIiLb1EEEmEEEvDpT0__param_0];
	ld.param.u64 	%rd79, [_ZN6thrust24THRUST_300001_SM_1000_NS8cuda_cub4core6detail13_kernel_agentINS1_8__unique11UniqueAgentINS0_6detail15normal_iteratorINS0_10device_ptrIlEEEESB_N4cuda3std3__48equal_toIlEEiPiEEJSB_SB_SG_SH_iN3cub18CUB_300001_SM_100013ScanTileStateIiLb1EEEmEEEvDpT0__param_1];
	ld.param.u32 	%r211, [_ZN6thrust24THRUST_300001_SM_1000_NS8cuda_cub4core6detail13_kernel_agentINS1_8__unique11UniqueAgentINS0_6detail15normal_iteratorINS0_10device_ptrIlEEEESB_N4cuda3std3__48equal_toIlEEiPiEEJSB_SB_SG_SH_iN3cub18CUB_300001_SM_100013ScanTileStateIiLb1EEEmEEEvDpT0__param_6];
	cvta.to.global.u64 	%rd3, %rd79;
	mov.u32 	%r1, %ctaid.x;
	mul.lo.s32 	%r2, %r1, 320;
	add.s32 	%r212, %r211, -1;
	setp.ge.s32 	%p10, %r1, %r212;
	@%p10 bra 	$L__BB3_75;
	setp.ne.s32 	%p102, %r1, 0;
	@%p102 bra 	$L__BB3_26;
	mov.u32 	%r789, %tid.x;
	and.b32  	%r694, %r789, 31;
	and.b32  	%r695, %r789, 992;
	add.s32 	%r696, %r2, %r694;
	mad.lo.s32 	%r697, %r695, 5, %r696;
	mul.wide.u32 	%rd189, %r697, 8;
	add.s64 	%rd180, %rd2, %rd189;
	// begin inline asm
	ld.global.nc.u64 %rd179, [%rd180];
	// end inline asm
	add.s64 	%rd182, %rd180, 256;
	// begin inline asm
	ld.global.nc.u64 %rd181, [%rd182];
	// end inline asm
	add.s64 	%rd184, %rd180, 512;
	// begin inline asm
	ld.global.nc.u64 %rd183, [%rd184];
	// end inline asm
	add.s64 	%rd186, %rd180, 768;
	// begin inline asm
	ld.global.nc.u64 %rd185, [%rd186];
	// end inline asm
	add.s64 	%rd188, %rd180, 1024;
	// begin inline asm
	ld.global.nc.u64 %rd187, [%rd188];
	// end inline asm
	// begin inline asm
	mov.u32 %r692, %laneid;
	// end inline asm
	shr.u32 	%r5, %r789, 5;
	mad.lo.s32 	%r698, %r5, 160, %r692;
	shl.b32 	%r699, %r698, 3;
	mov.u32 	%r700, _ZN6thrust24THRUST_300001_SM_1000_NS8cuda_cub4core6detail5shmemE;
	add.s32 	%r701, %r700, %r699;
	st.shared.u64 	[%r701], %rd179;
	st.shared.u64 	[%r701+256], %rd181;
	st.shared.u64 	[%r701+512], %rd183;
	st.shared.u64 	[%r701+768], %rd185;
	st.shared.u64 	[%r701+1024], %rd187;
	bar.warp.sync 	-1;
	shl.b32 	%r702, %r692, 5;
	add.s32 	%r703, %r701, %r702;
	ld.shared.u64 	%rd4, [%r703];
	ld.shared.u64 	%rd5, [%r703+8];
	ld.shared.u64 	%rd6, [%r703+16];
	ld.shared.u64 	%rd7, [%r703+24];
	ld.shared.u64 	%rd8, [%r703+32];
	bar.sync 	0;
	shl.b32 	%r704, %r789, 3;
	add.s32 	%r786, %r700, %r704;
	add.s32 	%r6, %r786, 560;
	st.shared.u64 	[%r786+560], %rd8;
	bar.sync 	0;
	setp.eq.s32 	%p153, %r789, 0;
	mov.b32 	%r784, 1;
	@%p153 bra 	$L__BB3_4;
	ld.shared.u64 	%rd190, [%r6+-8];
	setp.ne.s64 	%p154, %rd190, %rd4;
	selp.u32 	%r784, 1, 0, %p154;
$L__BB3_4:
	setp.ne.s64 	%p155, %rd4, %rd5;
	selp.u32 	%r736, 1, 0, %p155;
	setp.ne.s64 	%p156, %rd5, %rd6;
	selp.u32 	%r737, 1, 0, %p156;
	setp.ne.s64 	%p157, %rd6, %rd7;
	selp.u32 	%r738, 1, 0, %p157;
	setp.ne.s64 	%p158, %rd7, %rd8;
	selp.u32 	%r739, 1, 0, %p158;
	bar.sync 	0;
	add.s32 	%r9, %r784, %r736;
	add.s32 	%r10, %r9, %r737;
	add.s32 	%r11, %r10, %r738;
	add.s32 	%r710, %r11, %r739;
	mov.b32 	%r708, 1;
	mov.b32 	%r733, 0;
	mov.b32 	%r735, -1;
	// begin inline asm
	{  .reg .s32 r0;  .reg .pred p;  shfl.sync.up.b32 r0|p, %r710, %r708, %r733, %r735;  @p add.s32 r0, r0, %r710;  mov.s32 %r706, r0;}
	// end inline asm
	mov.b32 	%r714, 2;
	// begin inline asm
	{  .reg .s32 r0;  .reg .pred p;  shfl.sync.up.b32 r0|p, %r706, %r714, %r733, %r735;  @p add.s32 r0, r0, %r706;  mov.s32 %r712, r0;}
	// end inline asm
	mov.b32 	%r720, 4;
	// begin inline asm
	{  .reg .s32 r0;  .reg .pred p;  shfl.sync.up.b32 r0|p, %r712, %r720, %r733, %r735;  @p add.s32 r0, r0, %r712;  mov.s32 %r718, r0;}
	// end inline asm
	mov.b32 	%r726, 8;
	// begin inline asm
	{  .reg .s32 r0;  .reg .pred p;  shfl.sync.up.b32 r0|p, %r718, %r726, %r733, %r735;  @p add.s32 r0, r0, %r718;  mov.s32 %r724, r0;}
	// end inline asm
	mov.b32 	%r732, 16;
	// begin inline asm
	{  .reg .s32 r0;  .reg .pred p;  shfl.sync.up.b32 r0|p, %r724, %r732, %r733, %r735;  @p add.s32 r0, r0, %r724;  mov.s32 %r730, r0;}
	// end inline asm
	setp.ne.s32 	%p159, %r692, 31;
	@%p159 bra 	$L__BB3_6;
	shl.b32 	%r740, %r5, 2;
	add.s32 	%r742, %r700, %r740;
	st.shared.u32 	[%r742], %r730;
$L__BB3_6:
	setp.ne.s32 	%p160, %r789, 0;
	bar.sync 	0;
	ld.shared.v2.u32 	{%r743, %r744}, [_ZN6thrust24THRUST_300001_SM_1000_NS8cuda_cub4core6detail5shmemE];
	add.s32 	%r14, %r744, %r743;
	setp.lt.u32 	%p161, %r789, 32;
	selp.b32 	%r745, 0, %r743, %p161;
	setp.eq.s32 	%p162, %r692, 0;
	sub.s32 	%r746, %r730, %r710;
	selp.b32 	%r747, 0, %r746, %p162;
	add.s32 	%r15, %r745, %r747;
	@%p160 bra 	$L__BB3_8;
	add.s64 	%rd191, %rd1, 256;
	mov.b32 	%r748, 101;
	// begin inline asm
	st.relaxed.gpu.v2.u32 [%rd191], {%r748, %r14};
	// end inline asm
$L__BB3_8:
	bar.sync 	0;
	setp.eq.s32 	%p163, %r784, 0;
	@%p163 bra 	$L__BB3_10;
	shl.b32 	%r750, %r15, 3;
	add.s32 	%r752, %r700, %r750;
	st.shared.u64 	[%r752], %rd4;
$L__BB3_10:
	setp.eq.s64 	%p164, %rd4, %rd5;
	@%p164 bra 	$L__BB3_12;
	add.s32 	%r753, %r15, %r784;
	shl.b32 	%r754, %r753, 3;
	add.s32 	%r756, %r700, %r754;
	st.shared.u64 	[%r756], %rd5;
$L__BB3_12:
	setp.eq.s64 	%p165, %rd5, %rd6;
	@%p165 bra 	$L__BB3_14;
	add.s32 	%r757, %r9, %r15;
	shl.b32 	%r758, %r757, 3;
	add.s32 	%r760, %r700, %r758;
	st.shared.u64 	[%r760], %rd6;
$L__BB3_14:
	setp.eq.s64 	%p166, %rd6, %rd7;
	@%p166 bra 	$L__BB3_16;
	add.s32 	%r761, %r10, %r15;
	shl.b32 	%r762, %r761, 3;
	add.s32 	%r764, %r700, %r762;
	st.shared.u64 	[%r764], %rd7;
$L__BB3_16:
	setp.eq.s64 	%p167, %rd7, %rd8;
	@%p167 bra 	$L__BB3_18;
	add.s32 	%r765, %r11, %r15;
	shl.b32 	%r766, %r765, 3;
	add.s32 	%r768, %r700, %r766;
	st.shared.u64 	[%r768], %rd8;
$L__BB3_18:
	bar.sync 	0;
	setp.ge.s32 	%p168, %r789, %r14;
	@%p168 bra 	$L__BB3_25;
	not.b32 	%r769, %r789;
	add.s32 	%r16, %r14, %r769;
	and.b32  	%r770, %r16, 192;
	setp.eq.s32 	%p169, %r770, 192;
	@%p169 bra 	$L__BB3_22;
	shr.u32 	%r771, %r16, 6;
	add.s32 	%r772, %r771, 1;
	and.b32  	%r773, %r772, 3;
	mul.wide.u32 	%rd192, %r789, 8;
	add.s64 	%rd201, %rd3, %rd192;
	neg.s32 	%r785, %r773;
	shl.b32 	%r776, %r772, 6;
	and.b32  	%r777, %r776, 192;
	add.s32 	%r789, %r789, %r777;
$L__BB3_21:
	.pragma "nounroll";
	ld.shared.u64 	%rd193, [%r786];
	st.global.u64 	[%rd201], %rd193;
	add.s64 	%rd201, %rd201, 512;
	add.s32 	%r786, %r786, 512;
	add.s32 	%r785, %r785, 1;
	setp.ne.s32 	%p170, %r785, 0;
	@%p170 bra 	$L__BB3_21;
$L__BB3_22:
	setp.lt.u32 	%p171, %r16, 192;
	@%p171 bra 	$L__BB3_25;
	mul.wide.u32 	%rd194, %r789, 8;
	add.s64 	%rd195, %rd194, %rd3;
	add.s64 	%rd202, %rd195, 1024;
	shl.b32 	%r778, %r789, 3;
	add.s32 	%r780, %r778, %r700;
	add.s32 	%r788, %r780, 1024;
$L__BB3_24:
	ld.shared.u64 	%rd196, [%r788+-1024];
	st.global.u64 	[%rd202+-1024], %rd196;
	ld.shared.u64 	%rd197, [%r788+-512];
	st.global.u64 	[%rd202+-512], %rd197;
	ld.shared.u64 	%rd198, [%r788];
	st.global.u64 	[%rd202], %rd198;
	ld.shared.u64 	%rd199, [%r788+512];
	st.global.u64 	[%rd202+512], %rd199;
	add.s32 	%r789, %r789, 256;
	add.s64 	%rd202, %rd202, 2048;
	add.s32 	%r788, %r788, 2048;
	setp.lt.s32 	%p172, %r789, %r14;
	@%p172 bra 	$L__BB3_24;
$L__BB3_25:
	bar.sync 	0;
	bra.uni 	$L__BB3_169;
$L__BB3_26:
	mov.u32 	%r805, %tid.x;
	and.b32  	%r511, %r805, 31;
	and.b32  	%r512, %r805, 992;
	add.s32 	%r513, %r2, %r511;
	mad.lo.s32 	%r514, %r512, 5, %r513;
	mul.wide.u32 	%rd156, %r514, 8;
	add.s64 	%rd145, %rd2, %rd156;
	// begin inline asm
	ld.global.nc.u64 %rd144, [%rd145];
	// end inline asm
	add.s64 	%rd147, %rd145, 256;
	// begin inline asm
	ld.global.nc.u64 %rd146, [%rd147];
	// end inline asm
	add.s64 	%rd149, %rd145, 512;
	// begin inline asm
	ld.global.nc.u64 %rd148, [%rd149];
	// end inline asm
	add.s64 	%rd151, %rd145, 768;
	// begin inline asm
	ld.global.nc.u64 %rd150, [%rd151];
	// end inline asm
	add.s64 	%rd153, %rd145, 1024;
	// begin inline asm
	ld.global.nc.u64 %rd152, [%rd153];
	// end inline asm
	// begin inline asm
	mov.u32 %r510, %laneid;
	// end inline asm
	shr.u32 	%r32, %r805, 5;
	mad.lo.s32 	%r515, %r32, 160, %r510;
	shl.b32 	%r516, %r515, 3;
	mov.u32 	%r517, _ZN6thrust24THRUST_300001_SM_1000_NS8cuda_cub4core6detail5shmemE;
	add.s32 	%r518, %r517, %r516;
	st.shared.u64 	[%r518], %rd144;
	st.shared.u64 	[%r518+256], %rd146;
	st.shared.u64 	[%r518+512], %rd148;
	st.shared.u64 	[%r518+768], %rd150;
	st.shared.u64 	[%r518+1024], %rd152;
	bar.warp.sync 	-1;
	shl.b32 	%r519, %r510, 5;
	add.s32 	%r520, %r518, %r519;
	ld.shared.u64 	%rd15, [%r520];
	ld.shared.u64 	%rd16, [%r520+8];
	ld.shared.u64 	%rd17, [%r520+16];
	ld.shared.u64 	%rd18, [%r520+24];
	ld.shared.u64 	%rd19, [%r520+32];
	bar.sync 	0;
	mul.wide.s32 	%rd157, %r2, 8;
	add.s64 	%rd158, %rd2, %rd157;
	add.s64 	%rd155, %rd158, -8;
	// begin inline asm
	ld.global.nc.u64 %rd203, [%rd155];
	// end inline asm
	shl.b32 	%r521, %r805, 3;
	add.s32 	%r522, %r517, %r521;
	add.s32 	%r33, %r522, 560;
	st.shared.u64 	[%r522+560], %rd19;
	bar.sync 	0;
	setp.eq.s32 	%p103, %r805, 0;
	@%p103 bra 	$L__BB3_28;
	ld.shared.u64 	%rd203, [%r33+-8];
$L__BB3_28:
	setp.ne.s64 	%p104, %rd203, %rd15;
	selp.u32 	%r34, 1, 0, %p104;
	setp.ne.s64 	%p105, %rd15, %rd16;
	selp.u32 	%r553, 1, 0, %p105;
	setp.ne.s64 	%p106, %rd16, %rd17;
	selp.u32 	%r554, 1, 0, %p106;
	setp.ne.s64 	%p107, %rd17, %rd18;
	selp.u32 	%r555, 1, 0, %p107;
	setp.ne.s64 	%p108, %rd18, %rd19;
	selp.u32 	%r556, 1, 0, %p108;
	bar.sync 	0;
	add.s32 	%r35, %r553, %r34;
	add.s32 	%r36, %r35, %r554;
	add.s32 	%r37, %r36, %r555;
	add.s32 	%r527, %r37, %r556;
	mov.b32 	%r525, 1;
	mov.b32 	%r550, 0;
	mov.b32 	%r552, -1;
	// begin inline asm
	{  .reg .s32 r0;  .reg .pred p;  shfl.sync.up.b32 r0|p, %r527, %r525, %r550, %r552;  @p add.s32 r0, r0, %r527;  mov.s32 %r523, r0;}
	// end inline asm
	mov.b32 	%r531, 2;
	// begin inline asm
	{  .reg .s32 r0;  .reg .pred p;  shfl.sync.up.b32 r0|p, %r523, %r531, %r550, %r552;  @p add.s32 r0, r0, %r523;  mov.s32 %r529, r0;}
	// end inline asm
	mov.b32 	%r537, 4;
	// begin inline asm
	{  .reg .s32 r0;  .reg .pred p;  shfl.sync.up.b32 r0|p, %r529, %r537, %r550, %r552;  @p add.s32 r0, r0, %r529;  mov.s32 %r535, r0;}
	// end inline asm
	mov.b32 	%r543, 8;
	// begin inline asm
	{  .reg .s32 r0;  .reg .pred p;  shfl.sync.up.b32 r0|p, %r535, %r543, %r550, %r552;  @p add.s32 r0, r0, %r535;  mov.s32 %r541, r0;}
	// end inline asm
	mov.b32 	%r549, 16;
	// begin inline asm
	{  .reg .s32 r0;  .reg .pred p;  shfl.sync.up.b32 r0|p, %r541, %r549, %r550, %r552;  @p add.s32 r0, r0, %r541;  mov.s32 %r547, r0;}
	// end inline asm
	setp.ne.s32 	%p109, %r510, 31;
	@%p109 bra 	$L__BB3_30;
	shl.b32 	%r557, %r32, 2;
	add.s32 	%r559, %r517, %r557;
	st.shared.u32 	[%r559], %r547;
$L__BB3_30:
	sub.s32 	%r560, %r547, %r527;
	bar.sync 	0;
	ld.shared.v2.u32 	{%r561, %r562}, [_ZN6thrust24THRUST_300001_SM_1000_NS8cuda_cub4core6detail5shmemE];
	add.s32 	%r40, %r562, %r561;
	setp.gt.u32 	%p110, %r805, 31;
	setp.lt.u32 	%p111, %r805, 32;
	setp.eq.s32 	%p112, %r510, 0;
	selp.b32 	%r563, 0, %r560, %p112;
	add.s32 	%r797, %r561, %r563;
	selp.b32 	%r42, %r560, %r797, %p111;
	@%p110 bra 	$L__BB3_55;
	setp.ne.s32 	%p113, %r805, 0;
	mul.wide.u32 	%rd159, %r1, 8;
	add.s64 	%rd23, %rd1, %rd159;
	@%p113 bra 	$L__BB3_33;
	st.shared.u32 	[_ZN6thrust24THRUST_300001_SM_1000_NS8cuda_cub4core6detail5shmemE+44], %r40;
	add.s64 	%rd160, %rd23, 256;
	mov.b32 	%r564, 100;
	// begin inline asm
	st.relaxed.gpu.v2.u32 [%rd160], {%r564, %r40};
	// end inline asm
$L__BB3_33:
	not.b32 	%r43, %r805;
	mov.u32 	%r44, %nctaid.x;
	setp.gt.u32 	%p114, %r44, 499;
	@%p114 bra 	$L__BB3_35;
	membar.cta;
	bra.uni 	$L__BB3_36;
$L__BB3_35:
	mov.b32 	%r566, 450;
	// begin inline asm
	nanosleep.u32 %r566;
	// end inline asm
$L__BB3_36:
	mul.wide.s32 	%rd162, %r43, 8;
	add.s64 	%rd163, %rd23, %rd162;
	add.s64 	%rd161, %rd163, 256;
	// begin inline asm
	ld.relaxed.gpu.v2.u32 {%r795, %r791}, [%rd161];
	// end inline asm
$L__BB3_37:
	setp.eq.s32 	%p115, %r795, 99;
	mov.b32 	%r569, -1;
	vote.sync.any.pred 	%p116, %p115, %r569;
	not.pred 	%p117, %p116;
	@%p117 bra 	$L__BB3_42;
	@%p114 bra 	$L__BB3_40;
	membar.cta;
	bra.uni 	$L__BB3_41;
$L__BB3_40:
	mov.b32 	%r689, 350;
	// begin inline asm
	nanosleep.u32 %r689;
	// end inline asm
$L__BB3_41:
	// begin inline asm
	ld.relaxed.gpu.v2.u32 {%r795, %r791}, [%rd161];
	// end inline asm
	bra.uni 	$L__BB3_37;
$L__BB3_42:
	setp.eq.s32 	%p118, %r795, 101;
	mov.b32 	%r596, -1;
	vote.sync.ballot.b32 	%r597, %p118, %r596;
	// begin inline asm
	mov.u32 %r571, %lanemask_ge;
	// end inline asm
	and.b32  	%r598, %r597, %r571;
	or.b32  	%r599, %r598, -2147483648;
	add.s32 	%r600, %r599, -1;
	not.b32 	%r601, %r599;
	and.b32  	%r602, %r601, %r600;
	popc.b32 	%r575, %r602;
	mov.b32 	%r574, 1;
	// begin inline asm
	shfl.sync.down.b32 %r572, %r791, %r574, %r575, %r596;
	// end inline asm
	setp.lt.s32 	%p120, %r510, %r575;
	selp.b32 	%r603, %r572, 0, %p120;
	add.s32 	%r578, %r603, %r791;
	mov.b32 	%r579, 2;
	// begin inline asm
	shfl.sync.down.b32 %r577, %r578, %r579, %r575, %r596;
	// end inline asm
	add.s32 	%r54, %r510, 2;
	setp.gt.s32 	%p121, %r54, %r575;
	selp.b32 	%r604, 0, %r577, %p121;
	add.s32 	%r583, %r578, %r604;
	mov.b32 	%r584, 4;
	// begin inline asm
	shfl.sync.down.b32 %r582, %r583, %r584, %r575, %r596;
	// end inline asm
	add.s32 	%r55, %r510, 4;
	setp.gt.s32 	%p122, %r55, %r575;
	selp.b32 	%r605, 0, %r582, %p122;
	add.s32 	%r588, %r583, %r605;
	mov.b32 	%r589, 8;
	// begin inline asm
	shfl.sync.down.b32 %r587, %r588, %r589, %r575, %r596;
	// end inline asm
	add.s32 	%r56, %r510, 8;
	setp.gt.s32 	%p123, %r56, %r575;
	selp.b32 	%r606, 0, %r587, %p123;
	add.s32 	%r593, %r588, %r606;
	mov.b32 	%r594, 16;
	// begin inline asm
	shfl.sync.down.b32 %r592, %r593, %r594, %r575, %r596;
	// end inline asm
	add.s32 	%r57, %r510, 16;
	setp.gt.s32 	%p124, %r57, %r575;
	selp.b32 	%r607, 0, %r592, %p124;
	add.s32 	%r792, %r593, %r607;
	add.s32 	%r794, %r1, %r43;
	add.s64 	%rd25, %rd1, 256;
$L__BB3_43:
	setp.ne.s32 	%p125, %r795, 101;
	mov.b32 	%r608, -1;
	vote.sync.all.pred 	%p126, %p125, %r608;
	not.pred 	%p127, %p126;
	@%p127 bra 	$L__BB3_51;
	mul.wide.s32 	%rd175, %r794, 8;
	add.s64 	%rd176, %rd25, %rd175;
	add.s64 	%rd174, %rd176, -256;
	// begin inline asm
	ld.relaxed.gpu.v2.u32 {%r795, %r796}, [%rd174];
	// end inline asm
$L__BB3_45:
	setp.eq.s32 	%p141, %r795, 99;
	mov.b32 	%r647, -1;
	vote.sync.any.pred 	%p142, %p141, %r647;
	not.pred 	%p143, %p142;
	@%p143 bra 	$L__BB3_50;
	@%p114 bra 	$L__BB3_48;
	membar.cta;
	bra.uni 	$L__BB3_49;
$L__BB3_48:
	mov.b32 	%r686, 350;
	// begin inline asm
	nanosleep.u32 %r686;
	// end inline asm
$L__BB3_49:
	// begin inline asm
	ld.relaxed.gpu.v2.u32 {%r795, %r796}, [%rd174];
	// end inline asm
	bra.uni 	$L__BB3_45;
$L__BB3_50:
	setp.eq.s32 	%p144, %r795, 101;
	mov.b32 	%r673, -1;
	vote.sync.ballot.b32 	%r674, %p144, %r673;
	and.b32  	%r675, %r674, %r571;
	or.b32  	%r676, %r675, -2147483648;
	add.s32 	%r677, %r676, -1;
	not.b32 	%r678, %r676;
	and.b32  	%r679, %r678, %r677;
	popc.b32 	%r652, %r679;
	mov.b32 	%r651, 1;
	// begin inline asm
	shfl.sync.down.b32 %r649, %r796, %r651, %r652, %r673;
	// end inline asm
	setp.lt.s32 	%p146, %r510, %r652;
	selp.b32 	%r680, %r649, 0, %p146;
	add.s32 	%r655, %r680, %r796;
	mov.b32 	%r656, 2;
	// begin inline asm
	shfl.sync.down.b32 %r654, %r655, %r656, %r652, %r673;
	// end inline asm
	setp.gt.s32 	%p147, %r54, %r652;
	selp.b32 	%r681, 0, %r654, %p147;
	add.s32 	%r660, %r655, %r681;
	mov.b32 	%r661, 4;
	// begin inline asm
	shfl.sync.down.b32 %r659, %r660, %r661, %r652, %r673;
	// end inline asm
	setp.gt.s32 	%p148, %r55, %r652;
	selp.b32 	%r682, 0, %r659, %p148;
	add.s32 	%r665, %r660, %r682;
	mov.b32 	%r666, 8;
	// begin inline asm
	shfl.sync.down.b32 %r664, %r665, %r666, %r652, %r673;
	// end inline asm
	setp.gt.s32 	%p149, %r56, %r652;
	selp.b32 	%r683, 0, %r664, %p149;
	add.s32 	%r670, %r665, %r683;
	mov.b32 	%r671, 16;
	// begin inline asm
	shfl.sync.down.b32 %r669, %r670, %r671, %r652, %r673;
	// end inline asm
	setp.gt.s32 	%p150, %r57, %r652;
	selp.b32 	%r684, 0, %r669, %p150;
	add.s32 	%r685, %r684, %r792;
	add.s32 	%r792, %r685, %r670;
	add.s32 	%r794, %r794, -32;
	bra.uni 	$L__BB3_43;
$L__BB3_51:
	setp.ne.s32 	%p128, %r805, 0;
	@%p128 bra 	$L__BB3_53;
	add.s32 	%r611, %r792, %r40;
	add.s64 	%rd164, %rd23, 256;
	mov.b32 	%r610, 101;
	// begin inline asm
	st.relaxed.gpu.v2.u32 [%rd164], {%r610, %r611};
	// end inline asm
	st.shared.u32 	[_ZN6thrust24THRUST_300001_SM_1000_NS8cuda_cub4core6detail5shmemE+36], %r792;
	st.shared.u32 	[_ZN6thrust24THRUST_300001_SM_1000_NS8cuda_cub4core6detail5shmemE+40], %r611;
$L__BB3_53:
	setp.ne.s32 	%p129, %r510, 0;
	mov.u32 	%r797, %r42;
	@%p129 bra 	$L__BB3_55;
	st.shared.u32 	[_ZN6thrust24THRUST_300001_SM_1000_NS8cuda_cub4core6detail5shmemE+12], %r792;
	mov.u32 	%r797, %r792;
$L__BB3_55:
	setp.eq.s32 	%p130, %r805, 0;
	bar.sync 	0;
	@%p130 bra 	$L__BB3_57;
	ld.shared.u32 	%r612, [_ZN6thrust24THRUST_300001_SM_1000_NS8cuda_cub4core6detail5shmemE+12];
	add.s32 	%r797, %r612, %r797;
$L__BB3_57:
	setp.eq.s64 	%p131, %rd203, %rd15;
	add.s32 	%r76, %r797, %r34;
	add.s32 	%r77, %r35, %r797;
	add.s32 	%r78, %r36, %r797;
	add.s32 	%r79, %r37, %r797;
	ld.shared.u32 	%r80, [_ZN6thrust24THRUST_300001_SM_1000_NS8cuda_cub4core6detail5shmemE+44];
	ld.shared.u32 	%r81, [_ZN6thrust24THRUST_300001_SM_1000_NS8cuda_cub4core6detail5shmemE+36];
	bar.sync 	0;
	@%p131 bra 	$L__BB3_59;
	sub.s32 	%r613, %r797, %r81;
	shl.b32 	%r614, %r613, 3;
	mov.u32 	%r615, _ZN6thrust24THRUST_300001_SM_1000_NS8cuda_cub4core6detail5shmemE;
	add.s32 	%r616, %r615, %r614;
	st.shared.u64 	[%r616], %rd15;
$L__BB3_59:
	setp.eq.s64 	%p132, %rd15, %rd16;
	@%p132 bra 	$L__BB3_61;
	sub.s32 	%r617, %r76, %r81;
	shl.b32 	%r618, %r617, 3;
	mov.u32 	%r619, _ZN6thrust24THRUST_300001_SM_1000_NS8cuda_cub4core6detail5shmemE;
	add.s32 	%r620, %r619, %r618;
	st.shared.u64 	[%r620], %rd16;
$L__BB3_61:
	setp.eq.s64 	%p133, %rd16, %rd17;
	@%p133 bra 	$L__BB3_63;
	sub.s32 	%r621, %r77, %r81;
	shl.b32 	%r622, %r621, 3;
	mov.u32 	%r623, _ZN6thrust24THRUST_300001_SM_1000_NS8cuda_cub4core6detail5shmemE;
	add.s32 	%r624, %r623, %r622;
	st.shared.u64 	[%r624], %rd17;
$L__BB3_63:
	setp.eq.s64 	%p134, %rd17, %rd18;
	@%p134 bra 	$L__BB3_65;
	sub.s32 	%r625, %r78, %r81;
	shl.b32 	%r626, %r625, 3;
	mov.u32 	%r627, _ZN6thrust24THRUST_300001_SM_1000_NS8cuda_cub4core6detail5shmemE;
	add.s32 	%r628, %r627, %r626;
	st.shared.u64 	[%r628], %rd18;
$L__BB3_65:
	setp.eq.s64 	%p135, %rd18, %rd19;
	@%p135 bra 	$L__BB3_67;
	sub.s32 	%r629, %r79, %r81;
	shl.b32 	%r630, %r629, 3;
	mov.u32 	%r631, _ZN6thrust24THRUST_300001_SM_1000_NS8cuda_cub4core6detail5shmemE;
	add.s32 	%r632, %r631, %r630;
	st.shared.u64 	[%r632], %rd19;
$L__BB3_67:
	bar.sync 	0;
	setp.ge.s32 	%p136, %r805, %r80;
	@%p136 bra 	$L__BB3_74;
	not.b32 	%r633, %r805;
	add.s32 	%r82, %r80, %r633;
	and.b32  	%r634, %r82, 192;
	setp.eq.s32 	%p137, %r634, 192;
	@%p137 bra 	$L__BB3_71;
	shr.u32 	%r635, %r82, 6;
	add.s32 	%r636, %r635, 1;
	and.b32  	%r637, %r636, 3;
	add.s32 	%r801, %r805, %r81;
	shl.b32 	%r638, %r805, 3;
	mov.u32 	%r639, _ZN6thrust24THRUST_300001_SM_1000_NS8cuda_cub4core6detail5shmemE;
	add.s32 	%r800, %r639, %r638;
	neg.s32 	%r799, %r637;
	shl.b32 	%r640, %r636, 6;
	and.b32  	%r641, %r640, 192;
	add.s32 	%r805, %r805, %r641;
$L__BB3_70:
	.pragma "nounroll";
	mul.wide.s32 	%rd165, %r801, 8;
	add.s64 	%rd166, %rd3, %rd165;
	ld.shared.u64 	%rd167, [%r800];
	st.global.u64 	[%rd166], %rd167;
	add.s32 	%r801, %r801, 64;
	add.s32 	%r800, %r800, 512;
	add.s32 	%r799, %r799, 1;
	setp.ne.s32 	%p138, %r799, 0;
	@%p138 bra 	$L__BB3_70;
$L__BB3_71:
	setp.lt.u32 	%p139, %r82, 192;
	@%p139 bra 	$L__BB3_74;
	add.s64 	%rd27, %rd3, 1024;
	add.s32 	%r804, %r805, %r81;
	shl.b32 	%r642, %r805, 3;
	mov.u32 	%r643, _ZN6thrust24THRUST_300001_SM_1000_NS8cuda_cub4core6detail5shmemE;
	add.s32 	%r644, %r642, %r643;
	add.s32 	%r803, %r644, 1024;
$L__BB3_73:
	mul.wide.s32 	%rd168, %r804, 8;
	add.s64 	%rd169, %rd27, %rd168;
	ld.shared.u64 	%rd170, [%r803+-1024];
	st.global.u64 	[%rd169+-1024], %rd170;
	ld.shared.u64 	%rd171, [%r803+-512];
	st.global.u64 	[%rd169+-512], %rd171;
	ld.shared.u64 	%rd172, [%r803];
	st.global.u64 	[%rd169], %rd172;
	ld.shared.u64 	%rd173, [%r803+512];
	st.global.u64 	[%rd169+512], %rd173;
	add.s32 	%r805, %r805, 256;
	add.s32 	%r804, %r804, 256;
	add.s32 	%r803, %r803, 2048;
	setp.lt.s32 	%p140, %r805, %r80;
	@%p140 bra 	$L__BB3_73;
$L__BB3_74:
	bar.sync 	0;
	bra.uni 	$L__BB3_169;
$L__BB3_75:
	ld.param.u32 	%r781, [_ZN6thrust24THRUST_300001_SM_1000_NS8cuda_cub4core6detail13_kernel_agentINS1_8__unique11UniqueAgentINS0_6detail15normal_iteratorINS0_10device_ptrIlEEEESB_N4cuda3std3__48equal_toIlEEiPiEEJSB_SB_SG_SH_iN3cub18CUB_300001_SM_100013ScanTileStateIiLb1EEEmEEEvDpT0__param_4];
	sub.s32 	%r102, %r781, %r2;
	setp.ne.s32 	%p11, %r1, 0;
	@%p11 bra 	$L__BB3_108;
	mul.wide.u32 	%rd121, %r2, 8;
	add.s64 	%rd120, %rd2, %rd121;
	// begin inline asm
	ld.global.nc.u64 %rd208, [%rd120];
	// end inline asm
	mov.u32 	%r811, %tid.x;
	and.b32  	%r410, %r811, 31;
	and.b32  	%r411, %r811, 992;
	mul.lo.s32 	%r412, %r411, 5;
	or.b32  	%r104, %r412, %r410;
	setp.ge.s32 	%p72, %r104, %r102;
	mov.u64 	%rd204, %rd208;
	@%p72 bra 	$L__BB3_78;
	add.s32 	%r413, %r104, %r2;
	mul.wide.u32 	%rd124, %r413, 8;
	add.s64 	%rd123, %rd2, %rd124;
	// begin inline asm
	ld.global.nc.u64 %rd204, [%rd123];
	// end inline asm
$L__BB3_78:
	add.s32 	%r414, %r104, 32;
	setp.ge.s32 	%p73, %r414, %r102;
	shl.b32 	%r415, %r104, 3;
	cvt.u64.u32 	%rd125, %r415;
	add.s64 	%rd32, %rd120, %rd125;
	mov.u64 	%rd205, %rd208;
	@%p73 bra 	$L__BB3_80;
	add.s64 	%rd127, %rd32, 256;
	// begin inline asm
	ld.global.nc.u64 %rd205, [%rd127];
	// end inline asm
$L__BB3_80:
	add.s32 	%r416, %r104, 64;
	setp.ge.s32 	%p74, %r416, %r102;
	mov.u64 	%rd206, %rd208;
	@%p74 bra 	$L__BB3_82;
	add.s64 	%rd129, %rd32, 512;
	// begin inline asm
	ld.global.nc.u64 %rd206, [%rd129];
	// end inline asm
$L__BB3_82:
	add.s32 	%r417, %r104, 96;
	setp.ge.s32 	%p75, %r417, %r102;
	mov.u64 	%rd207, %rd208;
	@%p75 bra 	$L__BB3_84;
	add.s64 	%rd131, %rd32, 768;
	// begin inline asm
	ld.global.nc.u64 %rd207, [%rd131];
	// end inline asm
$L__BB3_84:
	add.s32 	%r418, %r104, 128;
	setp.ge.s32 	%p76, %r418, %r102;
	@%p76 bra 	$L__BB3_86;
	add.s64 	%rd133, %rd32, 1024;
	// begin inline asm
	ld.global.nc.u64 %rd208, [%rd133];
	// end inline asm
$L__BB3_86:
	// begin inline asm
	mov.u32 %r419, %laneid;
	// end inline asm
	shr.u32 	%r106, %r811, 5;
	mad.lo.s32 	%r421, %r106, 160, %r419;
	shl.b32 	%r422, %r421, 3;
	mov.u32 	%r423, _ZN6thrust24THRUST_300001_SM_1000_NS8cuda_cub4core6detail5shmemE;
	add.s32 	%r424, %r423, %r422;
	st.shared.u64 	[%r424], %rd204;
	st.shared.u64 	[%r424+256], %rd205;
	st.shared.u64 	[%r424+512], %rd206;
	st.shared.u64 	[%r424+768], %rd207;
	st.shared.u64 	[%r424+1024], %rd208;
	bar.warp.sync 	-1;
	shl.b32 	%r425, %r419, 5;
	add.s32 	%r426, %r424, %r425;
	ld.shared.u64 	%rd41, [%r426];
	ld.shared.u64 	%rd42, [%r426+8];
	ld.shared.u64 	%rd43, [%r426+16];
	ld.shared.u64 	%rd44, [%r426+24];
	ld.shared.u64 	%rd45, [%r426+32];
	bar.sync 	0;
	shl.b32 	%r427, %r811, 3;
	add.s32 	%r808, %r423, %r427;
	add.s32 	%r107, %r808, 560;
	st.shared.u64 	[%r808+560], %rd45;
	bar.sync 	0;
	setp.eq.s32 	%p77, %r811, 0;
	mov.b32 	%r806, 1;
	@%p77 bra 	$L__BB3_88;
	ld.shared.u64 	%rd134, [%r107+-8];
	setp.ne.s64 	%p78, %rd134, %rd41;
	selp.u32 	%r806, 1, 0, %p78;
$L__BB3_88:
	setp.ne.s64 	%p79, %rd41, %rd42;
	setp.ne.s64 	%p80, %rd42, %rd43;
	setp.ne.s64 	%p81, %rd43, %rd44;
	setp.ne.s64 	%p82, %rd44, %rd45;
	mul.lo.s32 	%r459, %r811, 5;
	setp.lt.s32 	%p83, %r459, %r102;
	selp.b32 	%r110, %r806, 1, %p83;
	add.s32 	%r460, %r459, 1;
	setp.ge.s32 	%p84, %r460, %r102;
	or.pred  	%p1, %p84, %p79;
	selp.u32 	%r461, 1, 0, %p1;
	add.s32 	%r462, %r459, 2;
	setp.ge.s32 	%p85, %r462, %r102;
	or.pred  	%p2, %p85, %p80;
	selp.u32 	%r463, 1, 0, %p2;
	add.s32 	%r464, %r459, 3;
	setp.ge.s32 	%p86, %r464, %r102;
	or.pred  	%p3, %p86, %p81;
	selp.u32 	%r465, 1, 0, %p3;
	add.s32 	%r466, %r459, 4;
	setp.ge.s32 	%p87, %r466, %r102;
	or.pred  	%p4, %p87, %p82;
	selp.u32 	%r467, 1, 0, %p4;
	bar.sync 	0;
	add.s32 	%r111, %r110, %r461;
	add.s32 	%r112, %r111, %r463;
	add.s32 	%r113, %r112, %r465;
	add.s32 	%r433, %r113, %r467;
	mov.b32 	%r431, 1;
	mov.b32 	%r456, 0;
	mov.b32 	%r458, -1;
	// begin inline asm
	{  .reg .s32 r0;  .reg .pred p;  shfl.sync.up.b32 r0|p, %r433, %r431, %r456, %r458;  @p add.s32 r0, r0, %r433;  mov.s32 %r429, r0;}
	// end inline asm
	mov.b32 	%r437, 2;
	// begin inline asm
	{  .reg .s32 r0;  .reg .pred p;  shfl.sync.up.b32 r0|p, %r429, %r437, %r456, %r458;  @p add.s32 r0, r0, %r429;  mov.s32 %r435, r0;}
	// end inline asm
	mov.b32 	%r443, 4;
	// begin inline asm
	{  .reg .s32 r0;  .reg .pred p;  shfl.sync.up.b32 r0|p, %r435, %r443, %r456, %r458;  @p add.s32 r0, r0, %r435;  mov.s32 %r441, r0;}
	// end inline asm
	mov.b32 	%r449, 8;
	// begin inline asm
	{  .reg .s32 r0;  .reg .pred p;  shfl.sync.up.b32 r0|p, %r441, %r449, %r456, %r458;  @p add.s32 r0, r0, %r441;  mov.s32 %r447, r0;}
	// end inline asm
	mov.b32 	%r455, 16;
	// begin inline asm
	{  .reg .s32 r0;  .reg .pred p;  shfl.sync.up.b32 r0|p, %r447, %r455, %r456, %r458;  @p add.s32 r0, r0, %r447;  mov.s32 %r453, r0;}
	// end inline asm
	setp.ne.s32 	%p88, %r419, 31;
	@%p88 bra 	$L__BB3_90;
	shl.b32 	%r468, %r106, 2;
	add.s32 	%r470, %r423, %r468;
	st.shared.u32 	[%r470], %r453;
$L__BB3_90:
	bar.sync 	0;
	ld.shared.v2.u32 	{%r116, %r117}, [_ZN6thrust24THRUST_300001_SM_1000_NS8cuda_cub4core6detail5shmemE];
	setp.lt.u32 	%p89, %r811, 32;
	selp.b32 	%r471, 0, %r116, %p89;
	setp.eq.s32 	%p90, %r419, 0;
	sub.s32 	%r472, %r453, %r433;
	selp.b32 	%r473, 0, %r472, %p90;
	add.s32 	%r118, %r471, %r473;
	add.s32 	%r474, %r102, %r116;
	add.s32 	%r475, %r474, %r117;
	add.s32 	%r828, %r475, -320;
	bar.sync 	0;
	setp.eq.s32 	%p91, %r110, 0;
	@%p91 bra 	$L__BB3_92;
	shl.b32 	%r476, %r118, 3;
	add.s32 	%r478, %r423, %r476;
	st.shared.u64 	[%r478], %rd41;
$L__BB3_92:
	not.pred 	%p92, %p1;
	@%p92 bra 	$L__BB3_94;
	add.s32 	%r479, %r118, %r110;
	shl.b32 	%r480, %r479, 3;
	add.s32 	%r482, %r423, %r480;
	st.shared.u64 	[%r482], %rd42;
$L__BB3_94:
	not.pred 	%p93, %p2;
	@%p93 bra 	$L__BB3_96;
	add.s32 	%r483, %r111, %r118;
	shl.b32 	%r484, %r483, 3;
	add.s32 	%r486, %r423, %r484;
	st.shared.u64 	[%r486], %rd43;
$L__BB3_96:
	not.pred 	%p94, %p3;
	@%p94 bra 	$L__BB3_98;
	add.s32 	%r487, %r112, %r118;
	shl.b32 	%r488, %r487, 3;
	add.s32 	%r490, %r423, %r488;
	st.shared.u64 	[%r490], %rd44;
$L__BB3_98:
	not.pred 	%p95, %p4;
	@%p95 bra 	$L__BB3_100;
	add.s32 	%r491, %r113, %r118;
	shl.b32 	%r492, %r491, 3;
	add.s32 	%r494, %r423, %r492;
	st.shared.u64 	[%r494], %rd45;
$L__BB3_100:
	bar.sync 	0;
	setp.ge.s32 	%p96, %r811, %r828;
	@%p96 bra 	$L__BB3_107;
	ld.param.u32 	%r783, [_ZN6thrust24THRUST_300001_SM_1000_NS8cuda_cub4core6detail13_kernel_agentINS1_8__unique11UniqueAgentINS0_6detail15normal_iteratorINS0_10device_ptrIlEEEESB_N4cuda3std3__48equal_toIlEEiPiEEJSB_SB_SG_SH_iN3cub18CUB_300001_SM_100013ScanTileStateIiLb1EEEmEEEvDpT0__param_4];
	add.s32 	%r495, %r117, %r116;
	add.s32 	%r496, %r495, %r783;
	sub.s32 	%r497, %r496, %r811;
	add.s32 	%r120, %r497, -321;
	and.b32  	%r498, %r120, 192;
	setp.eq.s32 	%p97, %r498, 192;
	@%p97 bra 	$L__BB3_104;
	shr.u32 	%r499, %r120, 6;
	add.s32 	%r500, %r499, 1;
	and.b32  	%r501, %r500, 3;
	mul.wide.u32 	%rd135, %r811, 8;
	add.s64 	%rd209, %rd3, %rd135;
	neg.s32 	%r807, %r501;
	shl.b32 	%r504, %r500, 6;
	and.b32  	%r505, %r504, 192;
	add.s32 	%r811, %r811, %r505;
$L__BB3_103:
	.pragma "nounroll";
	ld.shared.u64 	%rd136, [%r808];
	st.global.u64 	[%rd209], %rd136;
	add.s64 	%rd209, %rd209, 512;
	add.s32 	%r808, %r808, 512;
	add.s32 	%r807, %r807, 1;
	setp.ne.s32 	%p98, %r807, 0;
	@%p98 bra 	$L__BB3_103;
$L__BB3_104:
	setp.lt.u32 	%p99, %r120, 192;
	@%p99 bra 	$L__BB3_107;
	mul.wide.u32 	%rd137, %r811, 8;
	add.s64 	%rd138, %rd137, %rd3;
	add.s64 	%rd210, %rd138, 1024;
	shl.b32 	%r506, %r811, 3;
	add.s32 	%r508, %r506, %r423;
	add.s32 	%r810, %r508, 1024;
$L__BB3_106:
	ld.shared.u64 	%rd139, [%r810+-1024];
	st.global.u64 	[%rd210+-1024], %rd139;
	ld.shared.u64 	%rd140, [%r810+-512];
	st.global.u64 	[%rd210+-512], %rd140;
	ld.shared.u64 	%rd141, [%r810];
	st.global.u64 	[%rd210], %rd141;
	ld.shared.u64 	%rd142, [%r810+512];
	st.global.u64 	[%rd210+512], %rd142;
	add.s32 	%r811, %r811, 256;
	add.s64 	%rd210, %rd210, 2048;
	add.s32 	%r810, %r810, 2048;
	setp.lt.s32 	%p100, %r811, %r828;
	@%p100 bra 	$L__BB3_106;
$L__BB3_107:
	bar.sync 	0;
	bra.uni 	$L__BB3_167;
$L__BB3_108:
	mul.wide.u32 	%rd82, %r2, 8;
	add.s64 	%rd81, %rd2, %rd82;
	// begin inline asm
	ld.global.nc.u64 %rd215, [%rd81];
	// end inline asm
	mov.u32 	%r827, %tid.x;
	and.b32  	%r213, %r827, 31;
	and.b32  	%r214, %r827, 992;
	mul.lo.s32 	%r215, %r214, 5;
	or.b32  	%r135, %r215, %r213;
	setp.ge.s32 	%p12, %r135, %r102;
	mov.u64 	%rd211, %rd215;
	@%p12 bra 	$L__BB3_110;
	add.s32 	%r216, %r135, %r2;
	mul.wide.u32 	%rd85, %r216, 8;
	add.s64 	%rd84, %rd2, %rd85;
	// begin inline asm
	ld.global.nc.u64 %rd211, [%rd84];
	// end inline asm
$L__BB3_110:
	add.s32 	%r217, %r135, 32;
	setp.ge.s32 	%p13, %r217, %r102;
	shl.b32 	%r218, %r135, 3;
	cvt.u64.u32 	%rd86, %r218;
	add.s64 	%rd56, %rd81, %rd86;
	mov.u64 	%rd212, %rd215;
	@%p13 bra 	$L__BB3_112;
	add.s64 	%rd88, %rd56, 256;
	// begin inline asm
	ld.global.nc.u64 %rd212, [%rd88];
	// end inline asm
$L__BB3_112:
	add.s32 	%r219, %r135, 64;
	setp.ge.s32 	%p14, %r219, %r102;
	mov.u64 	%rd213, %rd215;
	@%p14 bra 	$L__BB3_114;
	add.s64 	%rd90, %rd56, 512;
	// begin inline asm
	ld.global.nc.u64 %rd213, [%rd90];
	// end inline asm
$L__BB3_114:
	add.s32 	%r220, %r135, 96;
	setp.ge.s32 	%p15, %r220, %r102;
	mov.u64 	%rd214, %rd215;
	@%p15 bra 	$L__BB3_116;
	add.s64 	%rd92, %rd56, 768;
	// begin inline asm
	ld.global.nc.u64 %rd214, [%rd92];
	// end inline asm
$L__BB3_116:
	add.s32 	%r221, %r135, 128;
	setp.ge.s32 	%p16, %r221, %r102;
	@%p16 bra 	$L__BB3_118;
	add.s64 	%rd94, %rd56, 1024;
	// begin inline asm
	ld.global.nc.u64 %rd215, [%rd94];
	// end inline asm
$L__BB3_118:
	// begin inline asm
	mov.u32 %r222, %laneid;
	// end inline asm
	shr.u32 	%r137, %r827, 5;
	mad.lo.s32 	%r223, %r137, 160, %r222;
	shl.b32 	%r224, %r223, 3;
	mov.u32 	%r225, _ZN6thrust24THRUST_300001_SM_1000_NS8cuda_cub4core6detail5shmemE;
	add.s32 	%r226, %r225, %r224;
	st.shared.u64 	[%r226], %rd211;
	st.shared.u64 	[%r226+256], %rd212;
	st.shared.u64 	[%r226+512], %rd213;
	st.shared.u64 	[%r226+768], %rd214;
	st.shared.u64 	[%r226+1024], %rd215;
	bar.warp.sync 	-1;
	shl.b32 	%r227, %r222, 5;
	add.s32 	%r228, %r226, %r227;
	ld.shared.u64 	%rd65, [%r228];
	ld.shared.u64 	%rd66, [%r228+8];
	ld.shared.u64 	%rd67, [%r228+16];
	ld.shared.u64 	%rd68, [%r228+24];
	ld.shared.u64 	%rd69, [%r228+32];
	bar.sync 	0;
	mul.wide.s32 	%rd97, %r2, 8;
	add.s64 	%rd98, %rd2, %rd97;
	add.s64 	%rd96, %rd98, -8;
	// begin inline asm
	ld.global.nc.u64 %rd216, [%rd96];
	// end inline asm
	shl.b32 	%r229, %r827, 3;
	add.s32 	%r230, %r225, %r229;
	add.s32 	%r138, %r230, 560;
	st.shared.u64 	[%r230+560], %rd69;
	bar.sync 	0;
	setp.eq.s32 	%p17, %r827, 0;
	@%p17 bra 	$L__BB3_120;
	ld.shared.u64 	%rd216, [%r138+-8];
$L__BB3_120:
	setp.ne.s64 	%p18, %rd216, %rd65;
	setp.ne.s64 	%p19, %rd65, %rd66;
	setp.ne.s64 	%p20, %rd66, %rd67;
	setp.ne.s64 	%p21, %rd67, %rd68;
	setp.ne.s64 	%p22, %rd68, %rd69;
	mul.lo.s32 	%r261, %r827, 5;
	setp.ge.s32 	%p23, %r261, %r102;
	or.pred  	%p5, %p23, %p18;
	selp.u32 	%r139, 1, 0, %p5;
	add.s32 	%r262, %r261, 1;
	setp.ge.s32 	%p24, %r262, %r102;
	or.pred  	%p6, %p24, %p19;
	selp.u32 	%r263, 1, 0, %p6;
	add.s32 	%r264, %r261, 2;
	setp.ge.s32 	%p25, %r264, %r102;
	or.pred  	%p7, %p25, %p20;
	selp.u32 	%r265, 1, 0, %p7;
	add.s32 	%r266, %r261, 3;
	setp.ge.s32 	%p26, %r266, %r102;
	or.pred  	%p8, %p26, %p21;
	selp.u32 	%r267, 1, 0, %p8;
	add.s32 	%r268, %r261, 4;
	setp.ge.s32 	%p27, %r268, %r102;
	or.pred  	%p9, %p27, %p22;
	selp.u32 	%r269, 1, 0, %p9;
	bar.sync 	0;
	add.s32 	%r140, %r263, %r139;
	add.s32 	%r141, %r140, %r265;
	add.s32 	%r142, %r141, %r267;
	add.s32 	%r235, %r142, %r269;
	mov.b32 	%r233, 1;
	mov.b32 	%r258, 0;
	mov.b32 	%r260, -1;
	// begin inline asm
	{  .reg .s32 r0;  .reg .pred p;  shfl.sync.up.b32 r0|p, %r235, %r233, %r258, %r260;  @p add.s32 r0, r0, %r235;  mov.s32 %r231, r0;}
	// end inline asm
	mov.b32 	%r239, 2;
	// begin inline asm
	{  .reg .s32 r0;  .reg .pred p;  shfl.sync.up.b32 r0|p, %r231, %r239, %r258, %r260;  @p add.s32 r0, r0, %r231;  mov.s32 %r237, r0;}
	// end inline asm
	mov.b32 	%r245, 4;
	// begin inline asm
	{  .reg .s32 r0;  .reg .pred p;  shfl.sync.up.b32 r0|p, %r237, %r245, %r258, %r260;  @p add.s32 r0, r0, %r237;  mov.s32 %r243, r0;}
	// end inline asm
	mov.b32 	%r251, 8;
	// begin inline asm
	{  .reg .s32 r0;  .reg .pred p;  shfl.sync.up.b32 r0|p, %r243, %r251, %r258, %r260;  @p add.s32 r0, r0, %r243;  mov.s32 %r249, r0;}
	// end inline asm
	mov.b32 	%r257, 16;
	// begin inline asm
	{  .reg .s32 r0;  .reg .pred p;  shfl.sync.up.b32 r0|p, %r249, %r257, %r258, %r260;  @p add.s32 r0, r0, %r249;  mov.s32 %r255, r0;}
	// end inline asm
	setp.ne.s32 	%p28, %r222, 31;
	@%p28 bra 	$L__BB3_122;
	shl.b32 	%r270, %r137, 2;
	add.s32 	%r272, %r225, %r270;
	st.shared.u32 	[%r272], %r255;
$L__BB3_122:
	sub.s32 	%r273, %r255, %r235;
	bar.sync 	0;
	ld.shared.v2.u32 	{%r274, %r275}, [_ZN6thrust24THRUST_300001_SM_1000_NS8cuda_cub4core6detail5shmemE];
	add.s32 	%r145, %r275, %r274;
	setp.gt.u32 	%p29, %r827, 31;
	setp.lt.u32 	%p30, %r827, 32;
	setp.eq.s32 	%p31, %r222, 0;
	selp.b32 	%r276, 0, %r273, %p31;
	add.s32 	%r819, %r274, %r276;
	selp.b32 	%r147, %r273, %r819, %p30;
	@%p29 bra 	$L__BB3_147;
	setp.ne.s32 	%p32, %r827, 0;
	mul.wide.u32 	%rd99, %r1, 8;
	add.s64 	%rd73, %rd1, %rd99;
	@%p32 bra 	$L__BB3_125;
	st.shared.u32 	[_ZN6thrust24THRUST_300001_SM_1000_NS8cuda_cub4core6detail5shmemE+44], %r145;
	add.s64 	%rd100, %rd73, 256;
	mov.b32 	%r277, 100;
	// begin inline asm
	st.relaxed.gpu.v2.u32 [%rd100], {%r277, %r145};
	// end inline asm
$L__BB3_125:
	not.b32 	%r148, %r827;
	mov.u32 	%r149, %nctaid.x;
	setp.gt.u32 	%p33, %r149, 499;
	@%p33 bra 	$L__BB3_127;
	membar.cta;
	bra.uni 	$L__BB3_128;
$L__BB3_127:
	mov.b32 	%r279, 450;
	// begin inline asm
	nanosleep.u32 %r279;
	// end inline asm
$L__BB3_128:
	mul.wide.s32 	%rd102, %r148, 8;
	add.s64 	%rd103, %rd73, %rd102;
	add.s64 	%rd101, %rd103, 256;
	// begin inline asm
	ld.relaxed.gpu.v2.u32 {%r817, %r813}, [%rd101];
	// end inline asm
$L__BB3_129:
	setp.eq.s32 	%p34, %r817, 99;
	mov.b32 	%r282, -1;
	vote.sync.any.pred 	%p35, %p34, %r282;
	not.pred 	%p36, %p35;
	@%p36 bra 	$L__BB3_134;
	setp.gt.u32 	%p71, %r149, 499;
	@%p71 bra 	$L__BB3_132;
	membar.cta;
	bra.uni 	$L__BB3_133;
$L__BB3_132:
	mov.b32 	%r407, 350;
	// begin inline asm
	nanosleep.u32 %r407;
	// end inline asm
$L__BB3_133:
	// begin inline asm
	ld.relaxed.gpu.v2.u32 {%r817, %r813}, [%rd101];
	// end inline asm
	bra.uni 	$L__BB3_129;
$L__BB3_134:
	setp.eq.s32 	%p37, %r817, 101;
	mov.b32 	%r309, -1;
	vote.sync.ballot.b32 	%r310, %p37, %r309;
	// begin inline asm
	mov.u32 %r284, %lanemask_ge;
	// end inline asm
	and.b32  	%r311, %r310, %r284;
	or.b32  	%r312, %r311, -2147483648;
	add.s32 	%r313, %r312, -1;
	not.b32 	%r314, %r312;
	and.b32  	%r315, %r314, %r313;
	popc.b32 	%r288, %r315;
	mov.b32 	%r287, 1;
	// begin inline asm
	shfl.sync.down.b32 %r285, %r813, %r287, %r288, %r309;
	// end inline asm
	setp.lt.s32 	%p39, %r222, %r288;
	selp.b32 	%r316, %r285, 0, %p39;
	add.s32 	%r291, %r316, %r813;
	mov.b32 	%r292, 2;
	// begin inline asm
	shfl.sync.down.b32 %r290, %r291, %r292, %r288, %r309;
	// end inline asm
	add.s32 	%r159, %r222, 2;
	setp.gt.s32 	%p40, %r159, %r288;
	selp.b32 	%r317, 0, %r290, %p40;
	add.s32 	%r296, %r291, %r317;
	mov.b32 	%r297, 4;
	// begin inline asm
	shfl.sync.down.b32 %r295, %r296, %r297, %r288, %r309;
	// end inline asm
	add.s32 	%r160, %r222, 4;
	setp.gt.s32 	%p41, %r160, %r288;
	selp.b32 	%r318, 0, %r295, %p41;
	add.s32 	%r301, %r296, %r318;
	mov.b32 	%r302, 8;
	// begin inline asm
	shfl.sync.down.b32 %r300, %r301, %r302, %r288, %r309;
	// end inline asm
	add.s32 	%r161, %r222, 8;
	setp.gt.s32 	%p42, %r161, %r288;
	selp.b32 	%r319, 0, %r300, %p42;
	add.s32 	%r306, %r301, %r319;
	mov.b32 	%r307, 16;
	// begin inline asm
	shfl.sync.down.b32 %r305, %r306, %r307, %r288, %r309;
	// end inline asm
	add.s32 	%r162, %r222, 16;
	setp.gt.s32 	%p43, %r162, %r288;
	selp.b32 	%r320, 0, %r305, %p43;
	add.s32 	%r814, %r306, %r320;
	not.b32 	%r321, %r827;
	add.s32 	%r816, %r1, %r321;
	add.s64 	%rd75, %rd1, 256;
$L__BB3_135:
	setp.ne.s32 	%p44, %r817, 101;
	mov.b32 	%r322, -1;
	vote.sync.all.pred 	%p45, %p44, %r322;
	not.pred 	%p46, %p45;
	@%p46 bra 	$L__BB3_143;
	mul.wide.s32 	%rd115, %r816, 8;
	add.s64 	%rd116, %rd75, %rd115;
	add.s64 	%rd114, %rd116, -256;
	// begin inline asm
	ld.relaxed.gpu.v2.u32 {%r817, %r818}, [%rd114];
	// end inline asm
$L__BB3_137:
	setp.eq.s32 	%p60, %r817, 99;
	mov.b32 	%r365, -1;
	vote.sync.any.pred 	%p61, %p60, %r365;
	not.pred 	%p62, %p61;
	@%p62 bra 	$L__BB3_142;
	setp.gt.u32 	%p70, %r149, 499;
	@%p70 bra 	$L__BB3_140;
	membar.cta;
	bra.uni 	$L__BB3_141;
$L__BB3_140:
	mov.b32 	%r404, 350;
	// begin inline asm
	nanosleep.u32 %r404;
	// end inline asm
$L__BB3_141:
	// begin inline asm
	ld.relaxed.gpu.v2.u32 {%r817, %r818}, [%rd114];
	// end inline asm
	bra.uni 	$L__BB3_137;
$L__BB3_142:
	setp.eq.s32 	%p63, %r817, 101;
	mov.b32 	%r391, -1;
	vote.sync.ballot.b32 	%r392, %p63, %r391;
	and.b32  	%r393, %r392, %r284;
	or.b32  	%r394, %r393, -2147483648;
	add.s32 	%r395, %r394, -1;
	not.b32 	%r396, %r394;
	and.b32  	%r397, %r396, %r395;
	popc.b32 	%r370, %r397;
	mov.b32 	%r369, 1;
	// begin inline asm
	shfl.sync.down.b32 %r367, %r818, %r369, %r370, %r391;
	// end inline asm
	setp.lt.s32 	%p65, %r222, %r370;
	selp.b32 	%r398, %r367, 0, %p65;
	add.s32 	%r373, %r398, %r818;
	mov.b32 	%r374, 2;
	// begin inline asm
	shfl.sync.down.b32 %r372, %r373, %r374, %r370, %r391;
	// end inline asm
	setp.gt.s32 	%p66, %r159, %r370;
	selp.b32 	%r399, 0, %r372, %p66;
	add.s32 	%r378, %r373, %r399;
	mov.b32 	%r379, 4;
	// begin inline asm
	shfl.sync.down.b32 %r377, %r378, %r379, %r370, %r391;
	// end inline asm
	setp.gt.s32 	%p67, %r160, %r370;
	selp.b32 	%r400, 0, %r377, %p67;
	add.s32 	%r383, %r378, %r400;
	mov.b32 	%r384, 8;
	// begin inline asm
	shfl.sync.down.b32 %r382, %r383, %r384, %r370, %r391;
	// end inline asm
	setp.gt.s32 	%p68, %r161, %r370;
	selp.b32 	%r401, 0, %r382, %p68;
	add.s32 	%r388, %r383, %r401;
	mov.b32 	%r389, 16;
	// begin inline asm
	shfl.sync.down.b32 %r387, %r388, %r389, %r370, %r391;
	// end inline asm
	setp.gt.s32 	%p69, %r162, %r370;
	selp.b32 	%r402, 0, %r387, %p69;
	add.s32 	%r403, %r402, %r814;
	add.s32 	%r814, %r403, %r388;
	add.s32 	%r816, %r816, -32;
	bra.uni 	$L__BB3_135;
$L__BB3_143:
	setp.ne.s32 	%p47, %r827, 0;
	@%p47 bra 	$L__BB3_145;
	add.s32 	%r325, %r814, %r145;
	add.s64 	%rd104, %rd73, 256;
	mov.b32 	%r324, 101;
	// begin inline asm
	st.relaxed.gpu.v2.u32 [%rd104], {%r324, %r325};
	// end inline asm
	st.shared.u32 	[_ZN6thrust24THRUST_300001_SM_1000_NS8cuda_cub4core6detail5shmemE+36], %r814;
	st.shared.u32 	[_ZN6thrust24THRUST_300001_SM_1000_NS8cuda_cub4core6detail5shmemE+40], %r325;
$L__BB3_145:
	setp.ne.s32 	%p48, %r222, 0;
	mov.u32 	%r819, %r147;
	@%p48 bra 	$L__BB3_147;
	st.shared.u32 	[_ZN6thrust24THRUST_300001_SM_1000_NS8cuda_cub4core6detail5shmemE+12], %r814;
	mov.u32 	%r819, %r814;
$L__BB3_147:
	setp.eq.s32 	%p49, %r827, 0;
	bar.sync 	0;
	@%p49 bra 	$L__BB3_149;
	ld.shared.u32 	%r326, [_ZN6thrust24THRUST_300001_SM_1000_NS8cuda_cub4core6detail5shmemE+12];
	add.s32 	%r819, %r326, %r819;
$L__BB3_149:
	add.s32 	%r181, %r819, %r139;
	add.s32 	%r182, %r140, %r819;
	add.s32 	%r183, %r141, %r819;
	add.s32 	%r184, %r142, %r819;
	ld.shared.v2.u32 	{%r327, %r185}, [_ZN6thrust24THRUST_300001_SM_1000_NS8cuda_cub4core6detail5shmemE+40];
	ld.shared.u32 	%r186, [_ZN6thrust24THRUST_300001_SM_1000_NS8cuda_cub4core6detail5shmemE+36];
	sub.s32 	%r328, 320, %r102;
	sub.s32 	%r187, %r185, %r328;
	sub.s32 	%r828, %r327, %r328;
	bar.sync 	0;
	not.pred 	%p50, %p5;
	@%p50 bra 	$L__BB3_151;
	sub.s32 	%r329, %r819, %r186;
	shl.b32 	%r330, %r329, 3;
	mov.u32 	%r331, _ZN6thrust24THRUST_300001_SM_1000_NS8cuda_cub4core6detail5shmemE;
	add.s32 	%r332, %r331, %r330;
	st.shared.u64 	[%r332], %rd65;
$L__BB3_151:
	not.pred 	%p51, %p6;
	@%p51 bra 	$L__BB3_153;
	sub.s32 	%r333, %r181, %r186;
	shl.b32 	%r334, %r333, 3;
	mov.u32 	%r335, _ZN6thrust24THRUST_300001_SM_1000_NS8cuda_cub4core6detail5shmemE;
	add.s32 	%r336, %r335, %r334;
	st.shared.u64 	[%r336], %rd66;
$L__BB3_153:
	not.pred 	%p52, %p7;
	@%p52 bra 	$L__BB3_155;
	sub.s32 	%r337, %r182, %r186;
	shl.b32 	%r338, %r337, 3;
	mov.u32 	%r339, _ZN6thrust24THRUST_300001_SM_1000_NS8cuda_cub4core6detail5shmemE;
	add.s32 	%r340, %r339, %r338;
	st.shared.u64 	[%r340], %rd67;
$L__BB3_155:
	not.pred 	%p53, %p8;
	@%p53 bra 	$L__BB3_157;
	sub.s32 	%r341, %r183, %r186;
	shl.b32 	%r342, %r341, 3;
	mov.u32 	%r343, _ZN6thrust24THRUST_300001_SM_1000_NS8cuda_cub4core6detail5shmemE;
	add.s32 	%r344, %r343, %r342;
	st.shared.u64 	[%r344], %rd68;
$L__BB3_157:
	not.pred 	%p54, %p9;
	@%p54 bra 	$L__BB3_159;
	sub.s32 	%r345, %r184, %r186;
	shl.b32 	%r346, %r345, 3;
	mov.u32 	%r347, _ZN6thrust24THRUST_300001_SM_1000_NS8cuda_cub4core6detail5shmemE;
	add.s32 	%r348, %r347, %r346;
	st.shared.u64 	[%r348], %rd69;
$L__BB3_159:
	bar.sync 	0;
	setp.ge.s32 	%p55, %r827, %r187;
	@%p55 bra 	$L__BB3_166;
	ld.param.u32 	%r782, [_ZN6thrust24THRUST_300001_SM_1000_NS8cuda_cub4core6detail13_kernel_agentINS1_8__unique11UniqueAgentINS0_6detail15normal_iteratorINS0_10device_ptrIlEEEESB_N4cuda3std3__48equal_toIlEEiPiEEJSB_SB_SG_SH_iN3cub18CUB_300001_SM_100013ScanTileStateIiLb1EEEmEEEvDpT0__param_4];
	add.s32 	%r349, %r185, %r782;
	add.s32 	%r350, %r827, %r2;
	sub.s32 	%r351, %r349, %r350;
	add.s32 	%r189, %r351, -321;
	and.b32  	%r352, %r189, 192;
	setp.eq.s32 	%p56, %r352, 192;
	@%p56 bra 	$L__BB3_163;
	shr.u32 	%r353, %r189, 6;
	add.s32 	%r354, %r353, 1;
	and.b32  	%r355, %r354, 3;
	add.s32 	%r823, %r827, %r186;
	shl.b32 	%r356, %r827, 3;
	mov.u32 	%r357, _ZN6thrust24THRUST_300001_SM_1000_NS8cuda_cub4core6detail5shmemE;
	add.s32 	%r822, %r357, %r356;
	neg.s32 	%r821, %r355;
	shl.b32 	%r358, %r354, 6;
	and.b32  	%r359, %r358, 192;
	add.s32 	%r827, %r827, %r359;
$L__BB3_162:
	.pragma "nounroll";
	mul.wide.s32 	%rd105, %r823, 8;
	add.s64 	%rd106, %rd3, %rd105;
	ld.shared.u64 	%rd107, [%r822];
	st.global.u64 	[%rd106], %rd107;
	add.s32 	%r823, %r823, 64;
	add.s32 	%r822, %r822, 512;
	add.s32 	%r821, %r821, 1;
	setp.ne.s32 	%p57, %r821, 0;
	@%p57 bra 	$L__BB3_162;
$L__BB3_163:
	setp.lt.u32 	%p58, %r189, 192;
	@%p58 bra 	$L__BB3_166;
	add.s64 	%rd77, %rd3, 1024;
	add.s32 	%r826, %r827, %r186;
	shl.b32 	%r360, %r827, 3;
	mov.u32 	%r361, _ZN6thrust24THRUST_300001_SM_1000_NS8cuda_cub4core6detail5shmemE;
	add.s32 	%r362, %r360, %r361;
	add.s32 	%r825, %r362, 1024;
$L__BB3_165:
	mul.wide.s32 	%rd108, %r826, 8;
	add.s64 	%rd109, %rd77, %rd108;
	ld.shared.u64 	%rd110, [%r825+-1024];
	st.global.u64 	[%rd109+-1024], %rd110;
	ld.shared.u64 	%rd111, [%r825+-512];
	st.global.u64 	[%rd109+-512], %rd111;
	ld.shared.u64 	%rd112, [%r825];
	st.global.u64 	[%rd109], %rd112;
	ld.shared.u64 	%rd113, [%r825+512];
	st.global.u64 	[%rd109+512], %rd113;
	add.s32 	%r827, %r827, 256;
	add.s32 	%r826, %r826, 256;
	add.s32 	%r825, %r825, 2048;
	setp.lt.s32 	%p59, %r827, %r187;
	@%p59 bra 	$L__BB3_165;
$L__BB3_166:
	bar.sync 	0;
$L__BB3_167:
	mov.u32 	%r509, %tid.x;
	setp.ne.s32 	%p101, %r509, 0;
	@%p101 bra 	$L__BB3_169;
	ld.param.u64 	%rd200, [_ZN6thrust24THRUST_300001_SM_1000_NS8cuda_cub4core6detail13_kernel_agentINS1_8__unique11UniqueAgentINS0_6detail15normal_iteratorINS0_10device_ptrIlEEEESB_N4cuda3std3__48equal_toIlEEiPiEEJSB_SB_SG_SH_iN3cub18CUB_300001_SM_100013ScanTileStateIiLb1EEEmEEEvDpT0__param_3];
	cvta.to.global.u64 	%rd143, %rd200;
	st.global.u32 	[%rd143], %r828;
$L__BB3_169:
	ret;

}
	// .globl	_ZN3cub18CUB_300001_SM_10006detail11EmptyKernelIvEEvv
.visible .entry _ZN3cub18CUB_300001_SM_10006detail11EmptyKernelIvEEvv()
{


	ret;

}
	// .globl	_ZN3cub18CUB_300001_SM_10006detail8for_each13static_kernelINS2_12policy_hub_t12policy_500_tEmN6thrust24THRUST_300001_SM_1000_NS8cuda_cub20__uninitialized_fill7functorINS7_10device_ptrIlEElEEEEvT0_T1_
.visible .entry _ZN3cub18CUB_300001_SM_10006detail8for_each13static_kernelINS2_12policy_hub_t12policy_500_tEmN6thrust24THRUST_300001_SM_1000_NS8cuda_cub20__uninitialized_fill7functorINS7_10device_ptrIlEElEEEEvT0_T1_(
	.param .u64 _ZN3cub18CUB_300001_SM_10006detail8for_each13static_kernelINS2_12policy_hub_t12policy_500_tEmN6thrust24THRUST_300001_SM_1000_NS8cuda_cub20__uninitialized_fill7functorINS7_10device_ptrIlEElEEEEvT0_T1__param_0,
	.param .align 8 .b8 _ZN3cub18CUB_300001_SM_10006detail8for_each13static_kernelINS2_12policy_hub_t12policy_500_tEmN6thrust24THRUST_300001_SM_1000_NS8cuda_cub20__uninitialized_fill7functorINS7_10device_ptrIlEElEEEEvT0_T1__param_1[16]
)
.maxntid 256
{
	.reg .pred 	%p<4>;
	.reg .b32 	%r<5>;
	.reg .b64 	%rd<18>;

	ld.param.u64 	%rd6, [_ZN3cub18CUB_300001_SM_10006detail8for_each13static_kernelINS2_12policy_hub_t12policy_500_tEmN6thrust24THRUST_300001_SM_1000_NS8cuda_cub20__uninitialized_fill7functorINS7_10device_ptrIlEElEEEEvT0_T1__param_1+8];
	ld.param.u64 	%rd5, [_ZN3cub18CUB_300001_SM_10006detail8for_each13static_kernelINS2_12policy_hub_t12policy_500_tEmN6thrust24THRUST_300001_SM_1000_NS8cuda_cub20__uninitialized_fill7functorINS7_10device_ptrIlEElEEEEvT0_T1__param_1];
	ld.param.u64 	%rd7, [_ZN3cub18CUB_300001_SM_10006detail8for_each13static_kernelINS2_12policy_hub_t12policy_500_tEmN6thrust24THRUST_300001_SM_1000_NS8cuda_cub20__uninitialized_fill7functorINS7_10device_ptrIlEElEEEEvT0_T1__param_0];
	mov.u32 	%r2, %ctaid.x;
	mul.wide.u32 	%rd1, %r2, 512;
	sub.s64 	%rd2, %rd7, %rd1;
	setp.lt.u64 	%p1, %rd2, 512;
	@%p1 bra 	$L__BB5_2;
	mov.u32 	%r4, %tid.x;
	cvta.to.global.u64 	%rd13, %rd5;
	cvt.u64.u32 	%rd14, %r4;
	add.s64 	%rd15, %rd1, %rd14;
	shl.b64 	%rd16, %rd15, 3;
	add.s64 	%rd17, %rd13, %rd16;
	st.global.u64 	[%rd17], %rd6;
	st.global.u64 	[%rd17+2048], %rd6;
	bra.uni 	$L__BB5_6;
$L__BB5_2:
	cvta.to.global.u64 	%rd8, %rd5;
	mov.u32 	%r1, %tid.x;
	cvt.u64.u32 	%rd9, %r1;
	setp.le.u64 	%p2, %rd2, %rd9;
	add.s64 	%rd10, %rd1, %rd9;
	shl.b64 	%rd11, %rd10, 3;
	add.s64 	%rd4, %rd8, %rd11;
	@%p2 bra 	$L__BB5_4;
	st.global.u64 	[%rd4], %rd6;
$L__BB5_4:
	add.s32 	%r3, %r1, 256;
	cvt.u64.u32 	%rd12, %r3;
	setp.le.u64 	%p3, %rd2, %rd12;
	@%p3 bra 	$L__BB5_6;
	st.global.u64 	[%rd4+2048], %rd6;
$L__BB5_6:
	ret;

}
	// .globl	_ZN3cub18CUB_300001_SM_10006detail6reduce28DeviceReduceSingleTileKernelINS2_10policy_hubIljN4cuda3std3__44plusIlEEE10Policy1000EN6thrust24THRUST_300001_SM_1000_NS6detail15normal_iteratorINSD_10device_ptrIlEEEEPljS9_llNS7_10__identityEEEvT0_T1_T2_T3_T4_T6_
.visible .entry _ZN3cub18CUB_300001_SM_10006detail6reduce28DeviceReduceSingleTileKernelINS2_10policy_hubIljN4cuda3std3__44plusIlEEE10Policy1000EN6thrust24THRUST_300001_SM_1000_NS6detail15normal_iteratorINSD_10device_ptrIlEEEEPljS9_llNS7_10__identityEEEvT0_T1_T2_T3_T4_T6_(
	.param .align 8 .b8 _ZN3cub18CUB_300001_SM_10006detail6reduce28DeviceReduceSingleTileKernelINS2_10policy_hubIljN4cuda3std3__44plusIlEEE10Policy1000EN6thrust24THRUST_300001_SM_1000_NS6detail15normal_iteratorINSD_10device_ptrIlEEEEPljS9_llNS7_10__identityEEEvT0_T1_T2_T3_T4_T6__param_0[8],
	.param .u64 .ptr .align 1 _ZN3cub18CUB_300001_SM_10006detail6reduce28DeviceReduceSingleTileKernelINS2_10policy_hubIljN4cuda3std3__44plusIlEEE10Policy1000EN6thrust24THRUST_300001_SM_1000_NS6detail15normal_iteratorINSD_10device_ptrIlEEEEPljS9_llNS7_10__identityEEEvT0_T1_T2_T3_T4_T6__param_1,
	.param .u32 _ZN3cub18CUB_300001_SM_10006detail6reduce28DeviceReduceSingleTileKernelINS2_10policy_hubIljN4cuda3std3__44plusIlEEE10Policy1000EN6thrust24THRUST_300001_SM_1000_NS6detail15normal_iteratorINSD_10device_ptrIlEEEEPljS9_llNS7_10__identityEEEvT0_T1_T2_T3_T4_T6__param_2,
	.param .align 1 .b8 _ZN3cub18CUB_300001_SM_10006detail6reduce28DeviceReduceSingleTileKernelINS2_10policy_hubIljN4cuda3std3__44plusIlEEE10Policy1000EN6thrust24THRUST_300001_SM_1000_NS6detail15normal_iteratorINSD_10device_ptrIlEEEEPljS9_llNS7_10__identityEEEvT0_T1_T2_T3_T4_T6__param_3[1],
	.param .u64 _ZN3cub18CUB_300001_SM_10006detail6reduce28DeviceReduceSingleTileKernelINS2_10policy_hubIljN4cuda3std3__44plusIlEEE10Policy1000EN6thrust24THRUST_300001_SM_1000_NS6detail15normal_iteratorINSD_10device_ptrIlEEEEPljS9_llNS7_10__identityEEEvT0_T1_T2_T3_T4_T6__param_4,
	.param .align 1 .b8 _ZN3cub18CUB_300001_SM_10006detail6reduce28DeviceReduceSingleTileKernelINS2_10policy_hubIljN4cuda3std3__44plusIlEEE10Policy1000EN6thrust24THRUST_300001_SM_1000_NS6detail15normal_iteratorINSD_10device_ptrIlEEEEPljS9_llNS7_10__identityEEEvT0_T1_T2_T3_T4_T6__param_5[1]
)
.maxntid 512
.minnctapersm 1
{
	.reg .pred 	%p<67>;
	.reg .b32 	%r<285>;
	.reg .b64 	%rd<431>;
	// demoted variable
	.shared .align 8 .b8 _ZZN3cub18CUB_300001_SM_10006detail6reduce28DeviceReduceSingleTileKernelINS2_10policy_hubIljN4cuda3std3__44plusIlEEE10Policy1000EN6thrust24THRUST_300001_SM_1000_NS6detail15normal_iteratorINSD_10device_ptrIlEEEEPljS9_llNS7_10__identityEEEvT0_T1_T2_T3_T4_T6_E12temp_storage[152];
	ld.param.u64 	%rd49, [_ZN3cub18CUB_300001_SM_10006detail6reduce28DeviceReduceSingleTileKernelINS2_10policy_hubIljN4cuda3std3__44plusIlEEE10Policy1000EN6thrust24THRUST_300001_SM_1000_NS6detail15normal_iteratorINSD_10device_ptrIlEEEEPljS9_llNS7_10__identityEEEvT0_T1_T2_T3_T4_T6__param_0];
	ld.param.u64 	%rd51, [_ZN3cub18CUB_300001_SM_10006detail6reduce28DeviceReduceSingleTileKernelINS2_10policy_hubIljN4cuda3std3__44plusIlEEE10Policy1000EN6thrust24THRUST_300001_SM_1000_NS6detail15normal_iteratorINSD_10device_ptrIlEEEEPljS9_llNS7_10__identityEEEvT0_T1_T2_T3_T4_T6__param_1];
	ld.param.u32 	%r51, [_ZN3cub18CUB_300001_SM_10006detail6reduce28DeviceReduceSingleTileKernelINS2_10policy_hubIljN4cuda3std3__44plusIlEEE10Policy1000EN6thrust24THRUST_300001_SM_1000_NS6detail15normal_iteratorINSD_10device_ptrIlEEEEPljS9_llNS7_10__identityEEEvT0_T1_T2_T3_T4_T6__param_2];
	ld.param.u64 	%rd50, [_ZN3cub18CUB_300001_SM_10006detail6reduce28DeviceReduceSingleTileKernelINS2_10policy_hubIljN4cuda3std3__44plusIlEEE10Policy1000EN6thrust24THRUST_300001_SM_1000_NS6detail15normal_iteratorINSD_10device_ptrIlEEEEPljS9_llNS7_10__identityEEEvT0_T1_T2_T3_T4_T6__param_4];
	cvta.to.global.u64 	%rd1, %rd51;
	setp.ne.s32 	%p1, %r51, 0;
	@%p1 bra 	$L__BB6_3;
	mov.u32 	%r267, %tid.x;
	setp.ne.s32 	%p66, %r267, 0;
	@%p66 bra 	$L__BB6_52;
	st.global.u64 	[%rd1], %rd50;
	bra.uni 	$L__BB6_52;
$L__BB6_3:
	cvta.to.global.u64 	%rd2, %rd49;
	setp.gt.u32 	%p2, %r51, 3583;
	@%p2 bra 	$L__BB6_28;
	mov.u32 	%r1, %tid.x;
	setp.ge.u32 	%p24, %r1, %r51;
	mov.b64 	%rd418, 0;
	mov.u32 	%r271, %r1;
	@%p24 bra 	$L__BB6_6;
	mul.wide.u32 	%rd239, %r1, 8;
	add.s64 	%rd240, %rd2, %rd239;
	ld.global.u64 	%rd418, [%rd240];
	add.s32 	%r271, %r1, 512;
$L__BB6_6:
	setp.ge.u32 	%p25, %r271, %r51;
	@%p25 bra 	$L__BB6_19;
	not.b32 	%r144, %r271;
	add.s32 	%r145, %r51, %r144;
	shr.u32 	%r146, %r145, 9;
	add.s32 	%r4, %r146, 1;
	and.b32  	%r5, %r4, 15;
	setp.lt.u32 	%p26, %r145, 7680;
	@%p26 bra 	$L__BB6_10;
	and.b32  	%r147, %r4, 16777200;
	neg.s32 	%r269, %r147;
	mul.wide.u32 	%rd242, %r271, 8;
	add.s64 	%rd243, %rd242, %rd2;
	add.s64 	%rd408, %rd243, 32768;
$L__BB6_9:
	.pragma "nounroll";
	ld.global.u64 	%rd244, [%rd408+-32768];
	add.s64 	%rd245, %rd244, %rd418;
	ld.global.u64 	%rd246, [%rd408+-28672];
	add.s64 	%rd247, %rd246, %rd245;
	ld.global.u64 	%rd248, [%rd408+-24576];
	add.s64 	%rd249, %rd248, %rd247;
	ld.global.u64 	%rd250, [%rd408+-20480];
	add.s64 	%rd251, %rd250, %rd249;
	ld.global.u64 	%rd252, [%rd408+-16384];
	add.s64 	%rd253, %rd252, %rd251;
	ld.global.u64 	%rd254, [%rd408+-12288];
	add.s64 	%rd255, %rd254, %rd253;
	ld.global.u64 	%rd256, [%rd408+-8192];
	add.s64 	%rd257, %rd256, %rd255;
	ld.global.u64 	%rd258, [%rd408+-4096];
	add.s64 	%rd259, %rd258, %rd257;
	ld.global.u64 	%rd260, [%rd408];
	add.s64 	%rd261, %rd260, %rd259;
	ld.global.u64 	%rd262, [%rd408+4096];
	add.s64 	%rd263, %rd262, %rd261;
	ld.global.u64 	%rd264, [%rd408+8192];
	add.s64 	%rd265, %rd264, %rd263;
	ld.global.u64 	%rd266, [%rd408+12288];
	add.s64 	%rd267, %rd266, %rd265;
	ld.global.u64 	%rd268, [%rd408+16384];
	add.s64 	%rd269, %rd268, %rd267;
	ld.global.u64 	%rd270, [%rd408+20480];
	add.s64 	%rd271, %rd270, %rd269;
	ld.global.u64 	%rd272, [%rd408+24576];
	add.s64 	%rd273, %rd272, %rd271;
	ld.global.u64 	%rd274, [%rd408+28672];
	add.s64 	%rd418, %rd274, %rd273;
	add.s32 	%r271, %r271, 8192;
	add.s32 	%r269, %r269, 16;
	add.s64 	%rd408, %rd408, 65536;
	setp.ne.s32 	%p27, %r269, 0;
	@%p27 bra 	$L__BB6_9;
$L__BB6_10:
	setp.eq.s32 	%p28, %r5, 0;
	@%p28 bra 	$L__BB6_19;
	and.b32  	%r12, %r4, 7;
	setp.lt.u32 	%p29, %r5, 8;
	@%p29 bra 	$L__BB6_13;
	mul.wide.u32 	%rd276, %r271, 8;
	add.s64 	%rd277, %rd2, %rd276;
	ld.global.u64 	%rd278, [%rd277];
	add.s64 	%rd279, %rd278, %rd418;
	ld.global.u64 	%rd280, [%rd277+4096];
	add.s64 	%rd281, %rd280, %rd279;
	ld.global.u64 	%rd282, [%rd277+8192];
	add.s64 	%rd283, %rd282, %rd281;
	ld.global.u64 	%rd284, [%rd277+12288];
	add.s64 	%rd285, %rd284, %rd283;
	ld.global.u64 	%rd286, [%rd277+16384];
	add.s64 	%rd287, %rd286, %rd285;
	ld.global.u64 	%rd288, [%rd277+20480];
	add.s64 	%rd289, %rd288, %rd287;
	ld.global.u64 	%rd290, [%rd277+24576];
	add.s64 	%rd291, %rd290, %rd289;
	ld.global.u64 	%rd292, [%rd277+28672];
	add.s64 	%rd418, %rd292, %rd291;
	add.s32 	%r271, %r271, 4096;
$L__BB6_13:
	setp.eq.s32 	%p30, %r12, 0;
	@%p30 bra 	$L__BB6_19;
	and.b32  	%r15, %r4, 3;
	setp.lt.u32 	%p31, %r12, 4;
	@%p31 bra 	$L__BB6_16;
	mul.wide.u32 	%rd294, %r271, 8;
	add.s64 	%rd295, %rd2, %rd294;
	ld.global.u64 	%rd296, [%rd295];
	add.s64 	%rd297, %rd296, %rd418;
	ld.global.u64 	%rd298, [%rd295+4096];
	add.s64 	%rd299, %rd298, %rd297;
	ld.global.u64 	%rd300, [%rd295+8192];
	add.s64 	%rd301, %rd300, %rd299;
	ld.global.u64 	%rd302, [%rd295+12288];
	add.s64 	%rd418, %rd302, %rd301;
	add.s32 	%r271, %r271, 2048;
$L__BB6_16:
	setp.eq.s32 	%p32, %r15, 0;
	@%p32 bra 	$L__BB6_19;
	mul.wide.u32 	%rd303, %r271, 8;
	add.s64 	%rd416, %rd2, %rd303;
	neg.s32 	%r274, %r15;
$L__BB6_18:
	.pragma "nounroll";
	ld.global.u64 	%rd304, [%rd416];
	add.s64 	%rd418, %rd304, %rd418;
	add.s64 	%rd416, %rd416, 4096;
	add.s32 	%r274, %r274, 1;
	setp.ne.s32 	%p33, %r274, 0;
	@%p33 bra 	$L__BB6_18;
$L__BB6_19:
	setp.lt.u32 	%p34, %r51, 512;
	@%p34 bra 	$L__BB6_24;
	// begin inline asm
	mov.u32 %r211, %laneid;
	// end inline asm
	mov.b64 	{%r213, %r218}, %rd418;
	mov.b32 	%r219, 1;
	mov.b32 	%r260, 31;
	mov.b32 	%r261, -1;
	// begin inline asm
	shfl.sync.down.b32 %r212, %r213, %r219, %r260, %r261;
	// end inline asm
	// begin inline asm
	shfl.sync.down.b32 %r217, %r218, %r219, %r260, %r261;
	// end inline asm
	mov.b64 	%rd363, {%r212, %r217};
	setp.gt.s32 	%p58, %r211, 30;
	selp.b64 	%rd364, 0, %rd363, %p58;
	add.s64 	%rd365, %rd364, %rd418;
	mov.b64 	{%r223, %r228}, %rd365;
	mov.b32 	%r229, 2;
	// begin inline asm
	shfl.sync.down.b32 %r222, %r223, %r229, %r260, %r261;
	// end inline asm
	// begin inline asm
	shfl.sync.down.b32 %r227, %r228, %r229, %r260, %r261;
	// end inline asm
	mov.b64 	%rd366, {%r222, %r227};
	setp.gt.s32 	%p59, %r211, 29;
	selp.b64 	%rd367, 0, %rd366, %p59;
	add.s64 	%rd368, %rd367, %rd365;
	mov.b64 	{%r233, %r238}, %rd368;
	mov.b32 	%r239, 4;
	// begin inline asm
	shfl.sync.down.b32 %r232, %r233, %r239, %r260, %r261;
	// end inline asm
	// begin inline asm
	shfl.sync.down.b32 %r237, %r238, %r239, %r260, %r261;
	// end inline asm
	mov.b64 	%rd369, {%r232, %r237};
	setp.gt.s32 	%p60, %r211, 27;
	selp.b64 	%rd370, 0, %rd369, %p60;
	add.s64 	%rd371, %rd370, %rd368;
	mov.b64 	{%r243, %r248}, %rd371;
	mov.b32 	%r249, 8;
	// begin inline asm
	shfl.sync.down.b32 %r242, %r243, %r249, %r260, %r261;
	// end inline asm
	// begin inline asm
	shfl.sync.down.b32 %r247, %r248, %r249, %r260, %r261;
	// end inline asm
	mov.b64 	%rd372, {%r242, %r247};
	setp.gt.s32 	%p61, %r211, 23;
	selp.b64 	%rd373, 0, %rd372, %p61;
	add.s64 	%rd374, %rd373, %rd371;
	mov.b64 	{%r253, %r258}, %rd374;
	mov.b32 	%r259, 16;
	// begin inline asm
	shfl.sync.down.b32 %r252, %r253, %r259, %r260, %r261;
	// end inline asm
	// begin inline asm
	shfl.sync.down.b32 %r257, %r258, %r259, %r260, %r261;
	// end inline asm
	mov.b64 	%rd375, {%r252, %r257};
	setp.gt.s32 	%p62, %r211, 15;
	selp.b64 	%rd376, 0, %rd375, %p62;
	add.s64 	%rd430, %rd376, %rd374;
	setp.ne.s32 	%p63, %r211, 0;
	@%p63 bra 	$L__BB6_22;
	shr.u32 	%r262, %r1, 2;
	and.b32  	%r263, %r262, 248;
	mov.u32 	%r264, _ZZN3cub18CUB_300001_SM_10006detail6reduce28DeviceReduceSingleTileKernelINS2_10policy_hubIljN4cuda3std3__44plusIlEEE10Policy1000EN6thrust24THRUST_300001_SM_1000_NS6detail15normal_iteratorINSD_10device_ptrIlEEEEPljS9_llNS7_10__identityEEEvT0_T1_T2_T3_T4_T6_E12temp_storage;
	add.s32 	%r265, %r264, %r263;
	st.shared.u64 	[%r265+16], %rd430;
$L__BB6_22:
	bar.sync 	0;
	setp.ne.s32 	%p64, %r1, 0;
	@%p64 bra 	$L__BB6_50;
	ld.shared.u64 	%rd377, [_ZZN3cub18CUB_300001_SM_10006detail6reduce28DeviceReduceSingleTileKernelINS2_10policy_hubIljN4cuda3std3__44plusIlEEE10Policy1000EN6thrust24THRUST_300001_SM_1000_NS6detail15normal_iteratorINSD_10device_ptrIlEEEEPljS9_llNS7_10__identityEEEvT0_T1_T2_T3_T4_T6_E12temp_storage+24];
	add.s64 	%rd378, %rd377, %rd430;
	ld.shared.u64 	%rd379, [_ZZN3cub18CUB_300001_SM_10006detail6reduce28DeviceReduceSingleTileKernelINS2_10policy_hubIljN4cuda3std3__44plusIlEEE10Policy1000EN6thrust24THRUST_300001_SM_1000_NS6detail15normal_iteratorINSD_10device_ptrIlEEEEPljS9_llNS7_10__identityEEEvT0_T1_T2_T3_T4_T6_E12temp_storage+32];
	add.s64 	%rd380, %rd378, %rd379;
	ld.shared.u64 	%rd381, [_ZZN3cub18CUB_300001_SM_10006detail6reduce28DeviceReduceSingleTileKernelINS2_10policy_hubIljN4cuda3std3__44plusIlEEE10Policy1000EN6thrust24THRUST_300001_SM_1000_NS6detail15normal_iteratorINSD_10device_ptrIlEEEEPljS9_llNS7_10__identityEEEvT0_T1_T2_T3_T4_T6_E12temp_storage+40];
	add.s64 	%rd382, %rd380, %rd381;
	ld.shared.u64 	%rd383, [_ZZN3cub18CUB_300001_SM_10006detail6reduce28DeviceReduceSingleTileKernelINS2_10policy_hubIljN4cuda3std3__44plusIlEEE10Policy1000EN6thrust24THRUST_300001_SM_1000_NS6detail15normal_iteratorINSD_10device_ptrIlEEEEPljS9_llNS7_10__identityEEEvT0_T1_T2_T3_T4_T6_E12temp_storage+48];
	add.s64 	%rd384, %rd382, %rd383;
	ld.shared.u64 	%rd385, [_ZZN3cub18CUB_300001_SM_10006detail6reduce28DeviceReduceSingleTileKernelINS2_10policy_hubIljN4cuda3std3__44plusIlEEE10Policy1000EN6thrust24THRUST_300001_SM_1000_NS6detail15normal_iteratorINSD_10device_ptrIlEEEEPljS9_llNS7_10__identityEEEvT0_T1_T2_T3_T4_T6_E12temp_storage+56];
	add.s64 	%rd386, %rd384, %rd385;
	ld.shared.u64 	%rd387, [_ZZN3cub18CUB_300001_SM_10006detail6reduce28DeviceReduceSingleTileKernelINS2_10policy_hubIljN4cuda3std3__44plusIlEEE10Policy1000EN6thrust24THRUST_300001_SM_1000_NS6detail15normal_iteratorINSD_10device_ptrIlEEEEPljS9_llNS7_10__identityEEEvT0_T1_T2_T3_T4_T6_E12temp_storage+64];
	add.s64 	%rd388, %rd386, %rd387;
	ld.shared.u64 	%rd389, [_ZZN3cub18CUB_300001_SM_10006detail6reduce28DeviceReduceSingleTileKernelINS2_10policy_hubIljN4cuda3std3__44plusIlEEE10Policy1000EN6thrust24THRUST_300001_SM_1000_NS6detail15normal_iteratorINSD_10device_ptrIlEEEEPljS9_llNS7_10__identityEEEvT0_T1_T2_T3_T4_T6_E12temp_storage+72];
	add.s64 	%rd390, %rd388, %rd389;
	ld.shared.u64 	%rd391, [_ZZN3cub18CUB_300001_SM_10006detail6reduce28DeviceReduceSingleTileKernelINS2_10policy_hubIljN4cuda3std3__44plusIlEEE10Policy1000EN6thrust24THRUST_300001_SM_1000_NS6detail15normal_iteratorINSD_10device_ptrIlEEEEPljS9_llNS7_10__identityEEEvT0_T1_T2_T3_T4_T6_E12temp_storage+80];
	add.s64 	%rd392, %rd390, %rd391;
	ld.shared.u64 	%rd393, [_ZZN3cub18CUB_300001_SM_10006detail6reduce28DeviceReduceSingleTileKernelINS2_10policy_hubIljN4cuda3std3__44plusIlEEE10Policy1000EN6thrust24THRUST_300001_SM_1000_NS6detail15normal_iteratorINSD_10device_ptrIlEEEEPljS9_llNS7_10__identityEEEvT0_T1_T2_T3_T4_T6_E12temp_storage+88];
	add.s64 	%rd394, %rd392, %rd393;
	ld.shared.u64 	%rd395, [_ZZN3cub18CUB_300001_SM_10006detail6reduce28DeviceReduceSingleTileKernelINS2_10policy_hubIljN4cuda3std3__44plusIlEEE10Policy1000EN6thrust24THRUST_300001_SM_1000_NS6detail15normal_iteratorINSD_10device_ptrIlEEEEPljS9_llNS7_10__identityEEEvT0_T1_T2_T3_T4_T6_E12temp_storage+96];
	add.s64 	%rd396, %rd394, %rd395;
	ld.shared.u64 	%rd397, [_ZZN3cub18CUB_300001_SM_10006detail6reduce28DeviceReduceSingleTileKernelINS2_10policy_hubIljN4cuda3std3__44plusIlEEE10Policy1000EN6thrust24THRUST_300001_SM_1000_NS6detail15normal_iteratorINSD_10device_ptrIlEEEEPljS9_llNS7_10__identityEEEvT0_T1_T2_T3_T4_T6_E12temp_storage+104];
	add.s64 	%rd398, %rd396, %rd397;
	ld.shared.u64 	%rd399, [_ZZN3cub18CUB_300001_SM_10006detail6reduce28DeviceReduceSingleTileKernelINS2_10policy_hubIljN4cuda3std3__44plusIlEEE10Policy1000EN6thrust24THRUST_300001_SM_1000_NS6detail15normal_iteratorINSD_10device_ptrIlEEEEPljS9_llNS7_10__identityEEEvT0_T1_T2_T3_T4_T6_E12temp_storage+112];
	add.s64 	%rd400, %rd398, %rd399;
	ld.shared.u64 	%rd401, [_ZZN3cub18CUB_300001_SM_10006detail6reduce28DeviceReduceSingleTileKernelINS2_10policy_hubIljN4cuda3std3__44plusIlEEE10Policy1000EN6thrust24THRUST_300001_SM_1000_NS6detail15normal_iteratorINSD_10device_ptrIlEEEEPljS9_llNS7_10__identityEEEvT0_T1_T2_T3_T4_T6_E12temp_storage+120];
	add.s64 	%rd402, %rd400, %rd401;
	ld.shared.u64 	%rd403, [_ZZN3cub18CUB_300001_SM_10006detail6reduce28DeviceReduceSingleTileKernelINS2_10policy_hubIljN4cuda3std3__44plusIlEEE10Policy1000EN6thrust24THRUST_300001_SM_1000_NS6detail15normal_iteratorINSD_10device_ptrIlEEEEPljS9_llNS7_10__identityEEEvT0_T1_T2_T3_T4_T6_E12temp_storage+128];
	add.s64 	%rd404, %rd402, %rd403;
	ld.shared.u64 	%rd405, [_ZZN3cub18CUB_300001_SM_10006detail6reduce28DeviceReduceSingleTileKernelINS2_10policy_hubIljN4cuda3std3__44plusIlEEE10Policy1000EN6thrust24THRUST_300001_SM_1000_NS6detail15normal_iteratorINSD_10device_ptrIlEEEEPljS9_llNS7_10__identityEEEvT0_T1_T2_T3_T4_T6_E12temp_storage+136];
	add.s64 	%rd430, %rd404, %rd405;
	bra.uni 	$L__BB6_50;
$L__BB6_24:
	// begin inline asm
	mov.u32 %r148, %laneid;
	// end inline asm
	and.b32  	%r199, %r1, 992;
	add.s32 	%r200, %r199, 32;
	setp.gt.u32 	%p35, %r200, %r51;
	not.b32 	%r201, %r199;
	add.s32 	%r202, %r51, %r201;
	selp.b32 	%r197, %r202, 31, %p35;
	mov.b64 	{%r150, %r155}, %rd418;
	mov.b32 	%r156, 1;
	mov.b32 	%r198, -1;
	// begin inline asm
	shfl.sync.down.b32 %r149, %r150, %r156, %r197, %r198;
	// end inline asm
	// begin inline asm
	shfl.sync.down.b32 %r154, %r155, %r156, %r197, %r198;
	// end inline asm
	mov.b64 	%rd305, {%r149, %r154};
	setp.lt.s32 	%p36, %r148, %r197;
	selp.b64 	%rd306, %rd305, 0, %p36;
	add.s64 	%rd307, %rd306, %rd418;
	mov.b64 	{%r160, %r165}, %rd307;
	mov.b32 	%r166, 2;
	// begin inline asm
	shfl.sync.down.b32 %r159, %r160, %r166, %r197, %r198;
	// end inline asm
	// begin inline asm
	shfl.sync.down.b32 %r164, %r165, %r166, %r197, %r198;
	// end inline asm
	mov.b64 	%rd308, {%r159, %r164};
	add.s32 	%r203, %r148, 2;
	setp.gt.s32 	%p37, %r203, %r197;
	selp.b64 	%rd309, 0, %rd308, %p37;
	add.s64 	%rd310, %rd309, %rd307;
	mov.b64 	{%r170, %r175}, %rd310;
	mov.b32 	%r176, 4;
	// begin inline asm
	shfl.sync.down.b32 %r169, %r170, %r176, %r197, %r198;
	// end inline asm
	// begin inline asm
	shfl.sync.down.b32 %r174, %r175, %r176, %r197, %r198;
	// end inline asm
	mov.b64 	%rd311, {%r169, %r174};
	add.s32 	%r204, %r148, 4;
	setp.gt.s32 	%p38, %r204, %r197;
	selp.b64 	%rd312, 0, %rd311, %p38;
	add.s64 	%rd313, %rd312, %rd310;
	mov.b64 	{%r180, %r185}, %rd313;
	mov.b32 	%r186, 8;
	// begin inline asm
	shfl.sync.down.b32 %r179, %r180, %r186, %r197, %r198;
	// end inline asm
	// begin inline asm
	shfl.sync.down.b32 %r184, %r185, %r186, %r197, %r198;
	// end inline asm
	mov.b64 	%rd314, {%r179, %r184};
	add.s32 	%r205, %r148, 8;
	setp.gt.s32 	%p39, %r205, %r197;
	selp.b64 	%rd315, 0, %rd314, %p39;
	add.s64 	%rd316, %rd315, %rd313;
	mov.b64 	{%r190, %r195}, %rd316;
	mov.b32 	%r196, 16;
	// begin inline asm
	shfl.sync.down.b32 %r189, %r190, %r196, %r197, %r198;
	// end inline asm
	// begin inline asm
	shfl.sync.down.b32 %r194, %r195, %r196, %r197, %r198;
	// end inline asm
	mov.b64 	%rd317, {%r189, %r194};
	add.s32 	%r206, %r148, 16;
	setp.gt.s32 	%p40, %r206, %r197;
	selp.b64 	%rd318, 0, %rd317, %p40;
	add.s64 	%rd430, %rd318, %rd316;
	setp.ne.s32 	%p41, %r148, 0;
	@%p41 bra 	$L__BB6_26;
	shr.u32 	%r207, %r1, 2;
	and.b32  	%r208, %r207, 248;
	mov.u32 	%r209, _ZZN3cub18CUB_300001_SM_10006detail6reduce28DeviceReduceSingleTileKernelINS2_10policy_hubIljN4cuda3std3__44plusIlEEE10Policy1000EN6thrust24THRUST_300001_SM_1000_NS6detail15normal_iteratorINSD_10device_ptrIlEEEEPljS9_llNS7_10__identityEEEvT0_T1_T2_T3_T4_T6_E12temp_storage;
	add.s32 	%r210, %r209, %r208;
	st.shared.u64 	[%r210+16], %rd430;
$L__BB6_26:
	bar.sync 	0;
	setp.ne.s32 	%p42, %r1, 0;
	@%p42 bra 	$L__BB6_50;
	setp.gt.u32 	%p43, %r51, 32;
	ld.shared.u64 	%rd319, [_ZZN3cub18CUB_300001_SM_10006detail6reduce28DeviceReduceSingleTileKernelINS2_10policy_hubIljN4cuda3std3__44plusIlEEE10Policy1000EN6thrust24THRUST_300001_SM_1000_NS6detail15normal_iteratorINSD_10device_ptrIlEEEEPljS9_llNS7_10__identityEEEvT0_T1_T2_T3_T4_T6_E12temp_storage+24];
	selp.b64 	%rd320, %rd319, 0, %p43;
	add.s64 	%rd321, %rd320, %rd430;
	setp.gt.u32 	%p44, %r51, 64;
	ld.shared.u64 	%rd322, [_ZZN3cub18CUB_300001_SM_10006detail6reduce28DeviceReduceSingleTileKernelINS2_10policy_hubIljN4cuda3std3__44plusIlEEE10Policy1000EN6thrust24THRUST_300001_SM_1000_NS6detail15normal_iteratorINSD_10device_ptrIlEEEEPljS9_llNS7_10__identityEEEvT0_T1_T2_T3_T4_T6_E12temp_storage+32];
	selp.b64 	%rd323, %rd322, 0, %p44;
	add.s64 	%rd324, %rd321, %rd323;
	setp.gt.u32 	%p45, %r51, 96;
	ld.shared.u64 	%rd325, [_ZZN3cub18CUB_300001_SM_10006detail6reduce28DeviceReduceSingleTileKernelINS2_10policy_hubIljN4cuda3std3__44plusIlEEE10Policy1000EN6thrust24THRUST_300001_SM_1000_NS6detail15normal_iteratorINSD_10device_ptrIlEEEEPljS9_llNS7_10__identityEEEvT0_T1_T2_T3_T4_T6_E12temp_storage+40];
	selp.b64 	%rd326, %rd325, 0, %p45;
	add.s64 	%rd327, %rd324, %rd326;
	setp.gt.u32 	%p46, %r51, 128;
	ld.shared.u64 	%rd328, [_ZZN3cub18CUB_300001_SM_10006detail6reduce28DeviceReduceSingleTileKernelINS2_10policy_hubIljN4cuda3std3__44plusIlEEE10Policy1000EN6thrust24THRUST_300001_SM_1000_NS6detail15normal_iteratorINSD_10device_ptrIlEEEEPljS9_llNS7_10__identityEEEvT0_T1_T2_T3_T4_T6_E12temp_storage+48];
	selp.b64 	%rd329, %rd328, 0, %p46;
	add.s64 	%rd330, %rd327, %rd329;
	setp.gt.u32 	%p47, %r51, 160;
	ld.shared.u64 	%rd331, [_ZZN3cub18CUB_300001_SM_10006detail6reduce28DeviceReduceSingleTileKernelINS2_10policy_hubIljN4cuda3std3__44plusIlEEE10Policy1000EN6thrust24THRUST_300001_SM_1000_NS6detail15normal_iteratorINSD_10device_ptrIlEEEEPljS9_llNS7_10__identityEEEvT0_T1_T2_T3_T4_T6_E12temp_storage+56];
	selp.b64 	%rd332, %rd331, 0, %p47;
	add.s64 	%rd333, %rd330, %rd332;
	setp.gt.u32 	%p48, %r51, 192;
	ld.shared.u64 	%rd334, [_ZZN3cub18CUB_300001_SM_10006detail6reduce28DeviceReduceSingleTileKernelINS2_10policy_hubIljN4cuda3std3__44plusIlEEE10Policy1000EN6thrust24THRUST_300001_SM_1000_NS6detail15normal_iteratorINSD_10device_ptrIlEEEEPljS9_llNS7_10__identityEEEvT0_T1_T2_T3_T4_T6_E12temp_storage+64];
	selp.b64 	%rd335, %rd334, 0, %p48;
	add.s64 	%rd336, %rd333, %rd335;
	setp.gt.u32 	%p49, %r51, 224;
	ld.shared.u64 	%rd337, [_ZZN3cub18CUB_300001_SM_10006detail6reduce28DeviceReduceSingleTileKernelINS2_10policy_hubIljN4cuda3std3__44plusIlEEE10Policy1000EN6thrust24THRUST_300001_SM_1000_NS6detail15normal_iteratorINSD_10device_ptrIlEEEEPljS9_llNS7_10__identityEEEvT0_T1_T2_T3_T4_T6_E12temp_storage+72];
	selp.b64 	%rd338, %rd337, 0, %p49;
	add.s64 	%rd339, %rd336, %rd338;
	setp.gt.u32 	%p50, %r51, 256;
	ld.shared.u64 	%rd340, [_ZZN3cub18CUB_300001_SM_10006detail6reduce28DeviceReduceSingleTileKernelINS2_10policy_hubIljN4cuda3std3__44plusIlEEE10Policy1000EN6thrust24THRUST_300001_SM_1000_NS6detail15normal_iteratorINSD_10device_ptrIlEEEEPljS9_llNS7_10__identityEEEvT0_T1_T2_T3_T4_T6_E12temp_storage+80];
	selp.b64 	%rd341, %rd340, 0, %p50;
	add.s64 	%rd342, %rd339, %rd341;
	setp.gt.u32 	%p51, %r51, 288;
	ld.shared.u64 	%rd343, [_ZZN3cub18CUB_300001_SM_10006detail6reduce28DeviceReduceSingleTileKernelINS2_10policy_hubIljN4cuda3std3__44plusIlEEE10Policy1000EN6thrust24THRUST_300001_SM_1000_NS6detail15normal_iteratorINSD_10device_ptrIlEEEEPljS9_llNS7_10__identityEEEvT0_T1_T2_T3_T4_T6_E12temp_storage+88];
	selp.b64 	%rd344, %rd343, 0, %p51;
	add.s64 	%rd345, %rd342, %rd344;
	setp.gt.u32 	%p52, %r51, 320;
	ld.shared.u64 	%rd346, [_ZZN3cub18CUB_300001_SM_10006detail6reduce28DeviceReduceSingleTileKernelINS2_10policy_hubIljN4cuda3std3__44plusIlEEE10Policy1000EN6thrust24THRUST_300001_SM_1000_NS6detail15normal_iteratorINSD_10device_ptrIlEEEEPljS9_llNS7_10__identityEEEvT0_T1_T2_T3_T4_T6_E12temp_storage+96];
	selp.b64 	%rd347, %rd346, 0, %p52;
	add.s64 	%rd348, %rd345, %rd347;
	setp.gt.u32 	%p53, %r51, 352;
	ld.shared.u64 	%rd349, [_ZZN3cub18CUB_300001_SM_10006detail6reduce28DeviceReduceSingleTileKernelINS2_10policy_hubIljN4cuda3std3__44plusIlEEE10Policy1000EN6thrust24THRUST_300001_SM_1000_NS6detail15normal_iteratorINSD_10device_ptrIlEEEEPljS9_llNS7_10__identityEEEvT0_T1_T2_T3_T4_T6_E12temp_storage+104];
	selp.b64 	%rd350, %rd349, 0, %p53;
	add.s64 	%rd351, %rd348, %rd350;
	setp.gt.u32 	%p54, %r51, 384;
	ld.shared.u64 	%rd352, [_ZZN3cub18CUB_300001_SM_10006detail6reduce28DeviceReduceSingleTileKernelINS2_10policy_hubIljN4cuda3std3__44plusIlEEE10Policy1000EN6thrust24THRUST_300001_SM_1000_NS6detail15normal_iteratorINSD_10device_ptrIlEEEEPljS9_llNS7_10__identityEEEvT0_T1_T2_T3_T4_T6_E12temp_storage+112];
	selp.b64 	%rd353, %rd352, 0, %p54;
	add.s64 	%rd354, %rd351, %rd353;
	setp.gt.u32 	%p55, %r51, 416;
	ld.shared.u64 	%rd355, [_ZZN3cub18CUB_300001_SM_10006detail6reduce28DeviceReduceSingleTileKernelINS2_10policy_hubIljN4cuda3std3__44plusIlEEE10Policy1000EN6thrust24THRUST_300001_SM_1000_NS6detail15normal_iteratorINSD_10device_ptrIlEEEEPljS9_llNS7_10__identityEEEvT0_T1_T2_T3_T4_T6_E12temp_storage+120];
	selp.b64 	%rd356, %rd355, 0, %p55;
	add.s64 	%rd357, %rd354, %rd356;
	setp.gt.u32 	%p56, %r51, 448;
	ld.shared.u64 	%rd358, [_ZZN3cub18CUB_300001_SM_10006detail6reduce28DeviceReduceSingleTileKernelINS2_10policy_hubIljN4cuda3std3__44plusIlEEE10Policy1000EN6thrust24THRUST_300001_SM_1000_NS6detail15normal_iteratorINSD_10device_ptrIlEEEEPljS9_llNS7_10__identityEEEvT0_T1_T2_T3_T4_T6_E12temp_storage+128];
	selp.b64 	%rd359, %rd358, 0, %p56;
	add.s64 	%rd360, %rd357, %rd359;
	setp.gt.u32 	%p57, %r51, 480;
	ld.shared.u64 	%rd361, [_ZZN3cub18CUB_300001_SM_10006detail6reduce28DeviceReduceSingleTileKernelINS2_10policy_hubIljN4cuda3std3__44plusIlEEE10Policy1000EN6thrust24THRUST_300001_SM_1000_NS6detail15normal_iteratorINSD_10device_ptrIlEEEEPljS9_llNS7_10__identityEEEvT0_T1_T2_T3_T4_T6_E12temp_storage+136];
	selp.b64 	%rd362, %rd361, 0, %p57;
	add.s64 	%rd430, %rd360, %rd362;
	bra.uni 	$L__BB6_50;
$L__BB6_28:
	mov.u32 	%r21, %tid.x;
	mul.wide.u32 	%rd52, %r21, 8;
	add.s64 	%rd28, %rd2, %rd52;
	ld.global.u64 	%rd53, [%rd28];
	ld.global.u64 	%rd54, [%rd28+4096];
	ld.global.u64 	%rd55, [%rd28+8192];
	ld.global.u64 	%rd56, [%rd28+12288];
	ld.global.u64 	%rd57, [%rd28+16384];
	ld.global.u64 	%rd58, [%rd28+20480];
	ld.global.u64 	%rd59, [%rd28+24576];
	add.s64 	%rd60, %rd54, %rd53;
	add.s64 	%rd61, %rd55, %rd60;
	add.s64 	%rd62, %rd56, %rd61;
	add.s64 	%rd63, %rd57, %rd62;
	add.s64 	%rd64, %rd58, %rd63;
	add.s64 	%rd429, %rd59, %rd64;
	add.s32 	%r22, %r51, -3584;
	setp.lt.u32 	%p3, %r22, 3584;
	mov.b32 	%r276, 3584;
	@%p3 bra 	$L__BB6_32;
	mov.b32 	%r276, 3584;
$L__BB6_30:
	mul.wide.u32 	%rd65, %r276, 8;
	add.s64 	%rd66, %rd28, %rd65;
	ld.global.u64 	%rd67, [%rd66];
	ld.global.u64 	%rd68, [%rd66+4096];
	ld.global.u64 	%rd69, [%rd66+8192];
	ld.global.u64 	%rd70, [%rd66+12288];
	ld.global.u64 	%rd71, [%rd66+16384];
	ld.global.u64 	%rd72, [%rd66+20480];
	ld.global.u64 	%rd73, [%rd66+24576];
	add.s64 	%rd74, %rd67, %rd429;
	add.s64 	%rd75, %rd68, %rd74;
	add.s64 	%rd76, %rd69, %rd75;
	add.s64 	%rd77, %rd70, %rd76;
	add.s64 	%rd78, %rd71, %rd77;
	add.s64 	%rd79, %rd72, %rd78;
	add.s64 	%rd429, %rd73, %rd79;
	sub.s32 	%r54, %r51, %r276;
	setp.lt.u32 	%p4, %r54, 3584;
	@%p4 bra 	$L__BB6_46;
	add.s32 	%r276, %r276, 3584;
	setp.le.u32 	%p5, %r276, %r22;
	@%p5 bra 	$L__BB6_30;
$L__BB6_32:
	setp.le.u32 	%p6, %r51, %r276;
	sub.s32 	%r55, %r51, %r276;
	setp.ge.s32 	%p7, %r21, %r55;
	or.pred  	%p8, %p6, %p7;
	@%p8 bra 	$L__BB6_46;
	not.b32 	%r57, %r21;
	add.s32 	%r58, %r51, %r57;
	sub.s32 	%r59, %r58, %r276;
	shr.u32 	%r60, %r59, 9;
	add.s32 	%r26, %r60, 1;
	and.b32  	%r27, %r26, 15;
	setp.lt.u32 	%p9, %r59, 7680;
	mov.u32 	%r281, %r21;
	@%p9 bra 	$L__BB6_37;
	or.b32  	%r279, %r21, 4096;
	add.s32 	%r278, %r21, %r276;
	and.b32  	%r61, %r26, 16777200;
	neg.s32 	%r277, %r61;
$L__BB6_35:
	.pragma "nounroll";
	mul.wide.u32 	%rd81, %r278, 8;
	add.s64 	%rd82, %rd2, %rd81;
	ld.global.u64 	%rd83, [%rd82];
	add.s64 	%rd84, %rd83, %rd429;
	add.s32 	%r62, %r278, 512;
	mul.wide.u32 	%rd85, %r62, 8;
	add.s64 	%rd86, %rd2, %rd85;
	ld.global.u64 	%rd87, [%rd86];
	add.s64 	%rd88, %rd87, %rd84;
	add.s32 	%r63, %r278, 1024;
	mul.wide.u32 	%rd89, %r63, 8;
	add.s64 	%rd90, %rd2, %rd89;
	ld.global.u64 	%rd91, [%rd90];
	add.s64 	%rd92, %rd91, %rd88;
	add.s32 	%r64, %r278, 1536;
	mul.wide.u32 	%rd93, %r64, 8;
	add.s64 	%rd94, %rd2, %rd93;
	ld.global.u64 	%rd95, [%rd94];
	add.s64 	%rd96, %rd95, %rd92;
	add.s32 	%r65, %r278, 2048;
	mul.wide.u32 	%rd97, %r65, 8;
	add.s64 	%rd98, %rd2, %rd97;
	ld.global.u64 	%rd99, [%rd98];
	add.s64 	%rd100, %rd99, %rd96;
	add.s32 	%r66, %r278, 2560;
	mul.wide.u32 	%rd101, %r66, 8;
	add.s64 	%rd102, %rd2, %rd101;
	ld.global.u64 	%rd103, [%rd102];
	add.s64 	%rd104, %rd103, %rd100;
	add.s32 	%r67, %r278, 3072;
	mul.wide.u32 	%rd105, %r67, 8;
	add.s64 	%rd106, %rd2, %rd105;
	ld.global.u64 	%rd107, [%rd106];
	add.s64 	%rd108, %rd107, %rd104;
	add.s32 	%r68, %r278, 3584;
	mul.wide.u32 	%rd109, %r68, 8;
	add.s64 	%rd110, %rd2, %rd109;
	ld.global.u64 	%rd111, [%rd110];
	add.s64 	%rd112, %rd111, %rd108;
	add.s32 	%r69, %r278, 4096;
	mul.wide.u32 	%rd113, %r69, 8;
	add.s64 	%rd114, %rd2, %rd113;
	ld.global.u64 	%rd115, [%rd114];
	add.s64 	%rd116, %rd115, %rd112;
	add.s32 	%r70, %r278, 4608;
	mul.wide.u32 	%rd117, %r70, 8;
	add.s64 	%rd118, %rd2, %rd117;
	ld.global.u64 	%rd119, [%rd118];
	add.s64 	%rd120, %rd119, %rd116;
	add.s32 	%r71, %r278, 5120;
	mul.wide.u32 	%rd121, %r71, 8;
	add.s64 	%rd122, %rd2, %rd121;
	ld.global.u64 	%rd123, [%rd122];
	add.s64 	%rd124, %rd123, %rd120;
	add.s32 	%r72, %r278, 5632;
	mul.wide.u32 	%rd125, %r72, 8;
	add.s64 	%rd126, %rd2, %rd125;
	ld.global.u64 	%rd127, [%rd126];
	add.s64 	%rd128, %rd127, %rd124;
	add.s32 	%r73, %r278, 6144;
	mul.wide.u32 	%rd129, %r73, 8;
	add.s64 	%rd130, %rd2, %rd129;
	ld.global.u64 	%rd131, [%rd130];
	add.s64 	%rd132, %rd131, %rd128;
	add.s32 	%r74, %r278, 6656;
	mul.wide.u32 	%rd133, %r74, 8;
	add.s64 	%rd134, %rd2, %rd133;
	ld.global.u64 	%rd135, [%rd134];
	add.s64 	%rd136, %rd135, %rd132;
	add.s32 	%r75, %r278, 7168;
	mul.wide.u32 	%rd137, %r75, 8;
	add.s64 	%rd138, %rd2, %rd137;
	ld.global.u64 	%rd139, [%rd138];
	add.s64 	%rd140, %rd139, %rd136;
	add.s32 	%r76, %r278, 7680;
	mul.wide.u32 	%rd141, %r76, 8;
	add.s64 	%rd142, %rd2, %rd141;
	ld.global.u64 	%rd143, [%rd142];
	add.s64 	%rd429, %rd143, %rd140;
	add.s32 	%r279, %r279, 8192;
	add.s32 	%r278, %r278, 8192;
	add.s32 	%r277, %r277, 16;
	setp.ne.s32 	%p10, %r277, 0;
	@%p10 bra 	$L__BB6_35;
	add.s32 	%r281, %r279, -4096;
$L__BB6_37:
	setp.eq.s32 	%p11, %r27, 0;
	@%p11 bra 	$L__BB6_46;
	and.b32  	%r39, %r26, 7;
	setp.lt.u32 	%p12, %r27, 8;
	@%p12 bra 	$L__BB6_40;
	add.s32 	%r77, %r281, %r276;
	mul.wide.u32 	%rd145, %r77, 8;
	add.s64 	%rd146, %rd2, %rd145;
	ld.global.u64 	%rd147, [%rd146];
	add.s64 	%rd148, %rd147, %rd429;
	add.s32 	%r78, %r77, 512;
	mul.wide.u32 	%rd149, %r78, 8;
	add.s64 	%rd150, %rd2, %rd149;
	ld.global.u64 	%rd151, [%rd150];
	add.s64 	%rd152, %rd151, %rd148;
	add.s32 	%r79, %r77, 1024;
	mul.wide.u32 	%rd153, %r79, 8;
	add.s64 	%rd154, %rd2, %rd153;
	ld.global.u64 	%rd155, [%rd154];
	add.s64 	%rd156, %rd155, %rd152;
	add.s32 	%r80, %r77, 1536;
	mul.wide.u32 	%rd157, %r80, 8;
	add.s64 	%rd158, %rd2, %rd157;
	ld.global.u64 	%rd159, [%rd158];
	add.s64 	%rd160, %rd159, %rd156;
	add.s32 	%r81, %r77, 2048;
	mul.wide.u32 	%rd161, %r81, 8;
	add.s64 	%rd162, %rd2, %rd161;
	ld.global.u64 	%rd163, [%rd162];
	add.s64 	%rd164, %rd163, %rd160;
	add.s32 	%r82, %r77, 2560;
	mul.wide.u32 	%rd165, %r82, 8;
	add.s64 	%rd166, %rd2, %rd165;
	ld.global.u64 	%rd167, [%rd166];
	add.s64 	%rd168, %rd167, %rd164;
	add.s32 	%r83, %r77, 3072;
	mul.wide.u32 	%rd169, %r83, 8;
	add.s64 	%rd170, %rd2, %rd169;
	ld.global.u64 	%rd171, [%rd170];
	add.s64 	%rd172, %rd171, %rd168;
	add.s32 	%r84, %r77, 3584;
	mul.wide.u32 	%rd173, %r84, 8;
	add.s64 	%rd174, %rd2, %rd173;
	ld.global.u64 	%rd175, [%rd174];
	add.s64 	%rd429, %rd175, %rd172;
	add.s32 	%r281, %r281, 4096;
$L__BB6_40:
	setp.eq.s32 	%p13, %r39, 0;
	@%p13 bra 	$L__BB6_46;
	and.b32  	%r42, %r26, 3;
	setp.lt.u32 	%p14, %r39, 4;
	@%p14 bra 	$L__BB6_43;
	add.s32 	%r85, %r281, %r276;
	mul.wide.u32 	%rd177, %r85, 8;
	add.s64 	%rd178, %rd2, %rd177;
	ld.global.u64 	%rd179, [%rd178];
	add.s64 	%rd180, %rd179, %rd429;
	add.s32 	%r86, %r85, 512;
	mul.wide.u32 	%rd181, %r86, 8;
	add.s64 	%rd182, %rd2, %rd181;
	ld.global.u64 	%rd183, [%rd182];
	add.s64 	%rd184, %rd183, %rd180;
	add.s32 	%r87, %r85, 1024;
	mul.wide.u32 	%rd185, %r87, 8;
	add.s64 	%rd186, %rd2, %rd185;
	ld.global.u64 	%rd187, [%rd186];
	add.s64 	%rd188, %rd187, %rd184;
	add.s32 	%r88, %r85, 1536;
	mul.wide.u32 	%rd189, %r88, 8;
	add.s64 	%rd190, %rd2, %rd189;
	ld.global.u64 	%rd191, [%rd190];
	add.s64 	%rd429, %rd191, %rd188;
	add.s32 	%r281, %r281, 2048;
$L__BB6_43:
	setp.eq.s32 	%p15, %r42, 0;
	@%p15 bra 	$L__BB6_46;
	add.s32 	%r284, %r281, %r276;
	neg.s32 	%r283, %r42;
$L__BB6_45:
	.pragma "nounroll";
	mul.wide.u32 	%rd192, %r284, 8;
	add.s64 	%rd193, %rd2, %rd192;
	ld.global.u64 	%rd194, [%rd193];
	add.s64 	%rd429, %rd194, %rd429;
	add.s32 	%r284, %r284, 512;
	add.s32 	%r283, %r283, 1;
	setp.ne.s32 	%p16, %r283, 0;
	@%p16 bra 	$L__BB6_45;
$L__BB6_46:
	// begin inline asm
	mov.u32 %r89, %laneid;
	// end inline asm
	mov.b64 	{%r91, %r96}, %rd429;
	mov.b32 	%r97, 1;
	mov.b32 	%r138, 31;
	mov.b32 	%r139, -1;
	// begin inline asm
	shfl.sync.down.b32 %r90, %r91, %r97, %r138, %r139;
	// end inline asm
	// begin inline asm
	shfl.sync.down.b32 %r95, %r96, %r97, %r138, %r139;
	// end inline asm
	mov.b64 	%rd195, {%r90, %r95};
	setp.gt.s32 	%p17, %r89, 30;
	selp.b64 	%rd196, 0, %rd195, %p17;
	add.s64 	%rd197, %rd196, %rd429;
	mov.b64 	{%r101, %r106}, %rd197;
	mov.b32 	%r107, 2;
	// begin inline asm
	shfl.sync.down.b32 %r100, %r101, %r107, %r138, %r139;
	// end inline asm
	// begin inline asm
	shfl.sync.down.b32 %r105, %r106, %r107, %r138, %r139;
	// end inline asm
	mov.b64 	%rd198, {%r100, %r105};
	setp.gt.s32 	%p18, %r89, 29;
	selp.b64 	%rd199, 0, %rd198, %p18;
	add.s64 	%rd200, %rd199, %rd197;
	mov.b64 	{%r111, %r116}, %rd200;
	mov.b32 	%r117, 4;
	// begin inline asm
	shfl.sync.down.b32 %r110, %r111, %r117, %r138, %r139;
	// end inline asm
	// begin inline asm
	shfl.sync.down.b32 %r115, %r116, %r117, %r138, %r139;
	// end inline asm
	mov.b64 	%rd201, {%r110, %r115};
	setp.gt.s32 	%p19, %r89, 27;
	selp.b64 	%rd202, 0, %rd201, %p19;
	add.s64 	%rd203, %rd202, %rd200;
	mov.b64 	{%r121, %r126}, %rd203;
	mov.b32 	%r127, 8;
	// begin inline asm
	shfl.sync.down.b32 %r120, %r121, %r127, %r138, %r139;
	// end inline asm
	// begin inline asm
	shfl.sync.down.b32 %r125, %r126, %r127, %r138, %r139;
	// end inline asm
	mov.b64 	%rd204, {%r120, %r125};
	setp.gt.s32 	%p20, %r89, 23;
	selp.b64 	%rd205, 0, %rd204, %p20;
	add.s64 	%rd206, %rd205, %rd203;
	mov.b64 	{%r131, %r136}, %rd206;
	mov.b32 	%r137, 16;
	// begin inline asm
	shfl.sync.down.b32 %r130, %r131, %r137, %r138, %r139;
	// end inline asm
	// begin inline asm
	shfl.sync.down.b32 %r135, %r136, %r137, %r138, %r139;
	// end inline asm
	mov.b64 	%rd207, {%r130, %r135};
	setp.gt.s32 	%p21, %r89, 15;
	selp.b64 	%rd208, 0, %rd207, %p21;
	add.s64 	%rd430, %rd208, %rd206;
	setp.ne.s32 	%p22, %r89, 0;
	@%p22 bra 	$L__BB6_48;
	shr.u32 	%r140, %r21, 2;
	and.b32  	%r141, %r140, 248;
	mov.u32 	%r142, _ZZN3cub18CUB_300001_SM_10006detail6reduce28DeviceReduceSingleTileKernelINS2_10policy_hubIljN4cuda3std3__44plusIlEEE10Policy1000EN6thrust24THRUST_300001_SM_1000_NS6detail15normal_iteratorINSD_10device_ptrIlEEEEPljS9_llNS7_10__identityEEEvT0_T1_T2_T3_T4_T6_E12temp_storage;
	add.s32 	%r143, %r142, %r141;
	st.shared.u64 	[%r143+16], %rd430;
$L__BB6_48:
	bar.sync 	0;
	setp.ne.s32 	%p23, %r21, 0;
	@%p23 bra 	$L__BB6_50;
	ld.shared.u64 	%rd209, [_ZZN3cub18CUB_300001_SM_10006detail6reduce28DeviceReduceSingleTileKernelINS2_10policy_hubIljN4cuda3std3__44plusIlEEE10Policy1000EN6thrust24THRUST_300001_SM_1000_NS6detail15normal_iteratorINSD_10device_ptrIlEEEEPljS9_llNS7_10__identityEEEvT0_T1_T2_T3_T4_T6_E12temp_storage+24];
	add.s64 	%rd210, %rd209, %rd430;
	ld.shared.u64 	%rd211, [_ZZN3cub18CUB_300001_SM_10006detail6reduce28DeviceReduceSingleTileKernelINS2_10policy_hubIljN4cuda3std3__44plusIlEEE10Policy1000EN6thrust24THRUST_300001_SM_1000_NS6detail15normal_iteratorINSD_10device_ptrIlEEEEPljS9_llNS7_10__identityEEEvT0_T1_T2_T3_T4_T6_E12temp_storage+32];
	add.s64 	%rd212, %rd210, %rd211;
	ld.shared.u64 	%rd213, [_ZZN3cub18CUB_300001_SM_10006detail6reduce28DeviceReduceSingleTileKernelINS2_10policy_hubIljN4cuda3std3__44plusIlEEE10Policy1000EN6thrust24THRUST_300001_SM_1000_NS6detail15normal_iteratorINSD_10device_ptrIlEEEEPljS9_llNS7_10__identityEEEvT0_T1_T2_T3_T4_T6_E12temp_storage+40];
	add.s64 	%rd214, %rd212, %rd213;
	ld.shared.u64 	%rd215, [_ZZN3cub18CUB_300001_SM_10006detail6reduce28DeviceReduceSingleTileKernelINS2_10policy_hubIljN4cuda3std3__44plusIlEEE10Policy1000EN6thrust24THRUST_300001_SM_1000_NS6detail15normal_iteratorINSD_10device_ptrIlEEEEPljS9_llNS7_10__identityEEEvT0_T1_T2_T3_T4_T6_E12temp_storage+48];
	add.s64 	%rd216, %rd214, %rd215;
	ld.shared.u64 	%rd217, [_ZZN3cub18CUB_300001_SM_10006detail6reduce28DeviceReduceSingleTileKernelINS2_10policy_hubIljN4cuda3std3__44plusIlEEE10Policy1000EN6thrust24THRUST_300001_SM_1000_NS6detail15normal_iteratorINSD_10device_ptrIlEEEEPljS9_llNS7_10__identityEEEvT0_T1_T2_T3_T4_T6_E12temp_storage+56];
	add.s64 	%rd218, %rd216, %rd217;
	ld.shared.u64 	%rd219, [_ZZN3cub18CUB_300001_SM_10006detail6reduce28DeviceReduceSingleTileKernelINS2_10policy_hubIljN4cuda3std3__44plusIlEEE10Policy1000EN6thrust24THRUST_300001_SM_1000_NS6detail15normal_iteratorINSD_10device_ptrIlEEEEPljS9_llNS7_10__identityEEEvT0_T1_T2_T3_T4_T6_E12temp_storage+64];
	add.s64 	%rd220, %rd218, %rd219;
	ld.shared.u64 	%rd221, [_ZZN3cub18CUB_300001_SM_10006detail6reduce28DeviceReduceSingleTileKernelINS2_10policy_hubIljN4cuda3std3__44plusIlEEE10Policy1000EN6thrust24THRUST_300001_SM_1000_NS6detail15normal_iteratorINSD_10device_ptrIlEEEEPljS9_llNS7_10__identityEEEvT0_T1_T2_T3_T4_T6_E12temp_storage+72];
	add.s64 	%rd222, %rd220, %rd221;
	ld.shared.u64 	%rd223, [_ZZN3cub18CUB_300001_SM_10006detail6reduce28DeviceReduceSingleTileKernelINS2_10policy_hubIljN4cuda3std3__44plusIlEEE10Policy1000EN6thrust24THRUST_300001_SM_1000_NS6detail15normal_iteratorINSD_10device_ptrIlEEEEPljS9_llNS7_10__identityEEEvT0_T1_T2_T3_T4_T6_E12temp_storage+80];
	add.s64 	%rd224, %rd222, %rd223;
	ld.shared.u64 	%rd225, [_ZZN3cub18CUB_300001_SM_10006detail6reduce28DeviceReduceSingleTileKernelINS2_10policy_hubIljN4cuda3std3__44plusIlEEE10Policy1000EN6thrust24THRUST_300001_SM_1000_NS6detail15normal_iteratorINSD_10device_ptrIlEEEEPljS9_llNS7_10__identityEEEvT0_T1_T2_T3_T4_T6_E12temp_storage+88];
	add.s64 	%rd226, %rd224, %rd225;
	ld.shared.u64 	%rd227, [_ZZN3cub18CUB_300001_SM_10006detail6reduce28DeviceReduceSingleTileKernelINS2_10policy_hubIljN4cuda3std3__44plusIlEEE10Policy1000EN6thrust24THRUST_300001_SM_1000_NS6detail15normal_iteratorINSD_10device_ptrIlEEEEPljS9_llNS7_10__identityEEEvT0_T1_T2_T3_T4_T6_E12temp_storage+96];
	add.s64 	%rd228, %rd226, %rd227;
	ld.shared.u64 	%rd229, [_ZZN3cub18CUB_300001_SM_10006detail6reduce28DeviceReduceSingleTileKernelINS2_10policy_hubIljN4cuda3std3__44plusIlEEE10Policy1000EN6thrust24THRUST_300001_SM_1000_NS6detail15normal_iteratorINSD_10device_ptrIlEEEEPljS9_llNS7_10__identityEEEvT0_T1_T2_T3_T4_T6_E12temp_storage+104];
	add.s64 	%rd230, %rd228, %rd229;
	ld.shared.u64 	%rd231, [_ZZN3cub18CUB_300001_SM_10006detail6reduce28DeviceReduceSingleTileKernelINS2_10policy_hubIljN4cuda3std3__44plusIlEEE10Policy1000EN6thrust24THRUST_300001_SM_1000_NS6detail15normal_iteratorINSD_10device_ptrIlEEEEPljS9_llNS7_10__identityEEEvT0_T1_T2_T3_T4_T6_E12temp_storage+112];
	add.s64 	%rd232, %rd230, %rd231;
	ld.shared.u64 	%rd233, [_ZZN3cub18CUB_300001_SM_10006detail6reduce28DeviceReduceSingleTileKernelINS2_10policy_hubIljN4cuda3std3__44plusIlEEE10Policy1000EN6thrust24THRUST_300001_SM_1000_NS6detail15normal_iteratorINSD_10device_ptrIlEEEEPljS9_llNS7_10__identityEEEvT0_T1_T2_T3_T4_T6_E12temp_storage+120];
	add.s64 	%rd234, %rd232, %rd233;
	ld.shared.u64 	%rd235, [_ZZN3cub18CUB_300001_SM_10006detail6reduce28DeviceReduceSingleTileKernelINS2_10policy_hubIljN4cuda3std3__44plusIlEEE10Policy1000EN6thrust24THRUST_300001_SM_1000_NS6detail15normal_iteratorINSD_10device_ptrIlEEEEPljS9_llNS7_10__identityEEEvT0_T1_T2_T3_T4_T6_E12temp_storage+128];
	add.s64 	%rd236, %rd234, %rd235;
	ld.shared.u64 	%rd237, [_ZZN3cub18CUB_300001_SM_10006detail6reduce28DeviceReduceSingleTileKernelINS2_10policy_hubIljN4cuda3std3__44plusIlEEE10Policy1000EN6thrust24THRUST_300001_SM_1000_NS6detail15normal_iteratorINSD_10device_ptrIlEEEEPljS9_llNS7_10__identityEEEvT0_T1_T2_T3_T4_T6_E12temp_storage+136];
	add.s64 	%rd430, %rd236, %rd237;
$L__BB6_50:
	mov.u32 	%r266, %tid.x;
	setp.ne.s32 	%p65, %r266, 0;
	@%p65 bra 	$L__BB6_52;
	add.s64 	%rd406, %rd430, %rd50;
	st.global.u64 	[%rd1], %rd406;
$L__BB6_52:
	ret;

}
	// .globl	_ZN3cub18CUB_300001_SM_10006detail6reduce18DeviceReduceKernelINS2_10policy_hubIljN4cuda3std3__44plusIlEEE10Policy1000EN6thrust24THRUST_300001_SM_1000_NS6detail15normal_iteratorINSD_10device_ptrIlEEEEjS9_lNS7_10__identityEEEvT0_PT3_T1_NS0_13GridEvenShareISN_EET2_T4_
.visible .entry _ZN3cub18CUB_300001_SM_10006detail6reduce18DeviceReduceKernelINS2_10policy_hubIljN4cuda3std3__44plusIlEEE10Policy1000EN6thrust24THRUST_300001_SM_1000_NS6detail15normal_iteratorINSD_10device_ptrIlEEEEjS9_lNS7_10__identityEEEvT0_PT3_T1_NS0_13GridEvenShareISN_EET2_T4_(
	.param .align 8 .b8 _ZN3cub18CUB_300001_SM_10006detail6reduce18DeviceReduceKernelINS2_10policy_hubIljN4cuda3std3__44plusIlEEE10Policy1000EN6thrust24THRUST_300001_SM_1000_NS6detail15normal_iteratorINSD_10device_ptrIlEEEEjS9_lNS7_10__identityEEEvT0_PT3_T1_NS0_13GridEvenShareISN_EET2_T4__param_0[8],
	.param .u64 .ptr .align 1 _ZN3cub18CUB_300001_SM_10006detail6reduce18DeviceReduceKernelINS2_10policy_hubIljN4cuda3std3__44plusIlEEE10Policy1000EN6thrust24THRUST_300001_SM_1000_NS6detail15normal_iteratorINSD_10device_ptrIlEEEEjS9_lNS7_10__identityEEEvT0_PT3_T1_NS0_13GridEvenShareISN_EET2_T4__param_1,
	.param .u32 _ZN3cub18CUB_300001_SM_10006detail6reduce18DeviceReduceKernelINS2_10policy_hubIljN4cuda3std3__44plusIlEEE10Policy1000EN6thrust24THRUST_300001_SM_1000_NS6detail15normal_iteratorINSD_10device_ptrIlEEEEjS9_lNS7_10__identityEEEvT0_PT3_T1_NS0_13GridEvenShareISN_EET2_T4__param_2,
	.param .align 4 .b8 _ZN3cub18CUB_300001_SM_10006detail6reduce18DeviceReduceKernelINS2_10policy_hubIljN4cuda3std3__44plusIlEEE10Policy1000EN6thrust24THRUST_300001_SM_1000_NS6detail15normal_iteratorINSD_10device_ptrIlEEEEjS9_lNS7_10__identityEEEvT0_PT3_T1_NS0_13GridEvenShareISN_EET2_T4__param_3[40],
	.param .align 1 .b8 _ZN3cub18CUB_300001_SM_10006detail6reduce18DeviceReduceKernelINS2_10policy_hubIljN4cuda3std3__44plusIlEEE10Policy1000EN6thrust24THRUST_300001_SM_1000_NS6detail15normal_iteratorINSD_10device_ptrIlEEEEjS9_lNS7_10__identityEEEvT0_PT3_T1_NS0_13GridEvenShareISN_EET2_T4__param_4[1],
	.param .align 1 .b8 _ZN3cub18CUB_300001_SM_10006detail6reduce18DeviceReduceKernelINS2_10policy_hubIljN4cuda3std3__44plusIlEEE10Policy1000EN6thrust24THRUST_300001_SM_1000_NS6detail15normal_iteratorINSD_10device_ptrIlEEEEjS9_lNS7_10__identityEEEvT0_PT3_T1_NS0_13GridEvenShareISN_EET2_T4__param_5[1]
)
.maxntid 512
{
	.reg .pred 	%p<65>;
	.reg .b16 	%rs<4>;
	.reg .b32 	%r<350>;
	.reg .b64 	%rd<476>;
	// demoted variable
	.shared .align 8 .b8 _ZZN3cub18CUB_300001_SM_10006detail6reduce18DeviceReduceKernelINS2_10policy_hubIljN4cuda3std3__44plusIlEEE10Policy1000EN6thrust24THRUST_300001_SM_1000_NS6detail15normal_iteratorINSD_10device_ptrIlEEEEjS9_lNS7_10__identityEEEvT0_PT3_T1_NS0_13GridEvenShareISN_EET2_T4_E12temp_storage[152];
	ld.param.u32 	%r1, [_ZN3cub18CUB_300001_SM_10006detail6reduce18DeviceReduceKernelINS2_10policy_hubIljN4cuda3std3__44plusIlEEE10Policy1000EN6thrust24THRUST_300001_SM_1000_NS6detail15normal_iteratorINSD_10device_ptrIlEEEEjS9_lNS7_10__identityEEEvT0_PT3_T1_NS0_13GridEvenShareISN_EET2_T4__param_3+20];
	ld.param.u32 	%r2, [_ZN3cub18CUB_300001_SM_10006detail6reduce18DeviceReduceKernelINS2_10policy_hubIljN4cuda3std3__44plusIlEEE10Policy1000EN6thrust24THRUST_300001_SM_1000_NS6detail15normal_iteratorINSD_10device_ptrIlEEEEjS9_lNS7_10__identityEEEvT0_PT3_T1_NS0_13GridEvenShareISN_EET2_T4__param_3+24];
	ld.param.u64 	%rd41, [_ZN3cub18CUB_300001_SM_10006detail6reduce18DeviceReduceKernelINS2_10policy_hubIljN4cuda3std3__44plusIlEEE10Policy1000EN6thrust24THRUST_300001_SM_1000_NS6detail15normal_iteratorINSD_10device_ptrIlEEEEjS9_lNS7_10__identityEEEvT0_PT3_T1_NS0_13GridEvenShareISN_EET2_T4__param_0];
	cvta.to.global.u64 	%rd1, %rd41;
	mov.u32 	%r3, %ctaid.x;
	mul.lo.s32 	%r4, %r2, 3584;
	mul.lo.s32 	%r341, %r3, 3584;
	sub.s32 	%r6, %r1, %r341;
	setp.gt.u32 	%p1, %r6, 3583;
	@%p1 bra 	$L__BB7_26;
	mov.u32 	%r7, %tid.x;
	setp.ge.u32 	%p23, %r7, %r6;
	mov.b64 	%rd464, 0;
	mov.u32 	%r332, %r7;
	@%p23 bra 	$L__BB7_3;
	add.s32 	%r176, %r341, %r7;
	mul.wide.u32 	%rd233, %r176, 8;
	add.s64 	%rd234, %rd1, %rd233;
	ld.global.u64 	%rd464, [%rd234];
	add.s32 	%r332, %r7, 512;
$L__BB7_3:
	setp.ge.u32 	%p24, %r332, %r6;
	@%p24 bra 	$L__BB7_17;
	not.b32 	%r177, %r332;
	add.s32 	%r178, %r1, %r177;
	sub.s32 	%r179, %r178, %r341;
	shr.u32 	%r180, %r179, 9;
	add.s32 	%r10, %r180, 1;
	and.b32  	%r11, %r10, 15;
	setp.lt.u32 	%p25, %r179, 7680;
	@%p25 bra 	$L__BB7_8;
	or.b32  	%r331, %r332, 4096;
	add.s32 	%r330, %r332, %r341;
	and.b32  	%r181, %r10, 16777200;
	neg.s32 	%r329, %r181;
$L__BB7_6:
	.pragma "nounroll";
	mul.wide.u32 	%rd236, %r330, 8;
	add.s64 	%rd237, %rd1, %rd236;
	ld.global.u64 	%rd238, [%rd237];
	add.s64 	%rd239, %rd238, %rd464;
	add.s32 	%r182, %r330, 512;
	mul.wide.u32 	%rd240, %r182, 8;
	add.s64 	%rd241, %rd1, %rd240;
	ld.global.u64 	%rd242, [%rd241];
	add.s64 	%rd243, %rd242, %rd239;
	add.s32 	%r183, %r330, 1024;
	mul.wide.u32 	%rd244, %r183, 8;
	add.s64 	%rd245, %rd1, %rd244;
	ld.global.u64 	%rd246, [%rd245];
	add.s64 	%rd247, %rd246, %rd243;
	add.s32 	%r184, %r330, 1536;
	mul.wide.u32 	%rd248, %r184, 8;
	add.s64 	%rd249, %rd1, %rd248;
	ld.global.u64 	%rd250, [%rd249];
	add.s64 	%rd251, %rd250, %rd247;
	add.s32 	%r185, %r330, 2048;
	mul.wide.u32 	%rd252, %r185, 8;
	add.s64 	%rd253, %rd1, %rd252;
	ld.global.u64 	%rd254, [%rd253];
	add.s64 	%rd255, %rd254, %rd251;
	add.s32 	%r186, %r330, 2560;
	mul.wide.u32 	%rd256, %r186, 8;
	add.s64 	%rd257, %rd1, %rd256;
	ld.global.u64 	%rd258, [%rd257];
	add.s64 	%rd259, %rd258, %rd255;
	add.s32 	%r187, %r330, 3072;
	mul.wide.u32 	%rd260, %r187, 8;
	add.s64 	%rd261, %rd1, %rd260;
	ld.global.u64 	%rd262, [%rd261];
	add.s64 	%rd263, %rd262, %rd259;
	add.s32 	%r188, %r330, 3584;
	mul.wide.u32 	%rd264, %r188, 8;
	add.s64 	%rd265, %rd1, %rd264;
	ld.global.u64 	%rd266, [%rd265];
	add.s64 	%rd267, %rd266, %rd263;
	add.s32 	%r189, %r330, 4096;
	mul.wide.u32 	%rd268, %r189, 8;
	add.s64 	%rd269, %rd1, %rd268;
	ld.global.u64 	%rd270, [%rd269];
	add.s64 	%rd271, %rd270, %rd267;
	add.s32 	%r190, %r330, 4608;
	mul.wide.u32 	%rd272, %r190, 8;
	add.s64 	%rd273, %rd1, %rd272;
	ld.global.u64 	%rd274, [%rd273];
	add.s64 	%rd275, %rd274, %rd271;
	add.s32 	%r191, %r330, 5120;
	mul.wide.u32 	%rd276, %r191, 8;
	add.s64 	%rd277, %rd1, %rd276;
	ld.global.u64 	%rd278, [%rd277];
	add.s64 	%rd279, %rd278, %rd275;
	add.s32 	%r192, %r330, 5632;
	mul.wide.u32 	%rd280, %r192, 8;
	add.s64 	%rd281, %rd1, %rd280;
	ld.global.u64 	%rd282, [%rd281];
	add.s64 	%rd283, %rd282, %rd279;
	add.s32 	%r193, %r330, 6144;
	mul.wide.u32 	%rd284, %r193, 8;
	add.s64 	%rd285, %rd1, %rd284;
	ld.global.u64 	%rd286, [%rd285];
	add.s64 	%rd287, %rd286, %rd283;
	add.s32 	%r194, %r330, 6656;
	mul.wide.u32 	%rd288, %r194, 8;
	add.s64 	%rd289, %rd1, %rd288;
	ld.global.u64 	%rd290, [%rd289];
	add.s64 	%rd291, %rd290, %rd287;
	add.s32 	%r195, %r330, 7168;
	mul.wide.u32 	%rd292, %r195, 8;
	add.s64 	%rd293, %rd1, %rd292;
	ld.global.u64 	%rd294, [%rd293];
	add.s64 	%rd295, %rd294, %rd291;
	add.s32 	%r196, %r330, 7680;
	mul.wide.u32 	%rd296, %r196, 8;
	add.s64 	%rd297, %rd1, %rd296;
	ld.global.u64 	%rd298, [%rd297];
	add.s64 	%rd464, %rd298, %rd295;
	add.s32 	%r331, %r331, 8192;
	add.s32 	%r330, %r330, 8192;
	add.s32 	%r329, %r329, 16;
	setp.ne.s32 	%p26, %r329, 0;
	@%p26 bra 	$L__BB7_6;
	add.s32 	%r332, %r331, -4096;
$L__BB7_8:
	setp.eq.s32 	%p27, %r11, 0;
	@%p27 bra 	$L__BB7_17;
	and.b32  	%r23, %r10, 7;
	setp.lt.u32 	%p28, %r11, 8;
	@%p28 bra 	$L__BB7_11;
	add.s32 	%r197, %r332, %r341;
	mul.wide.u32 	%rd300, %r197, 8;
	add.s64 	%rd301, %rd1, %rd300;
	ld.global.u64 	%rd302, [%rd301];
	add.s64 	%rd303, %rd302, %rd464;
	add.s32 	%r198, %r197, 512;
	mul.wide.u32 	%rd304, %r198, 8;
	add.s64 	%rd305, %rd1, %rd304;
	ld.global.u64 	%rd306, [%rd305];
	add.s64 	%rd307, %rd306, %rd303;
	add.s32 	%r199, %r197, 1024;
	mul.wide.u32 	%rd308, %r199, 8;
	add.s64 	%rd309, %rd1, %rd308;
	ld.global.u64 	%rd310, [%rd309];
	add.s64 	%rd311, %rd310, %rd307;
	add.s32 	%r200, %r197, 1536;
	mul.wide.u32 	%rd312, %r200, 8;
	add.s64 	%rd313, %rd1, %rd312;
	ld.global.u64 	%rd314, [%rd313];
	add.s64 	%rd315, %rd314, %rd311;
	add.s32 	%r201, %r197, 2048;
	mul.wide.u32 	%rd316, %r201, 8;
	add.s64 	%rd317, %rd1, %rd316;
	ld.global.u64 	%rd318, [%rd317];
	add.s64 	%rd319, %rd318, %rd315;
	add.s32 	%r202, %r197, 2560;
	mul.wide.u32 	%rd320, %r202, 8;
	add.s64 	%rd321, %rd1, %rd320;
	ld.global.u64 	%rd322, [%rd321];
	add.s64 	%rd323, %rd322, %rd319;
	add.s32 	%r203, %r197, 3072;
	mul.wide.u32 	%rd324, %r203, 8;
	add.s64 	%rd325, %rd1, %rd324;
	ld.global.u64 	%rd326, [%rd325];
	add.s64 	%rd327, %rd326, %rd323;
	add.s32 	%r204, %r197, 3584;
	mul.wide.u32 	%rd328, %r204, 8;
	add.s64 	%rd329, %rd1, %rd328;
	ld.global.u64 	%rd330, [%rd329];
	add.s64 	%rd464, %rd330, %rd327;
	add.s32 	%r332, %r332, 4096;
$L__BB7_11:
	setp.eq.s32 	%p29, %r23, 0;
	@%p29 bra 	$L__BB7_17;
	and.b32  	%r26, %r10, 3;
	setp.lt.u32 	%p30, %r23, 4;
	@%p30 bra 	$L__BB7_14;
	add.s32 	%r205, %r332, %r341;
	mul.wide.u32 	%rd332, %r205, 8;
	add.s64 	%rd333, %rd1, %rd332;
	ld.global.u64 	%rd334, [%rd333];
	add.s64 	%rd335, %rd334, %rd464;
	add.s32 	%r206, %r205, 512;
	mul.wide.u32 	%rd336, %r206, 8;
	add.s64 	%rd337, %rd1, %rd336;
	ld.global.u64 	%rd338, [%rd337];
	add.s64 	%rd339, %rd338, %rd335;
	add.s32 	%r207, %r205, 1024;
	mul.wide.u32 	%rd340, %r207, 8;
	add.s64 	%rd341, %rd1, %rd340;
	ld.global.u64 	%rd342, [%rd341];
	add.s64 	%rd343, %rd342, %rd339;
	add.s32 	%r208, %r205, 1536;
	mul.wide.u32 	%rd344, %r208, 8;
	add.s64 	%rd345, %rd1, %rd344;
	ld.global.u64 	%rd346, [%rd345];
	add.s64 	%rd464, %rd346, %rd343;
	add.s32 	%r332, %r332, 2048;
$L__BB7_14:
	setp.eq.s32 	%p31, %r26, 0;
	@%p31 bra 	$L__BB7_17;
	add.s32 	%r336, %r332, %r341;
	neg.s32 	%r335, %r26;
$L__BB7_16:
	.pragma "nounroll";
	mul.wide.u32 	%rd347, %r336, 8;
	add.s64 	%rd348, %rd1, %rd347;
	ld.global.u64 	%rd349, [%rd348];
	add.s64 	%rd464, %rd349, %rd464;
	add.s32 	%r336, %r336, 512;
	add.s32 	%r335, %r335, 1;
	setp.ne.s32 	%p32, %r335, 0;
	@%p32 bra 	$L__BB7_16;
$L__BB7_17:
	setp.lt.u32 	%p33, %r6, 512;
	@%p33 bra 	$L__BB7_22;
	// begin inline asm
	mov.u32 %r272, %laneid;
	// end inline asm
	mov.b64 	{%r274, %r279}, %rd464;
	mov.b32 	%r280, 1;
	mov.b32 	%r321, 31;
	mov.b32 	%r322, -1;
	// begin inline asm
	shfl.sync.down.b32 %r273, %r274, %r280, %r321, %r322;
	// end inline asm
	// begin inline asm
	shfl.sync.down.b32 %r278, %r279, %r280, %r321, %r322;
	// end inline asm
	mov.b64 	%rd408, {%r273, %r278};
	setp.gt.s32 	%p57, %r272, 30;
	selp.b64 	%rd409, 0, %rd408, %p57;
	add.s64 	%rd410, %rd409, %rd464;
	mov.b64 	{%r284, %r289}, %rd410;
	mov.b32 	%r290, 2;
	// begin inline asm
	shfl.sync.down.b32 %r283, %r284, %r290, %r321, %r322;
	// end inline asm
	// begin inline asm
	shfl.sync.down.b32 %r288, %r289, %r290, %r321, %r322;
	// end inline asm
	mov.b64 	%rd411, {%r283, %r288};
	setp.gt.s32 	%p58, %r272, 29;
	selp.b64 	%rd412, 0, %rd411, %p58;
	add.s64 	%rd413, %rd412, %rd410;
	mov.b64 	{%r294, %r299}, %rd413;
	mov.b32 	%r300, 4;
	// begin inline asm
	shfl.sync.down.b32 %r293, %r294, %r300, %r321, %r322;
	// end inline asm
	// begin inline asm
	shfl.sync.down.b32 %r298, %r299, %r300, %r321, %r322;
	// end inline asm
	mov.b64 	%rd414, {%r293, %r298};
	setp.gt.s32 	%p59, %r272, 27;
	selp.b64 	%rd415, 0, %rd414, %p59;
	add.s64 	%rd416, %rd415, %rd413;
	mov.b64 	{%r304, %r309}, %rd416;
	mov.b32 	%r310, 8;
	// begin inline asm
	shfl.sync.down.b32 %r303, %r304, %r310, %r321, %r322;
	// end inline asm
	// begin inline asm
	shfl.sync.down.b32 %r308, %r309, %r310, %r321, %r322;
	// end inline asm
	mov.b64 	%rd417, {%r303, %r308};
	setp.gt.s32 	%p60, %r272, 23;
	selp.b64 	%rd418, 0, %rd417, %p60;
	add.s64 	%rd419, %rd418, %rd416;
	mov.b64 	{%r314, %r319}, %rd419;
	mov.b32 	%r320, 16;
	// begin inline asm
	shfl.sync.down.b32 %r313, %r314, %r320, %r321, %r322;
	// end inline asm
	// begin inline asm
	shfl.sync.down.b32 %r318, %r319, %r320, %r321, %r322;
	// end inline asm
	mov.b64 	%rd420, {%r313, %r318};
	setp.gt.s32 	%p61, %r272, 15;
	selp.b64 	%rd421, 0, %rd420, %p61;
	add.s64 	%rd475, %rd421, %rd419;
	setp.ne.s32 	%p62, %r272, 0;
	@%p62 bra 	$L__BB7_20;
	shr.u32 	%r323, %r7, 2;
	and.b32  	%r324, %r323, 248;
	mov.u32 	%r325, _ZZN3cub18CUB_300001_SM_10006detail6reduce18DeviceReduceKernelINS2_10policy_hubIljN4cuda3std3__44plusIlEEE10Policy1000EN6thrust24THRUST_300001_SM_1000_NS6detail15normal_iteratorINSD_10device_ptrIlEEEEjS9_lNS7_10__identityEEEvT0_PT3_T1_NS0_13GridEvenShareISN_EET2_T4_E12temp_storage;
	add.s32 	%r326, %r325, %r324;
	st.shared.u64 	[%r326+16], %rd475;
$L__BB7_20:
	bar.sync 	0;
	setp.ne.s32 	%p63, %r7, 0;
	@%p63 bra 	$L__BB7_48;
	ld.shared.u64 	%rd422, [_ZZN3cub18CUB_300001_SM_10006detail6reduce18DeviceReduceKernelINS2_10policy_hubIljN4cuda3std3__44plusIlEEE10Policy1000EN6thrust24THRUST_300001_SM_1000_NS6detail15normal_iteratorINSD_10device_ptrIlEEEEjS9_lNS7_10__identityEEEvT0_PT3_T1_NS0_13GridEvenShareISN_EET2_T4_E12temp_storage+24];
	add.s64 	%rd423, %rd422, %rd475;
	ld.shared.u64 	%rd424, [_ZZN3cub18CUB_300001_SM_10006detail6reduce18DeviceReduceKernelINS2_10policy_hubIljN4cuda3std3__44plusIlEEE10Policy1000EN6thrust24THRUST_300001_SM_1000_NS6detail15normal_iteratorINSD_10device_ptrIlEEEEjS9_lNS7_10__identityEEEvT0_PT3_T1_NS0_13GridEvenShareISN_EET2_T4_E12temp_storage+32];
	add.s64 	%rd425, %rd423, %rd424;
	ld.shared.u64 	%rd426, [_ZZN3cub18CUB_300001_SM_10006detail6reduce18DeviceReduceKernelINS2_10policy_hubIljN4cuda3std3__44plusIlEEE10Policy1000EN6thrust24THRUST_300001_SM_1000_NS6detail15normal_iteratorINSD_10device_ptrIlEEEEjS9_lNS7_10__identityEEEvT0_PT3_T1_NS0_13GridEvenShareISN_EET2_T4_E12temp_storage+40];
	add.s64 	%rd427, %rd425, %rd426;
	ld.shared.u64 	%rd428, [_ZZN3cub18CUB_300001_SM_10006detail6reduce18DeviceReduceKernelINS2_10policy_hubIljN4cuda3std3__44plusIlEEE10Policy1000EN6thrust24THRUST_300001_SM_1000_NS6detail15normal_iteratorINSD_10device_ptrIlEEEEjS9_lNS7_10__identityEEEvT0_PT3_T1_NS0_13GridEvenShareISN_EET2_T4_E12temp_storage+48];
	add.s64 	%rd429, %rd427, %rd428;
	ld.shared.u64 	%rd430, [_ZZN3cub18CUB_300001_SM_10006detail6reduce18DeviceReduceKernelINS2_10policy_hubIljN4cuda3std3__44plusIlEEE10Policy1000EN6thrust24THRUST_300001_SM_1000_NS6detail15normal_iteratorINSD_10device_ptrIlEEEEjS9_lNS7_10__identityEEEvT0_PT3_T1_NS0_13GridEvenShareISN_EET2_T4_E12temp_storage+56];
	add.s64 	%rd431, %rd429, %rd430;
	ld.shared.u64 	%rd432, [_ZZN3cub18CUB_300001_SM_10006detail6reduce18DeviceReduceKernelINS2_10policy_hubIljN4cuda3std3__44plusIlEEE10Policy1000EN6thrust24THRUST_300001_SM_1000_NS6detail15normal_iteratorINSD_10device_ptrIlEEEEjS9_lNS7_10__identityEEEvT0_PT3_T1_NS0_13GridEvenShareISN_EET2_T4_E12temp_storage+64];
	add.s64 	%rd433, %rd431, %rd432;
	ld.shared.u64 	%rd434, [_ZZN3cub18CUB_300001_SM_10006detail6reduce18DeviceReduceKernelINS2_10policy_hubIljN4cuda3std3__44plusIlEEE10Policy1000EN6thrust24THRUST_300001_SM_1000_NS6detail15normal_iteratorINSD_10device_ptrIlEEEEjS9_lNS7_10__identityEEEvT0_PT3_T1_NS0_13GridEvenShareISN_EET2_T4_E12temp_storage+72];
	add.s64 	%rd435, %rd433, %rd434;
	ld.shared.u64 	%rd436, [_ZZN3cub18CUB_300001_SM_10006detail6reduce18DeviceReduceKernelINS2_10policy_hubIljN4cuda3std3__44plusIlEEE10Policy1000EN6thrust24THRUST_300001_SM_1000_NS6detail15normal_iteratorINSD_10device_ptrIlEEEEjS9_lNS7_10__identityEEEvT0_PT3_T1_NS0_13GridEvenShareISN_EET2_T4_E12temp_storage+80];
	add.s64 	%rd437, %rd435, %rd436;
	ld.shared.u64 	%rd438, [_ZZN3cub18CUB_300001_SM_10006detail6reduce18DeviceReduceKernelINS2_10policy_hubIljN4cuda3std3__44plusIlEEE10Policy1000EN6thrust24THRUST_300001_SM_1000_NS6detail15normal_iteratorINSD_10device_ptrIlEEEEjS9_lNS7_10__identityEEEvT0_PT3_T1_NS0_13GridEvenShareISN_EET2_T4_E12temp_storage+88];
	add.s64 	%rd439, %rd437, %rd438;
	ld.shared.u64 	%rd440, [_ZZN3cub18CUB_300001_SM_10006detail6reduce18DeviceReduceKernelINS2_10policy_hubIljN4cuda3std3__44plusIlEEE10Policy1000EN6thrust24THRUST_300001_SM_1000_NS6detail15normal_iteratorINSD_10device_ptrIlEEEEjS9_lNS7_10__identityEEEvT0_PT3_T1_NS0_13GridEvenShareISN_EET2_T4_E12temp_storage+96];
	add.s64 	%rd441, %rd439, %rd440;
	ld.shared.u64 	%rd442, [_ZZN3cub18CUB_300001_SM_10006detail6reduce18DeviceReduceKernelINS2_10policy_hubIljN4cuda3std3__44plusIlEEE10Policy1000EN6thrust24THRUST_300001_SM_1000_NS6detail15normal_iteratorINSD_10device_ptrIlEEEEjS9_lNS7_10__identityEEEvT0_PT3_T1_NS0_13GridEvenShareISN_EET2_T4_E12temp_storage+104];
	add.s64 	%rd443, %rd441, %rd442;
	ld.shared.u64 	%rd444, [_ZZN3cub18CUB_300001_SM_10006detail6reduce18DeviceReduceKernelINS2_10policy_hubIljN4cuda3std3__44plusIlEEE10Policy1000EN6thrust24THRUST_300001_SM_1000_NS6detail15normal_iteratorINSD_10device_ptrIlEEEEjS9_lNS7_10__identityEEEvT0_PT3_T1_NS0_13GridEvenShareISN_EET2_T4_E12temp_storage+112];
	add.s64 	%rd445, %rd443, %rd444;
	ld.shared.u64 	%rd446, [_ZZN3cub18CUB_300001_SM_10006detail6reduce18DeviceReduceKernelINS2_10policy_hubIljN4cuda3std3__44plusIlEEE10Policy1000EN6thrust24THRUST_300001_SM_1000_NS6detail15normal_iteratorINSD_10device_ptrIlEEEEjS9_lNS7_10__identityEEEvT0_PT3_T1_NS0_13GridEvenShareISN_EET2_T4_E12temp_storage+120];
	add.s64 	%rd447, %rd445, %rd446;
	ld.shared.u64 	%rd448, [_ZZN3cub18CUB_300001_SM_10006detail6reduce18DeviceReduceKernelINS2_10policy_hubIljN4cuda3std3__44plusIlEEE10Policy1000EN6thrust24THRUST_300001_SM_1000_NS6detail15normal_iteratorINSD_10device_ptrIlEEEEjS9_lNS7_10__identityEEEvT0_PT3_T1_NS0_13GridEvenShareISN_EET2_T4_E12temp_storage+128];
	add.s64 	%rd449, %rd447, %rd448;
	ld.shared.u64 	%rd450, [_ZZN3cub18CUB_300001_SM_10006detail6reduce18DeviceReduceKernelINS2_10policy_hubIljN4cuda3std3__44plusIlEEE10Policy1000EN6thrust24THRUST_300001_SM_1000_NS6detail15normal_iteratorINSD_10device_ptrIlEEEEjS9_lNS7_10__identityEEEvT0_PT3_T1_NS0_13GridEvenShareISN_EET2_T4_E12temp_storage+136];
	add.s64 	%rd475, %rd449, %rd450;
	bra.uni 	$L__BB7_48;
$L__BB7_22:
	// begin inline asm
	mov.u32 %r209, %laneid;
	// end inline asm
	and.b32  	%r260, %r7, 992;
	add.s32 	%r261, %r260, 32;
	setp.gt.u32 	%p34, %r261, %r6;
	not.b32 	%r262, %r260;
	add.s32 	%r263, %r6, %r262;
	selp.b32 	%r258, %r263, 31, %p34;
	mov.b64 	{%r211, %r216}, %rd464;
	mov.b32 	%r217, 1;
	mov.b32 	%r259, -1;
	// begin inline asm
	shfl.sync.down.b32 %r210, %r211, %r217, %r258, %r259;
	// end inline asm
	// begin inline asm
	shfl.sync.down.b32 %r215, %r216, %r217, %r258, %r259;
	// end inline asm
	mov.b64 	%rd350, {%r210, %r215};
	setp.lt.s32 	%p35, %r209, %r258;
	selp.b64 	%rd351, %rd350, 0, %p35;
	add.s64 	%rd352, %rd351, %rd464;
	mov.b64 	{%r221, %r226}, %rd352;
	mov.b32 	%r227, 2;
	// begin inline asm
	shfl.sync.down.b32 %r220, %r221, %r227, %r258, %r259;
	// end inline asm
	// begin inline asm
	shfl.sync.down.b32 %r225, %r226, %r227, %r258, %r259;
	// end inline asm
	mov.b64 	%rd353, {%r220, %r225};
	add.s32 	%r264, %r209, 2;
	setp.gt.s32 	%p36, %r264, %r258;
	selp.b64 	%rd354, 0, %rd353, %p36;
	add.s64 	%rd355, %rd354, %rd352;
	mov.b64 	{%r231, %r236}, %rd355;
	mov.b32 	%r237, 4;
	// begin inline asm
	shfl.sync.down.b32 %r230, %r231, %r237, %r258, %r259;
	// end inline asm
	// begin inline asm
	shfl.sync.down.b32 %r235, %r236, %r237, %r258, %r259;
	// end inline asm
	mov.b64 	%rd356, {%r230, %r235};
	add.s32 	%r265, %r209, 4;
	setp.gt.s32 	%p37, %r265, %r258;
	selp.b64 	%rd357, 0, %rd356, %p37;
	add.s64 	%rd358, %rd357, %rd355;
	mov.b64 	{%r241, %r246}, %rd358;
	mov.b32 	%r247, 8;
	// begin inline asm
	shfl.sync.down.b32 %r240, %r241, %r247, %r258, %r259;
	// end inline asm
	// begin inline asm
	shfl.sync.down.b32 %r245, %r246, %r247, %r258, %r259;
	// end inline asm
	mov.b64 	%rd359, {%r240, %r245};
	add.s32 	%r266, %r209, 8;
	setp.gt.s32 	%p38, %r266, %r258;
	selp.b64 	%rd360, 0, %rd359, %p38;
	add.s64 	%rd361, %rd360, %rd358;
	mov.b64 	{%r251, %r256}, %rd361;
	mov.b32 	%r257, 16;
	// begin inline asm
	shfl.sync.down.b32 %r250, %r251, %r257, %r258, %r259;
	// end inline asm
	// begin inline asm
	shfl.sync.down.b32 %r255, %r256, %r257, %r258, %r259;
	// end inline asm
	mov.b64 	%rd362, {%r250, %r255};
	add.s32 	%r267, %r209, 16;
	setp.gt.s32 	%p39, %r267, %r258;
	selp.b64 	%rd363, 0, %rd362, %p39;
	add.s64 	%rd475, %rd363, %rd361;
	setp.ne.s32 	%p40, %r209, 0;
	@%p40 bra 	$L__BB7_24;
	shr.u32 	%r268, %r7, 2;
	and.b32  	%r269, %r268, 248;
	mov.u32 	%r270, _ZZN3cub18CUB_300001_SM_10006detail6reduce18DeviceReduceKernelINS2_10policy_hubIljN4cuda3std3__44plusIlEEE10Policy1000EN6thrust24THRUST_300001_SM_1000_NS6detail15normal_iteratorINSD_10device_ptrIlEEEEjS9_lNS7_10__identityEEEvT0_PT3_T1_NS0_13GridEvenShareISN_EET2_T4_E12temp_storage;
	add.s32 	%r271, %r270, %r269;
	st.shared.u64 	[%r271+16], %rd475;
$L__BB7_24:
	bar.sync 	0;
	setp.ne.s32 	%p41, %r7, 0;
	@%p41 bra 	$L__BB7_48;
	setp.gt.u32 	%p42, %r6, 32;
	ld.shared.u64 	%rd364, [_ZZN3cub18CUB_300001_SM_10006detail6reduce18DeviceReduceKernelINS2_10policy_hubIljN4cuda3std3__44plusIlEEE10Policy1000EN6thrust24THRUST_300001_SM_1000_NS6detail15normal_iteratorINSD_10device_ptrIlEEEEjS9_lNS7_10__identityEEEvT0_PT3_T1_NS0_13GridEvenShareISN_EET2_T4_E12temp_storage+24];
	selp.b64 	%rd365, %rd364, 0, %p42;
	add.s64 	%rd366, %rd365, %rd475;
	setp.gt.u32 	%p43, %r6, 64;
	ld.shared.u64 	%rd367, [_ZZN3cub18CUB_300001_SM_10006detail6reduce18DeviceReduceKernelINS2_10policy_hubIljN4cuda3std3__44plusIlEEE10Policy1000EN6thrust24THRUST_300001_SM_1000_NS6detail15normal_iteratorINSD_10device_ptrIlEEEEjS9_lNS7_10__identityEEEvT0_PT3_T1_NS0_13GridEvenShareISN_EET2_T4_E12temp_storage+32];
	selp.b64 	%rd368, %rd367, 0, %p43;
	add.s64 	%rd369, %rd366, %rd368;
	setp.gt.u32 	%p44, %r6, 96;
	ld.shared.u64 	%rd370, [_ZZN3cub18CUB_300001_SM_10006detail6reduce18DeviceReduceKernelINS2_10policy_hubIljN4cuda3std3__44plusIlEEE10Policy1000EN6thrust24THRUST_300001_SM_1000_NS6detail15normal_iteratorINSD_10device_ptrIlEEEEjS9_lNS7_10__identityEEEvT0_PT3_T1_NS0_13GridEvenShareISN_EET2_T4_E12temp_storage+40];
	selp.b64 	%rd371, %rd370, 0, %p44;
	add.s64 	%rd372, %rd369, %rd371;
	setp.gt.u32 	%p45, %r6, 128;
	ld.shared.u64 	%rd373, [_ZZN3cub18CUB_300001_SM_10006detail6reduce18DeviceReduceKernelINS2_10policy_hubIljN4cuda3std3__44plusIlEEE10Policy1000EN6thrust24THRUST_300001_SM_1000_NS6detail15normal_iteratorINSD_10device_ptrIlEEEEjS9_lNS7_10__identityEEEvT0_PT3_T1_NS0_13GridEvenShareISN_EET2_T4_E12temp_storage+48];
	selp.b64 	%rd374, %rd373, 0, %p45;
	add.s64 	%rd375, %rd372, %rd374;
	setp.gt.u32 	%p46, %r6, 160;
	ld.shared.u64 	%rd376, [_ZZN3cub18CUB_300001_SM_10006detail6reduce18DeviceReduceKernelINS2_10policy_hubIljN4cuda3std3__44plusIlEEE10Policy1000EN6thrust24THRUST_300001_SM_1000_NS6detail15normal_iteratorINSD_10device_ptrIlEEEEjS9_lNS7_10__identityEEEvT0_PT3_T1_NS0_13GridEvenShareISN_EET2_T4_E12temp_storage+56];
	selp.b64 	%rd377, %rd376, 0, %p46;
	add.s64 	%rd378, %rd375, %rd377;
	setp.gt.u32 	%p47, %r6, 192;
	ld.shared.u64 	%rd379, [_ZZN3cub18CUB_300001_SM_10006detail6reduce18DeviceReduceKernelINS2_10policy_hubIljN4cuda3std3__44plusIlEEE10Policy1000EN6thrust24THRUST_300001_SM_1000_NS6detail15normal_iteratorINSD_10device_ptrIlEEEEjS9_lNS7_10__identityEEEvT0_PT3_T1_NS0_13GridEvenShareISN_EET2_T4_E12temp_storage+64];
	selp.b64 	%rd380, %rd379, 0, %p47;
	add.s64 	%rd381, %rd378, %rd380;
	setp.gt.u32 	%p48, %r6, 224;
	ld.shared.u64 	%rd382, [_ZZN3cub18CUB_300001_SM_10006detail6reduce18DeviceReduceKernelINS2_10policy_hubIljN4cuda3std3__44plusIlEEE10Policy1000EN6thrust24THRUST_300001_SM_1000_NS6detail15normal_iteratorINSD_10device_ptrIlEEEEjS9_lNS7_10__identityEEEvT0_PT3_T1_NS0_13GridEvenShareISN_EET2_T4_E12temp_storage+72];
	selp.b64 	%rd383, %rd382, 0, %p48;
	add.s64 	%rd384, %rd381, %rd383;
	setp.gt.u32 	%p49, %r6, 256;
	ld.shared.u64 	%rd385, [_ZZN3cub18CUB_300001_SM_10006detail6reduce18DeviceReduceKernelINS2_10policy_hubIljN4cuda3std3__44plusIlEEE10Policy1000EN6thrust24THRUST_300001_SM_1000_NS6detail15normal_iteratorINSD_10device_ptrIlEEEEjS9_lNS7_10__identityEEEvT0_PT3_T1_NS0_13GridEvenShareISN_EET2_T4_E12temp_storage+80];
	selp.b64 	%rd386, %rd385, 0, %p49;
	add.s64 	%rd387, %rd384, %rd386;
	setp.gt.u32 	%p50, %r6, 288;
	ld.shared.u64 	%rd388, [_ZZN3cub18CUB_300001_SM_10006detail6reduce18DeviceReduceKernelINS2_10policy_hubIljN4cuda3std3__44plusIlEEE10Policy1000EN6thrust24THRUST_300001_SM_1000_NS6detail15normal_iteratorINSD_10device_ptrIlEEEEjS9_lNS7_10__identityEEEvT0_PT3_T1_NS0_13GridEvenShareISN_EET2_T4_E12temp_storage+88];
	selp.b64 	%rd389, %rd388, 0, %p50;
	add.s64 	%rd390, %rd387, %rd389;
	setp.gt.u32 	%p51, %r6, 320;
	ld.shared.u64 	%rd391, [_ZZN3cub18CUB_300001_SM_10006detail6reduce18DeviceReduceKernelINS2_10policy_hubIljN4cuda3std3__44plusIlEEE10Policy1000EN6thrust24THRUST_300001_SM_1000_NS6detail15normal_iteratorINSD_10device_ptrIlEEEEjS9_lNS7_10__identityEEEvT0_PT3_T1_NS0_13GridEvenShareISN_EET2_T4_E12temp_storage+96];
	selp.b64 	%rd392, %rd391, 0, %p51;
	add.s64 	%rd393, %rd390, %rd392;
	setp.gt.u32 	%p52, %r6, 352;
	ld.shared.u64 	%rd394, [_ZZN3cub18CUB_300001_SM_10006detail6reduce18DeviceReduceKernelINS2_10policy_hubIljN4cuda3std3__44plusIlEEE10Policy1000EN6thrust24THRUST_300001_SM_1000_NS6detail15normal_iteratorINSD_10device_ptrIlEEEEjS9_lNS7_10__identityEEEvT0_PT3_T1_NS0_13GridEvenShareISN_EET2_T4_E12temp_storage+104];
	selp.b64 	%rd395, %rd394, 0, %p52;
	add.s64 	%rd396, %rd393, %rd395;
	setp.gt.u32 	%p53, %r6, 384;
	ld.shared.u64 	%rd397, [_ZZN3cub18CUB_300001_SM_10006detail6reduce18DeviceReduceKernelINS2_10policy_hubIljN4cuda3std3__44plusIlEEE10Policy1000EN6thrust24THRUST_300001_SM_1000_NS6detail15normal_iteratorINSD_10device_ptrIlEEEEjS9_lNS7_10__identityEEEvT0_PT3_T1_NS0_13GridEvenShareISN_EET2_T4_E12temp_storage+112];
	selp.b64 	%rd398, %rd397, 0, %p53;
	add.s64 	%rd399, %rd396, %rd398;
	setp.gt.u32 	%p54, %r6, 416;
	ld.shared.u64 	%rd400, [_ZZN3cub18CUB_300001_SM_10006detail6reduce18DeviceReduceKernelINS2_10policy_hubIljN4cuda3std3__44plusIlEEE10Policy1000EN6thrust24THRUST_300001_SM_1000_NS6detail15normal_iteratorINSD_10device_ptrIlEEEEjS9_lNS7_10__identityEEEvT0_PT3_T1_NS0_13GridEvenShareISN_EET2_T4_E12temp_storage+120];
	selp.b64 	%rd401, %rd400, 0, %p54;
	add.s64 	%rd402, %rd399, %rd401;
	setp.gt.u32 	%p55, %r6, 448;
	ld.shared.u64 	%rd403, [_ZZN3cub18CUB_300001_SM_10006detail6reduce18DeviceReduceKernelINS2_10policy_hubIljN4cuda3std3__44plusIlEEE10Policy1000EN6thrust24THRUST_300001_SM_1000_NS6detail15normal_iteratorINSD_10device_ptrIlEEEEjS9_lNS7_10__identityEEEvT0_PT3_T1_NS0_13GridEvenShareISN_EET2_T4_E12temp_storage+128];
	selp.b64 	%rd404, %rd403, 0, %p55;
	add.s64 	%rd405, %rd402, %rd404;
	setp.gt.u32 	%p56, %r6, 480;
	ld.shared.u64 	%rd406, [_ZZN3cub18CUB_300001_SM_10006detail6reduce18DeviceReduceKernelINS2_10policy_hubIljN4cuda3std3__44plusIlEEE10Policy1000EN6thrust24THRUST_300001_SM_1000_NS6detail15normal_iteratorINSD_10device_ptrIlEEEEjS9_lNS7_10__identityEEEvT0_PT3_T1_NS0_13GridEvenShareISN_EET2_T4_E12temp_storage+136];
	selp.b64 	%rd407, %rd406, 0, %p56;
	add.s64 	%rd475, %rd405, %rd407;
	bra.uni 	$L__BB7_48;
$L__BB7_26:
	mov.u32 	%r35, %tid.x;
	add.s32 	%r72, %r341, %r35;
	mul.wide.u32 	%rd42, %r72, 8;
	add.s64 	%rd43, %rd1, %rd42;
	ld.global.u64 	%rd44, [%rd43];
	ld.global.u64 	%rd45, [%rd43+4096];
	ld.global.u64 	%rd46, [%rd43+8192];
	ld.global.u64 	%rd47, [%rd43+12288];
	ld.global.u64 	%rd48, [%rd43+16384];
	ld.global.u64 	%rd49, [%rd43+20480];
	ld.global.u64 	%rd50, [%rd43+24576];
	add.s64 	%rd51, %rd45, %rd44;
	add.s64 	%rd52, %rd46, %rd51;
	add.s64 	%rd53, %rd47, %rd52;
	add.s64 	%rd54, %rd48, %rd53;
	add.s64 	%rd55, %rd49, %rd54;
	add.s64 	%rd474, %rd50, %rd55;
	setp.lt.u32 	%p2, %r6, %r4;
	@%p2 bra 	$L__BB7_44;
	add.s32 	%r36, %r4, %r341;
	not.b32 	%r74, %r35;
	add.s32 	%r75, %r74, %r1;
	sub.s32 	%r76, %r75, %r4;
	sub.s32 	%r338, %r76, %r341;
	add.s32 	%r77, %r36, %r35;
	add.s32 	%r337, %r77, 4096;
	mov.b32 	%r340, 0;
	cvt.u64.u32 	%rd57, %r35;
	mov.u32 	%r339, %r36;
$L__BB7_28:
	add.s32 	%r341, %r341, %r4;
	add.s32 	%r78, %r1, -3584;
	setp.gt.u32 	%p3, %r341, %r78;
	@%p3 bra 	$L__BB7_30;
	cvt.u64.u32 	%rd56, %r341;
	add.s64 	%rd58, %rd57, %rd56;
	shl.b64 	%rd59, %rd58, 3;
	add.s64 	%rd60, %rd1, %rd59;
	ld.global.u64 	%rd61, [%rd60];
	ld.global.u64 	%rd62, [%rd60+4096];
	ld.global.u64 	%rd63, [%rd60+8192];
	ld.global.u64 	%rd64, [%rd60+12288];
	ld.global.u64 	%rd65, [%rd60+16384];
	ld.global.u64 	%rd66, [%rd60+20480];
	ld.global.u64 	%rd67, [%rd60+24576];
	add.s64 	%rd68, %rd61, %rd474;
	add.s64 	%rd69, %rd62, %rd68;
	add.s64 	%rd70, %rd63, %rd69;
	add.s64 	%rd71, %rd64, %rd70;
	add.s64 	%rd72, %rd65, %rd71;
	add.s64 	%rd73, %rd66, %rd72;
	add.s64 	%rd474, %rd67, %rd73;
	sub.s32 	%r79, %r1, %r341;
	setp.lt.u32 	%p4, %r79, %r4;
	add.s32 	%r340, %r340, 1;
	add.s32 	%r339, %r339, %r4;
	sub.s32 	%r338, %r338, %r4;
	add.s32 	%r337, %r337, %r4;
	@%p4 bra 	$L__BB7_44;
	bra.uni 	$L__BB7_28;
$L__BB7_30:
	setp.le.u32 	%p5, %r1, %r341;
	sub.s32 	%r80, %r1, %r341;
	setp.ge.s32 	%p6, %r35, %r80;
	or.pred  	%p7, %p5, %p6;
	@%p7 bra 	$L__BB7_44;
	not.b32 	%r82, %r35;
	add.s32 	%r83, %r1, %r82;
	sub.s32 	%r84, %r83, %r36;
	mul.lo.s32 	%r85, %r2, %r340;
	mad.lo.s32 	%r86, %r85, -3584, %r84;
	shr.u32 	%r87, %r86, 9;
	add.s32 	%r49, %r87, 1;
	and.b32  	%r50, %r49, 15;
	setp.lt.u32 	%p8, %r86, 7680;
	mov.u32 	%r346, %r35;
	@%p8 bra 	$L__BB7_35;
	or.b32  	%r344, %r35, 4096;
	shr.u32 	%r88, %r338, 9;
	add.s32 	%r89, %r88, 1;
	and.b32  	%r90, %r89, 16777200;
	neg.s32 	%r342, %r90;
$L__BB7_33:
	.pragma "nounroll";
	add.s32 	%r91, %r337, -4096;
	mul.wide.u32 	%rd75, %r91, 8;
	add.s64 	%rd76, %rd1, %rd75;
	ld.global.u64 	%rd77, [%rd76];
	add.s64 	%rd78, %rd77, %rd474;
	add.s32 	%r92, %r337, -3584;
	mul.wide.u32 	%rd79, %r92, 8;
	add.s64 	%rd80, %rd1, %rd79;
	ld.global.u64 	%rd81, [%rd80];
	add.s64 	%rd82, %rd81, %rd78;
	add.s32 	%r93, %r337, -3072;
	mul.wide.u32 	%rd83, %r93, 8;
	add.s64 	%rd84, %rd1, %rd83;
	ld.global.u64 	%rd85, [%rd84];
	add.s64 	%rd86, %rd85, %rd82;
	add.s32 	%r94, %r337, -2560;
	mul.wide.u32 	%rd87, %r94, 8;
	add.s64 	%rd88, %rd1, %rd87;
	ld.global.u64 	%rd89, [%rd88];
	add.s64 	%rd90, %rd89, %rd86;
	add.s32 	%r95, %r337, -2048;
	mul.wide.u32 	%rd91, %r95, 8;
	add.s64 	%rd92, %rd1, %rd91;
	ld.global.u64 	%rd93, [%rd92];
	add.s64 	%rd94, %rd93, %rd90;
	add.s32 	%r96, %r337, -1536;
	mul.wide.u32 	%rd95, %r96, 8;
	add.s64 	%rd96, %rd1, %rd95;
	ld.global.u64 	%rd97, [%rd96];
	add.s64 	%rd98, %rd97, %rd94;
	add.s32 	%r97, %r337, -1024;
	mul.wide.u32 	%rd99, %r97, 8;
	add.s64 	%rd100, %rd1, %rd99;
	ld.global.u64 	%rd101, [%rd100];
	add.s64 	%rd102, %rd101, %rd98;
	add.s32 	%r98, %r337, 3584;
	add.s32 	%r99, %r337, -512;
	mul.wide.u32 	%rd103, %r99, 8;
	add.s64 	%rd104, %rd1, %rd103;
	ld.global.u64 	%rd105, [%rd104];
	add.s64 	%rd106, %rd105, %rd102;
	mul.wide.u32 	%rd107, %r337, 8;
	add.s64 	%rd108, %rd1, %rd107;
	ld.global.u64 	%rd109, [%rd108];
	add.s64 	%rd110, %rd109, %rd106;
	add.s32 	%r100, %r337, 512;
	mul.wide.u32 	%rd111, %r100, 8;
	add.s64 	%rd112, %rd1, %rd111;
	ld.global.u64 	%rd113, [%rd112];
	add.s64 	%rd114, %rd113, %rd110;
	add.s32 	%r101, %r337, 1024;
	mul.wide.u32 	%rd115, %r101, 8;
	add.s64 	%rd116, %rd1, %rd115;
	ld.global.u64 	%rd117, [%rd116];
	add.s64 	%rd118, %rd117, %rd114;
	add.s32 	%r102, %r337, 1536;
	mul.wide.u32 	%rd119, %r102, 8;
	add.s64 	%rd120, %rd1, %rd119;
	ld.global.u64 	%rd121, [%rd120];
	add.s64 	%rd122, %rd121, %rd118;
	add.s32 	%r103, %r337, 2048;
	mul.wide.u32 	%rd123, %r103, 8;
	add.s64 	%rd124, %rd1, %rd123;
	ld.global.u64 	%rd125, [%rd124];
	add.s64 	%rd126, %rd125, %rd122;
	add.s32 	%r104, %r337, 2560;
	mul.wide.u32 	%rd127, %r104, 8;
	add.s64 	%rd128, %rd1, %rd127;
	ld.global.u64 	%rd129, [%rd128];
	add.s64 	%rd130, %rd129, %rd126;
	add.s32 	%r105, %r337, 3072;
	mul.wide.u32 	%rd131, %r105, 8;
	add.s64 	%rd132, %rd1, %rd131;
	ld.global.u64 	%rd133, [%rd132];
	add.s64 	%rd134, %rd133, %rd130;
	mul.wide.u32 	%rd135, %r98, 8;
	add.s64 	%rd136, %rd1, %rd135;
	ld.global.u64 	%rd137, [%rd136];
	add.s64 	%rd474, %rd137, %rd134;
	add.s32 	%r344, %r344, 8192;
	add.s32 	%r337, %r337, 8192;
	add.s32 	%r342, %r342, 16;
	setp.ne.s32 	%p9, %r342, 0;
	@%p9 bra 	$L__BB7_33;
	add.s32 	%r346, %r344, -4096;
$L__BB7_35:
	setp.eq.s32 	%p10, %r50, 0;
	@%p10 bra 	$L__BB7_44;
	and.b32  	%r61, %r49, 7;
	setp.lt.u32 	%p11, %r50, 8;
	@%p11 bra 	$L__BB7_38;
	add.s32 	%r106, %r346, %r341;
	mul.wide.u32 	%rd139, %r106, 8;
	add.s64 	%rd140, %rd1, %rd139;
	ld.global.u64 	%rd141, [%rd140];
	add.s64 	%rd142, %rd141, %rd474;
	add.s32 	%r107, %r106, 512;
	mul.wide.u32 	%rd143, %r107, 8;
	add.s64 	%rd144, %rd1, %rd143;
	ld.global.u64 	%rd145, [%rd144];
	add.s64 	%rd146, %rd145, %rd142;
	add.s32 	%r108, %r106, 1024;
	mul.wide.u32 	%rd147, %r108, 8;
	add.s64 	%rd148, %rd1, %rd147;
	ld.global.u64 	%rd149, [%rd148];
	add.s64 	%rd150, %rd149, %rd146;
	add.s32 	%r109, %r106, 1536;
	mul.wide.u32 	%rd151, %r109, 8;
	add.s64 	%rd152, %rd1, %rd151;
	ld.global.u64 	%rd153, [%rd152];
	add.s64 	%rd154, %rd153, %rd150;
	add.s32 	%r110, %r106, 2048;
	mul.wide.u32 	%rd155, %r110, 8;
	add.s64 	%rd156, %rd1, %rd155;
	ld.global.u64 	%rd157, [%rd156];
	add.s64 	%rd158, %rd157, %rd154;
	add.s32 	%r111, %r106, 2560;
	mul.wide.u32 	%rd159, %r111, 8;
	add.s64 	%rd160, %rd1, %rd159;
	ld.global.u64 	%rd161, [%rd160];
	add.s64 	%rd162, %rd161, %rd158;
	add.s32 	%r112, %r106, 3072;
	mul.wide.u32 	%rd163, %r112, 8;
	add.s64 	%rd164, %rd1, %rd163;
	ld.global.u64 	%rd165, [%rd164];
	add.s64 	%rd166, %rd165, %rd162;
	add.s32 	%r113, %r106, 3584;
	mul.wide.u32 	%rd167, %r113, 8;
	add.s64 	%rd168, %rd1, %rd167;
	ld.global.u64 	%rd169, [%rd168];
	add.s64 	%rd474, %rd169, %rd166;
	add.s32 	%r346, %r346, 4096;
$L__BB7_38:
	setp.eq.s32 	%p12, %r61, 0;
	@%p12 bra 	$L__BB7_44;
	setp.lt.u32 	%p13, %r61, 4;
	@%p13 bra 	$L__BB7_41;
	add.s32 	%r114, %r346, %r341;
	mul.wide.u32 	%rd171, %r114, 8;
	add.s64 	%rd172, %rd1, %rd171;
	ld.global.u64 	%rd173, [%rd172];
	add.s64 	%rd174, %rd173, %rd474;
	add.s32 	%r115, %r114, 512;
	mul.wide.u32 	%rd175, %r115, 8;
	add.s64 	%rd176, %rd1, %rd175;
	ld.global.u64 	%rd177, [%rd176];
	add.s64 	%rd178, %rd177, %rd174;
	add.s32 	%r116, %r114, 1024;
	mul.wide.u32 	%rd179, %r116, 8;
	add.s64 	%rd180, %rd1, %rd179;
	ld.global.u64 	%rd181, [%rd180];
	add.s64 	%rd182, %rd181, %rd178;
	add.s32 	%r117, %r114, 1536;
	mul.wide.u32 	%rd183, %r117, 8;
	add.s64 	%rd184, %rd1, %rd183;
	ld.global.u64 	%rd185, [%rd184];
	add.s64 	%rd474, %rd185, %rd182;
	add.s32 	%r346, %r346, 2048;
$L__BB7_41:
	and.b32  	%r118, %r49, 3;
	setp.eq.s32 	%p14, %r118, 0;
	@%p14 bra 	$L__BB7_44;
	add.s32 	%r349, %r346, %r339;
	cvt.u16.u32 	%rs1, %r338;
	shr.u16 	%rs2, %rs1, 9;
	add.s16 	%rs3, %rs2, 1;
	cvt.u32.u16 	%r119, %rs3;
	and.b32  	%r120, %r119, 3;
	neg.s32 	%r348, %r120;
$L__BB7_43:
	.pragma "nounroll";
	mul.wide.u32 	%rd186, %r349, 8;
	add.s64 	%rd187, %rd1, %rd186;
	ld.global.u64 	%rd188, [%rd187];
	add.s64 	%rd474, %rd188, %rd474;
	add.s32 	%r349, %r349, 512;
	add.s32 	%r348, %r348, 1;
	setp.ne.s32 	%p15, %r348, 0;
	@%p15 bra 	$L__BB7_43;
$L__BB7_44:
	// begin inline asm
	mov.u32 %r121, %laneid;
	// end inline asm
	mov.b64 	{%r123, %r128}, %rd474;
	mov.b32 	%r129, 1;
	mov.b32 	%r170, 31;
	mov.b32 	%r171, -1;
	// begin inline asm
	shfl.sync.down.b32 %r122, %r123, %r129, %r170, %r171;
	// end inline asm
	// begin inline asm
	shfl.sync.down.b32 %r127, %r128, %r129, %r170, %r171;
	// end inline asm
	mov.b64 	%rd189, {%r122, %r127};
	setp.gt.s32 	%p16, %r121, 30;
	selp.b64 	%rd190, 0, %rd189, %p16;
	add.s64 	%rd191, %rd190, %rd474;
	mov.b64 	{%r133, %r138}, %rd191;
	mov.b32 	%r139, 2;
	// begin inline asm
	shfl.sync.down.b32 %r132, %r133, %r139, %r170, %r171;
	// end inline asm
	// begin inline asm
	shfl.sync.down.b32 %r137, %r138, %r139, %r170, %r171;
	// end inline asm
	mov.b64 	%rd192, {%r132, %r137};
	setp.gt.s32 	%p17, %r121, 29;
	selp.b64 	%rd193, 0, %rd192, %p17;
	add.s64 	%rd194, %rd193, %rd191;
	mov.b64 	{%r143, %r148}, %rd194;
	mov.b32 	%r149, 4;
	// begin inline asm
	shfl.sync.down.b32 %r142, %r143, %r149, %r170, %r171;
	// end inline asm
	// begin inline asm
	shfl.sync.down.b32 %r147, %r148, %r149, %r170, %r171;
	// end inline asm
	mov.b64 	%rd195, {%r142, %r147};
	setp.gt.s32 	%p18, %r121, 27;
	selp.b64 	%rd196, 0, %rd195, %p18;
	add.s64 	%rd197, %rd196, %rd194;
	mov.b64 	{%r153, %r158}, %rd197;
	mov.b32 	%r159, 8;
	// begin inline asm
	shfl.sync.down.b32 %r152, %r153, %r159, %r170, %r171;
	// end inline asm
	// begin inline asm
	shfl.sync.down.b32 %r157, %r158, %r159, %r170, %r171;
	// end inline asm
	mov.b64 	%rd198, {%r152, %r157};
	setp.gt.s32 	%p19, %r121, 23;
	selp.b64 	%rd199, 0, %rd198, %p19;
	add.s64 	%rd200, %rd199, %rd197;
	mov.b64 	{%r163, %r168}, %rd200;
	mov.b32 	%r169, 16;
	// begin inline asm
	shfl.sync.down.b32 %r162, %r163, %r169, %r170, %r171;
	// end inline asm
	// begin inline asm
	shfl.sync.down.b32 %r167, %r168, %r169, %r170, %r171;
	// end inline asm
	mov.b64 	%rd201, {%r162, %r167};
	setp.gt.s32 	%p20, %r121, 15;
	selp.b64 	%rd202, 0, %rd201, %p20;
	add.s64 	%rd475, %rd202, %rd200;
	setp.ne.s32 	%p21, %r121, 0;
	@%p21 bra 	$L__BB7_46;
	shr.u32 	%r172, %r35, 2;
	and.b32  	%r173, %r172, 248;
	mov.u32 	%r174, _ZZN3cub18CUB_300001_SM_10006detail6reduce18DeviceReduceKernelINS2_10policy_hubIljN4cuda3std3__44plusIlEEE10Policy1000EN6thrust24THRUST_300001_SM_1000_NS6detail15normal_iteratorINSD_10device_ptrIlEEEEjS9_lNS7_10__identityEEEvT0_PT3_T1_NS0_13GridEvenShareISN_EET2_T4_E12temp_storage;
	add.s32 	%r175, %r174, %r173;
	st.shared.u64 	[%r175+16], %rd475;
$L__BB7_46:
	bar.sync 	0;
	setp.ne.s32 	%p22, %r35, 0;
	@%p22 bra 	$L__BB7_48;
	ld.shared.u64 	%rd203, [_ZZN3cub18CUB_300001_SM_10006detail6reduce18DeviceReduceKernelINS2_10policy_hubIljN4cuda3std3__44plusIlEEE10Policy1000EN6thrust24THRUST_300001_SM_1000_NS6detail15normal_iteratorINSD_10device_ptrIlEEEEjS9_lNS7_10__identityEEEvT0_PT3_T1_NS0_13GridEvenShareISN_EET2_T4_E12temp_storage+24];
	add.s64 	%rd204, %rd203, %rd475;
	ld.shared.u64 	%rd205, [_ZZN3cub18CUB_300001_SM_10006detail6reduce18DeviceReduceKernelINS2_10policy_hubIljN4cuda3std3__44plusIlEEE10Policy1000EN6thrust24THRUST_300001_SM_1000_NS6detail15normal_iteratorINSD_10device_ptrIlEEEEjS9_lNS7_10__identityEEEvT0_PT3_T1_NS0_13GridEvenShareISN_EET2_T4_E12temp_storage+32];
	add.s64 	%rd206, %rd204, %rd205;
	ld.shared.u64 	%rd207, [_ZZN3cub18CUB_300001_SM_10006detail6reduce18DeviceReduceKernelINS2_10policy_hubIljN4cuda3std3__44plusIlEEE10Policy1000EN6thrust24THRUST_300001_SM_1000_NS6detail15normal_iteratorINSD_10device_ptrIlEEEEjS9_lNS7_10__identityEEEvT0_PT3_T1_NS0_13GridEvenShareISN_EET2_T4_E12temp_storage+40];
	add.s64 	%rd208, %rd206, %rd207;
	ld.shared.u64 	%rd209, [_ZZN3cub18CUB_300001_SM_10006detail6reduce18DeviceReduceKernelINS2_10policy_hubIljN4cuda3std3__44plusIlEEE10Policy1000EN6thrust24THRUST_300001_SM_1000_NS6detail15normal_iteratorINSD_10device_ptrIlEEEEjS9_lNS7_10__identityEEEvT0_PT3_T1_NS0_13GridEvenShareISN_EET2_T4_E12temp_storage+48];
	add.s64 	%rd210, %rd208, %rd209;
	ld.shared.u64 	%rd211, [_ZZN3cub18CUB_300001_SM_10006detail6reduce18DeviceReduceKernelINS2_10policy_hubIljN4cuda3std3__44plusIlEEE10Policy1000EN6thrust24THRUST_300001_SM_1000_NS6detail15normal_iteratorINSD_10device_ptrIlEEEEjS9_lNS7_10__identityEEEvT0_PT3_T1_NS0_13GridEvenShareISN_EET2_T4_E12temp_storage+56];
	add.s64 	%rd212, %rd210, %rd211;
	ld.shared.u64 	%rd213, [_ZZN3cub18CUB_300001_SM_10006detail6reduce18DeviceReduceKernelINS2_10policy_hubIljN4cuda3std3__44plusIlEEE10Policy1000EN6thrust24THRUST_300001_SM_1000_NS6detail15normal_iteratorINSD_10device_ptrIlEEEEjS9_lNS7_10__identityEEEvT0_PT3_T1_NS0_13GridEvenShareISN_EET2_T4_E12temp_storage+64];
	add.s64 	%rd214, %rd212, %rd213;
	ld.shared.u64 	%rd215, [_ZZN3cub18CUB_300001_SM_10006detail6reduce18DeviceReduceKernelINS2_10policy_hubIljN4cuda3std3__44plusIlEEE10Policy1000EN6thrust24THRUST_300001_SM_1000_NS6detail15normal_iteratorINSD_10device_ptrIlEEEEjS9_lNS7_10__identityEEEvT0_PT3_T1_NS0_13GridEvenShareISN_EET2_T4_E12temp_storage+72];
	add.s64 	%rd216, %rd214, %rd215;
	ld.shared.u64 	%rd217, [_ZZN3cub18CUB_300001_SM_10006detail6reduce18DeviceReduceKernelINS2_10policy_hubIljN4cuda3std3__44plusIlEEE10Policy1000EN6thrust24THRUST_300001_SM_1000_NS6detail15normal_iteratorINSD_10device_ptrIlEEEEjS9_lNS7_10__identityEEEvT0_PT3_T1_NS0_13GridEvenShareISN_EET2_T4_E12temp_storage+80];
	add.s64 	%rd218, %rd216, %rd217;
	ld.shared.u64 	%rd219, [_ZZN3cub18CUB_300001_SM_10006detail6reduce18DeviceReduceKernelINS2_10policy_hubIljN4cuda3std3__44plusIlEEE10Policy1000EN6thrust24THRUST_300001_SM_1000_NS6detail15normal_iteratorINSD_10device_ptrIlEEEEjS9_lNS7_10__identityEEEvT0_PT3_T1_NS0_13GridEvenShareISN_EET2_T4_E12temp_storage+88];
	add.s64 	%rd220, %rd218, %rd219;
	ld.shared.u64 	%rd221, [_ZZN3cub18CUB_300001_SM_10006detail6reduce18DeviceReduceKernelINS2_10policy_hubIljN4cuda3std3__44plusIlEEE10Policy1000EN6thrust24THRUST_300001_SM_1000_NS6detail15normal_iteratorINSD_10device_ptrIlEEEEjS9_lNS7_10__identityEEEvT0_PT3_T1_NS0_13GridEvenShareISN_EET2_T4_E12temp_storage+96];
	add.s64 	%rd222, %rd220, %rd221;
	ld.shared.u64 	%rd223, [_ZZN3cub18CUB_300001_SM_10006detail6reduce18DeviceReduceKernelINS2_10policy_hubIljN4cuda3std3__44plusIlEEE10Policy1000EN6thrust24THRUST_300001_SM_1000_NS6detail15normal_iteratorINSD_10device_ptrIlEEEEjS9_lNS7_10__identityEEEvT0_PT3_T1_NS0_13GridEvenShareISN_EET2_T4_E12temp_storage+104];
	add.s64 	%rd224, %rd222, %rd223;
	ld.shared.u64 	%rd225, [_ZZN3cub18CUB_300001_SM_10006detail6reduce18DeviceReduceKernelINS2_10policy_hubIljN4cuda3std3__44plusIlEEE10Policy1000EN6thrust24THRUST_300001_SM_1000_NS6detail15normal_iteratorINSD_10device_ptrIlEEEEjS9_lNS7_10__identityEEEvT0_PT3_T1_NS0_13GridEvenShareISN_EET2_T4_E12temp_storage+112];
	add.s64 	%rd226, %rd224, %rd225;
	ld.shared.u64 	%rd227, [_ZZN3cub18CUB_300001_SM_10006detail6reduce18DeviceReduceKernelINS2_10policy_hubIljN4cuda3std3__44plusIlEEE10Policy1000EN6thrust24THRUST_300001_SM_1000_NS6detail15normal_iteratorINSD_10device_ptrIlEEEEjS9_lNS7_10__identityEEEvT0_PT3_T1_NS0_13GridEvenShareISN_EET2_T4_E12temp_storage+120];
	add.s64 	%rd228, %rd226, %rd227;
	ld.shared.u64 	%rd229, [_ZZN3cub18CUB_300001_SM_10006detail6reduce18DeviceReduceKernelINS2_10policy_hubIljN4cuda3std3__44plusIlEEE10Policy1000EN6thrust24THRUST_300001_SM_1000_NS6detail15normal_iteratorINSD_10device_ptrIlEEEEjS9_lNS7_10__identityEEEvT0_PT3_T1_NS0_13GridEvenShareISN_EET2_T4_E12temp_storage+128];
	add.s64 	%rd230, %rd228, %rd229;
	ld.shared.u64 	%rd231, [_ZZN3cub18CUB_300001_SM_10006detail6reduce18DeviceReduceKernelINS2_10policy_hubIljN4cuda3std3__44plusIlEEE10Policy1000EN6thrust24THRUST_300001_SM_1000_NS6detail15normal_iteratorINSD_10device_ptrIlEEEEjS9_lNS7_10__identityEEEvT0_PT3_T1_NS0_13GridEvenShareISN_EET2_T4_E12temp_storage+136];
	add.s64 	%rd475, %rd230, %rd231;
$L__BB7_48:
	mov.u32 	%r327, %tid.x;
	setp.ne.s32 	%p64, %r327, 0;
	@%p64 bra 	$L__BB7_50;
	ld.param.u64 	%rd454, [_ZN3cub18CUB_300001_SM_10006detail6reduce18DeviceReduceKernelINS2_10policy_hubIljN4cuda3std3__44plusIlEEE10Policy1000EN6thrust24THRUST_300001_SM_1000_NS6detail15normal_iteratorINSD_10device_ptrIlEEEEjS9_lNS7_10__identityEEEvT0_PT3_T1_NS0_13GridEvenShareISN_EET2_T4__param_1];
	cvta.to.global.u64 	%rd451, %rd454;
	mul.wide.u32 	%rd452, %r3, 8;
	add.s64 	%rd453, %rd451, %rd452;
	st.global.u64 	[%rd453], %rd475;
$L__BB7_50:
	ret;

}
	// .globl	_ZN3cub18CUB_300001_SM_10006detail6reduce28DeviceReduceSingleTileKernelINS2_10policy_hubIljN4cuda3std3__44plusIlEEE10Policy1000EPlSC_iS9_llNS7_10__identityEEEvT0_T1_T2_T3_T4_T6_
.visible .entry _ZN3cub18CUB_300001_SM_10006detail6reduce28DeviceReduceSingleTileKernelINS2_10policy_hubIljN4cuda3std3__44plusIlEEE10Policy1000EPlSC_iS9_llNS7_10__identityEEEvT0_T1_T2_T3_T4_T6_(
	.param .u64 .ptr .align 1 _ZN3cub18CUB_300001_SM_10006detail6reduce28DeviceReduceSingleTileKernelINS2_10policy_hubIljN4cuda3std3__44plusIlEEE10Policy1000EPlSC_iS9_llNS7_10__identityEEEvT0_T1_T2_T3_T4_T6__param_0,
	.param .u64 .ptr .align 1 _ZN3cub18CUB_300001_SM_10006detail6reduce28DeviceReduceSingleTileKernelINS2_10policy_hubIljN4cuda3std3__44plusIlEEE10Policy1000EPlSC_iS9_llNS7_10__identityEEEvT0_T1_T2_T3_T4_T6__param_1,
	.param .u32 _ZN3cub18CUB_300001_SM_10006detail6reduce28DeviceReduceSingleTileKernelINS2_10policy_hubIljN4cuda3std3__44plusIlEEE10Policy1000EPlSC_iS9_llNS7_10__identityEEEvT0_T1_T2_T3_T4_T6__param_2,
	.param .align 1 .b8 _ZN3cub18CUB_300001_SM_10006detail6reduce28DeviceReduceSingleTileKernelINS2_10policy_hubIljN4cuda3std3__44plusIlEEE10Policy1000EPlSC_iS9_llNS7_10__identityEEEvT0_T1_T2_T3_T4_T6__param_3[1],
	.param .u64 _ZN3cub18CUB_300001_SM_10006detail6reduce28DeviceReduceSingleTileKernelINS2_10policy_hubIljN4cuda3std3__44plusIlEEE10Policy1000EPlSC_iS9_llNS7_10__identityEEEvT0_T1_T2_T3_T4_T6__param_4,
	.param .align 1 .b8 _ZN3cub18CUB_300001_SM_10006detail6reduce28DeviceReduceSingleTileKernelINS2_10policy_hubIljN4cuda3std3__44plusIlEEE10Policy1000EPlSC_iS9_llNS7_10__identityEEEvT0_T1_T2_T3_T4_T6__param_5[1]
)
.maxntid 512
.minnctapersm 1
{
	.reg .pred 	%p<58>;
	.reg .b32 	%r<238>;
	.reg .b64 	%rd<281>;
	// demoted variable
	.shared .align 8 .b8 _ZZN3cub18CUB_300001_SM_10006detail6reduce28DeviceReduceSingleTileKernelINS2_10policy_hubIljN4cuda3std3__44plusIlEEE10Policy1000EPlSC_iS9_llNS7_10__identityEEEvT0_T1_T2_T3_T4_T6_E12temp_storage[152];
	ld.param.u64 	%rd35, [_ZN3cub18CUB_300001_SM_10006detail6reduce28DeviceReduceSingleTileKernelINS2_10policy_hubIljN4cuda3std3__44plusIlEEE10Policy1000EPlSC_iS9_llNS7_10__identityEEEvT0_T1_T2_T3_T4_T6__param_0];
	ld.param.u64 	%rd37, [_ZN3cub18CUB_300001_SM_10006detail6reduce28DeviceReduceSingleTileKernelINS2_10policy_hubIljN4cuda3std3__44plusIlEEE10Policy1000EPlSC_iS9_llNS7_10__identityEEEvT0_T1_T2_T3_T4_T6__param_1];
	ld.param.u32 	%r34, [_ZN3cub18CUB_300001_SM_10006detail6reduce28DeviceReduceSingleTileKernelINS2_10policy_hubIljN4cuda3std3__44plusIlEEE10Policy1000EPlSC_iS9_llNS7_10__identityEEEvT0_T1_T2_T3_T4_T6__param_2];
	ld.param.u64 	%rd36, [_ZN3cub18CUB_300001_SM_10006detail6reduce28DeviceReduceSingleTileKernelINS2_10policy_hubIljN4cuda3std3__44plusIlEEE10Policy1000EPlSC_iS9_llNS7_10__identityEEEvT0_T1_T2_T3_T4_T6__param_4];
	cvta.to.global.u64 	%rd1, %rd37;
	setp.ne.s32 	%p1, %r34, 0;
	@%p1 bra 	$L__BB8_3;
	mov.u32 	%r224, %tid.x;
	setp.ne.s32 	%p57, %r224, 0;
	@%p57 bra 	$L__BB8_39;
	st.global.u64 	[%rd1], %rd36;
	bra.uni 	$L__BB8_39;
$L__BB8_3:
	setp.gt.s32 	%p2, %r34, 3583;
	@%p2 bra 	$L__BB8_21;
	mov.u32 	%r1, %tid.x;
	setp.ge.s32 	%p19, %r1, %r34;
	mov.b64 	%rd271, 0;
	mov.u32 	%r228, %r1;
	@%p19 bra 	$L__BB8_6;
	mul.wide.u32 	%rd146, %r1, 8;
	add.s64 	%rd145, %rd35, %rd146;
	// begin inline asm
	ld.global.nc.u64 %rd271, [%rd145];
	// end inline asm
	add.s32 	%r228, %r1, 512;
$L__BB8_6:
	setp.ge.s32 	%p20, %r228, %r34;
	@%p20 bra 	$L__BB8_12;
	not.b32 	%r100, %r228;
	add.s32 	%r4, %r34, %r100;
	and.b32  	%r101, %r4, 1536;
	setp.eq.s32 	%p21, %r101, 1536;
	@%p21 bra 	$L__BB8_10;
	mul.wide.u32 	%rd148, %r228, 8;
	add.s64 	%rd266, %rd35, %rd148;
	shr.u32 	%r102, %r4, 9;
	add.s32 	%r103, %r102, 1;
	and.b32  	%r104, %r103, 3;
	neg.s32 	%r226, %r104;
$L__BB8_9:
	.pragma "nounroll";
	// begin inline asm
	ld.global.nc.u64 %rd149, [%rd266];
	// end inline asm
	add.s64 	%rd271, %rd149, %rd271;
	add.s32 	%r228, %r228, 512;
	add.s64 	%rd266, %rd266, 4096;
	add.s32 	%r226, %r226, 1;
	setp.ne.s32 	%p22, %r226, 0;
	@%p22 bra 	$L__BB8_9;
$L__BB8_10:
	setp.lt.u32 	%p23, %r4, 1536;
	@%p23 bra 	$L__BB8_12;
$L__BB8_11:
	mul.wide.s32 	%rd159, %r228, 8;
	add.s64 	%rd152, %rd35, %rd159;
	// begin inline asm
	ld.global.nc.u64 %rd151, [%rd152];
	// end inline asm
	add.s64 	%rd160, %rd151, %rd271;
	add.s64 	%rd154, %rd152, 4096;
	// begin inline asm
	ld.global.nc.u64 %rd153, [%rd154];
	// end inline asm
	add.s64 	%rd161, %rd153, %rd160;
	add.s64 	%rd156, %rd152, 8192;
	// begin inline asm
	ld.global.nc.u64 %rd155, [%rd156];
	// end inline asm
	add.s64 	%rd162, %rd155, %rd161;
	add.s64 	%rd158, %rd152, 12288;
	// begin inline asm
	ld.global.nc.u64 %rd157, [%rd158];
	// end inline asm
	add.s64 	%rd271, %rd157, %rd162;
	add.s32 	%r228, %r228, 2048;
	setp.lt.s32 	%p24, %r228, %r34;
	@%p24 bra 	$L__BB8_11;
$L__BB8_12:
	setp.lt.s32 	%p25, %r34, 512;
	@%p25 bra 	$L__BB8_17;
	// begin inline asm
	mov.u32 %r168, %laneid;
	// end inline asm
	mov.b64 	{%r170, %r175}, %rd271;
	mov.b32 	%r176, 1;
	mov.b32 	%r217, 31;
	mov.b32 	%r218, -1;
	// begin inline asm
	shfl.sync.down.b32 %r169, %r170, %r176, %r217, %r218;
	// end inline asm
	// begin inline asm
	shfl.sync.down.b32 %r174, %r175, %r176, %r217, %r218;
	// end inline asm
	mov.b64 	%rd221, {%r169, %r174};
	setp.gt.s32 	%p49, %r168, 30;
	selp.b64 	%rd222, 0, %rd221, %p49;
	add.s64 	%rd223, %rd222, %rd271;
	mov.b64 	{%r180, %r185}, %rd223;
	mov.b32 	%r186, 2;
	// begin inline asm
	shfl.sync.down.b32 %r179, %r180, %r186, %r217, %r218;
	// end inline asm
	// begin inline asm
	shfl.sync.down.b32 %r184, %r185, %r186, %r217, %r218;
	// end inline asm
	mov.b64 	%rd224, {%r179, %r184};
	setp.gt.s32 	%p50, %r168, 29;
	selp.b64 	%rd225, 0, %rd224, %p50;
	add.s64 	%rd226, %rd225, %rd223;
	mov.b64 	{%r190, %r195}, %rd226;
	mov.b32 	%r196, 4;
	// begin inline asm
	shfl.sync.down.b32 %r189, %r190, %r196, %r217, %r218;
	// end inline asm
	// begin inline asm
	shfl.sync.down.b32 %r194, %r195, %r196, %r217, %r218;
	// end inline asm
	mov.b64 	%rd227, {%r189, %r194};
	setp.gt.s32 	%p51, %r168, 27;
	selp.b64 	%rd228, 0, %rd227, %p51;
	add.s64 	%rd229, %rd228, %rd226;
	mov.b64 	{%r200, %r205}, %rd229;
	mov.b32 	%r206, 8;
	// begin inline asm
	shfl.sync.down.b32 %r199, %r200, %r206, %r217, %r218;
	// end inline asm
	// begin inline asm
	shfl.sync.down.b32 %r204, %r205, %r206, %r217, %r218;
	// end inline asm
	mov.b64 	%rd230, {%r199, %r204};
	setp.gt.s32 	%p52, %r168, 23;
	selp.b64 	%rd231, 0, %rd230, %p52;
	add.s64 	%rd232, %rd231, %rd229;
	mov.b64 	{%r210, %r215}, %rd232;
	mov.b32 	%r216, 16;
	// begin inline asm
	shfl.sync.down.b32 %r209, %r210, %r216, %r217, %r218;
	// end inline asm
	// begin inline asm
	shfl.sync.down.b32 %r214, %r215, %r216, %r217, %r218;
	// end inline asm
	mov.b64 	%rd233, {%r209, %r214};
	setp.gt.s32 	%p53, %r168, 15;
	selp.b64 	%rd234, 0, %rd233, %p53;
	add.s64 	%rd280, %rd234, %rd232;
	setp.ne.s32 	%p54, %r168, 0;
	@%p54 bra 	$L__BB8_15;
	shr.u32 	%r219, %r1, 2;
	and.b32  	%r220, %r219, 248;
	mov.u32 	%r221, _ZZN3cub18CUB_300001_SM_10006detail6reduce28DeviceReduceSingleTileKernelINS2_10policy_hubIljN4cuda3std3__44plusIlEEE10Policy1000EPlSC_iS9_llNS7_10__identityEEEvT0_T1_T2_T3_T4_T6_E12temp_storage;
	add.s32 	%r222, %r221, %r220;
	st.shared.u64 	[%r222+16], %rd280;
$L__BB8_15:
	bar.sync 	0;
	setp.ne.s32 	%p55, %r1, 0;
	@%p55 bra 	$L__BB8_37;
	ld.shared.u64 	%rd235, [_ZZN3cub18CUB_300001_SM_10006detail6reduce28DeviceReduceSingleTileKernelINS2_10policy_hubIljN4cuda3std3__44plusIlEEE10Policy1000EPlSC_iS9_llNS7_10__identityEEEvT0_T1_T2_T3_T4_T6_E12temp_storage+24];
	add.s64 	%rd236, %rd235, %rd280;
	ld.shared.u64 	%rd237, [_ZZN3cub18CUB_300001_SM_10006detail6reduce28DeviceReduceSingleTileKernelINS2_10policy_hubIljN4cuda3std3__44plusIlEEE10Policy1000EPlSC_iS9_llNS7_10__identityEEEvT0_T1_T2_T3_T4_T6_E12temp_storage+32];
	add.s64 	%rd238, %rd236, %rd237;
	ld.shared.u64 	%rd239, [_ZZN3cub18CUB_300001_SM_10006detail6reduce28DeviceReduceSingleTileKernelINS2_10policy_hubIljN4cuda3std3__44plusIlEEE10Policy1000EPlSC_iS9_llNS7_10__identityEEEvT0_T1_T2_T3_T4_T6_E12temp_storage+40];
	add.s64 	%rd240, %rd238, %rd239;
	ld.shared.u64 	%rd241, [_ZZN3cub18CUB_300001_SM_10006detail6reduce28DeviceReduceSingleTileKernelINS2_10policy_hubIljN4cuda3std3__44plusIlEEE10Policy1000EPlSC_iS9_llNS7_10__identityEEEvT0_T1_T2_T3_T4_T6_E12temp_storage+48];
	add.s64 	%rd242, %rd240, %rd241;
	ld.shared.u64 	%rd243, [_ZZN3cub18CUB_300001_SM_10006detail6reduce28DeviceReduceSingleTileKernelINS2_10policy_hubIljN4cuda3std3__44plusIlEEE10Policy1000EPlSC_iS9_llNS7_10__identityEEEvT0_T1_T2_T3_T4_T6_E12temp_storage+56];
	add.s64 	%rd244, %rd242, %rd243;
	ld.shared.u64 	%rd245, [_ZZN3cub18CUB_300001_SM_10006detail6reduce28DeviceReduceSingleTileKernelINS2_10policy_hubIljN4cuda3std3__44plusIlEEE10Policy1000EPlSC_iS9_llNS7_10__identityEEEvT0_T1_T2_T3_T4_T6_E12temp_storage+64];
	add.s64 	%rd246, %rd244, %rd245;
	ld.shared.u64 	%rd247, [_ZZN3cub18CUB_300001_SM_10006detail6reduce28DeviceReduceSingleTileKernelINS2_10policy_hubIljN4cuda3std3__44plusIlEEE10Policy1000EPlSC_iS9_llNS7_10__identityEEEvT0_T1_T2_T3_T4_T6_E12temp_storage+72];
	add.s64 	%rd248, %rd246, %rd247;
	ld.shared.u64 	%rd249, [_ZZN3cub18CUB_300001_SM_10006detail6reduce28DeviceReduceSingleTileKernelINS2_10policy_hubIljN4cuda3std3__44plusIlEEE10Policy1000EPlSC_iS9_llNS7_10__identityEEEvT0_T1_T2_T3_T4_T6_E12temp_storage+80];
	add.s64 	%rd250, %rd248, %rd249;
	ld.shared.u64 	%rd251, [_ZZN3cub18CUB_300001_SM_10006detail6reduce28DeviceReduceSingleTileKernelINS2_10policy_hubIljN4cuda3std3__44plusIlEEE10Policy1000EPlSC_iS9_llNS7_10__identityEEEvT0_T1_T2_T3_T4_T6_E12temp_storage+88];
	add.s64 	%rd252, %rd250, %rd251;
	ld.shared.u64 	%rd253, [_ZZN3cub18CUB_300001_SM_10006detail6reduce28DeviceReduceSingleTileKernelINS2_10policy_hubIljN4cuda3std3__44plusIlEEE10Policy1000EPlSC_iS9_llNS7_10__identityEEEvT0_T1_T2_T3_T4_T6_E12temp_storage+96];
	add.s64 	%rd254, %rd252, %rd253;
	ld.shared.u64 	%rd255, [_ZZN3cub18CUB_300001_SM_10006detail6reduce28DeviceReduceSingleTileKernelINS2_10policy_hubIljN4cuda3std3__44plusIlEEE10Policy1000EPlSC_iS9_llNS7_10__identityEEEvT0_T1_T2_T3_T4_T6_E12temp_storage+104];
	add.s64 	%rd256, %rd254, %rd255;
	ld.shared.u64 	%rd257, [_ZZN3cub18CUB_300001_SM_10006detail6reduce28DeviceReduceSingleTileKernelINS2_10policy_hubIljN4cuda3std3__44plusIlEEE10Policy1000EPlSC_iS9_llNS7_10__identityEEEvT0_T1_T2_T3_T4_T6_E12temp_storage+112];
	add.s64 	%rd258, %rd256, %rd257;
	ld.shared.u64 	%rd259, [_ZZN3cub18CUB_300001_SM_10006detail6reduce28DeviceReduceSingleTileKernelINS2_10policy_hubIljN4cuda3std3__44plusIlEEE10Policy1000EPlSC_iS9_llNS7_10__identityEEEvT0_T1_T2_T3_T4_T6_E12temp_storage+120];
	add.s64 	%rd260, %rd258, %rd259;
	ld.shared.u64 	%rd261, [_ZZN3cub18CUB_300001_SM_10006detail6reduce28DeviceReduceSingleTileKernelINS2_10policy_hubIljN4cuda3std3__44plusIlEEE10Policy1000EPlSC_iS9_llNS7_10__identityEEEvT0_T1_T2_T3_T4_T6_E12temp_storage+128];
	add.s64 	%rd262, %rd260, %rd261;
	ld.shared.u64 	%rd263, [_ZZN3cub18CUB_300001_SM_10006detail6reduce28DeviceReduceSingleTileKernelINS2_10policy_hubIljN4cuda3std3__44plusIlEEE10Policy1000EPlSC_iS9_llNS7_10__identityEEEvT0_T1_T2_T3_T4_T6_E12temp_storage+136];
	add.s64 	%rd280, %rd262, %rd263;
	bra.uni 	$L__BB8_37;
$L__BB8_17:
	// begin inline asm
	mov.u32 %r105, %laneid;
	// end inline asm
	and.b32  	%r156, %r1, 992;
	add.s32 	%r157, %r156, 32;
	setp.gt.s32 	%p26, %r157, %r34;
	not.b32 	%r158, %r156;
	add.s32 	%r159, %r34, %r158;
	selp.b32 	%r154, %r159, 31, %p26;
	mov.b64 	{%r107, %r112}, %rd271;
	mov.b32 	%r113, 1;
	mov.b32 	%r155, -1;
	// begin inline asm
	shfl.sync.down.b32 %r106, %r107, %r113, %r154, %r155;
	// end inline asm
	// begin inline asm
	shfl.sync.down.b32 %r111, %r112, %r113, %r154, %r155;
	// end inline asm
	mov.b64 	%rd163, {%r106, %r111};
	setp.lt.s32 	%p27, %r105, %r154;
	selp.b64 	%rd164, %rd163, 0, %p27;
	add.s64 	%rd165, %rd164, %rd271;
	mov.b64 	{%r117, %r122}, %rd165;
	mov.b32 	%r123, 2;
	// begin inline asm
	shfl.sync.down.b32 %r116, %r117, %r123, %r154, %r155;
	// end inline asm
	// begin inline asm
	shfl.sync.down.b32 %r121, %r122, %r123, %r154, %r155;
	// end inline asm
	mov.b64 	%rd166, {%r116, %r121};
	add.s32 	%r160, %r105, 2;
	setp.gt.s32 	%p28, %r160, %r154;
	selp.b64 	%rd167, 0, %rd166, %p28;
	add.s64 	%rd168, %rd167, %rd165;
	mov.b64 	{%r127, %r132}, %rd168;
	mov.b32 	%r133, 4;
	// begin inline asm
	shfl.sync.down.b32 %r126, %r127, %r133, %r154, %r155;
	// end inline asm
	// begin inline asm
	shfl.sync.down.b32 %r131, %r132, %r133, %r154, %r155;
	// end inline asm
	mov.b64 	%rd169, {%r126, %r131};
	add.s32 	%r161, %r105, 4;
	setp.gt.s32 	%p29, %r161, %r154;
	selp.b64 	%rd170, 0, %rd169, %p29;
	add.s64 	%rd171, %rd170, %rd168;
	mov.b64 	{%r137, %r142}, %rd171;
	mov.b32 	%r143, 8;
	// begin inline asm
	shfl.sync.down.b32 %r136, %r137, %r143, %r154, %r155;
	// end inline asm
	// begin inline asm
	shfl.sync.down.b32 %r141, %r142, %r143, %r154, %r155;
	// end inline asm
	mov.b64 	%rd172, {%r136, %r141};
	add.s32 	%r162, %r105, 8;
	setp.gt.s32 	%p30, %r162, %r154;
	selp.b64 	%rd173, 0, %rd172, %p30;
	add.s64 	%rd174, %rd173, %rd171;
	mov.b64 	{%r147, %r152}, %rd174;
	mov.b32 	%r153, 16;
	// begin inline asm
	shfl.sync.down.b32 %r146, %r147, %r153, %r154, %r155;
	// end inline asm
	// begin inline asm
	shfl.sync.down.b32 %r151, %r152, %r153, %r154, %r155;
	// end inline asm
	mov.b64 	%rd175, {%r146, %r151};
	add.s32 	%r163, %r105, 16;
	setp.gt.s32 	%p31, %r163, %r154;
	selp.b64 	%rd176, 0, %rd175, %p31;
	add.s64 	%rd280, %rd176, %rd174;
	setp.ne.s32 	%p32, %r105, 0;
	@%p32 bra 	$L__BB8_19;
	shr.u32 	%r164, %r1, 2;
	and.b32  	%r165, %r164, 248;
	mov.u32 	%r166, _ZZN3cub18CUB_300001_SM_10006detail6reduce28DeviceReduceSingleTileKernelINS2_10policy_hubIljN4cuda3std3__44plusIlEEE10Policy1000EPlSC_iS9_llNS7_10__identityEEEvT0_T1_T2_T3_T4_T6_E12temp_storage;
	add.s32 	%r167, %r166, %r165;
	st.shared.u64 	[%r167+16], %rd280;
$L__BB8_19:
	bar.sync 	0;
	setp.ne.s32 	%p33, %r1, 0;
	@%p33 bra 	$L__BB8_37;
	setp.gt.s32 	%p34, %r34, 32;
	ld.shared.u64 	%rd177, [_ZZN3cub18CUB_300001_SM_10006detail6reduce28DeviceReduceSingleTileKernelINS2_10policy_hubIljN4cuda3std3__44plusIlEEE10Policy1000EPlSC_iS9_llNS7_10__identityEEEvT0_T1_T2_T3_T4_T6_E12temp_storage+24];
	selp.b64 	%rd178, %rd177, 0, %p34;
	add.s64 	%rd179, %rd178, %rd280;
	setp.gt.s32 	%p35, %r34, 64;
	ld.shared.u64 	%rd180, [_ZZN3cub18CUB_300001_SM_10006detail6reduce28DeviceReduceSingleTileKernelINS2_10policy_hubIljN4cuda3std3__44plusIlEEE10Policy1000EPlSC_iS9_llNS7_10__identityEEEvT0_T1_T2_T3_T4_T6_E12temp_storage+32];
	selp.b64 	%rd181, %rd180, 0, %p35;
	add.s64 	%rd182, %rd179, %rd181;
	setp.gt.s32 	%p36, %r34, 96;
	ld.shared.u64 	%rd183, [_ZZN3cub18CUB_300001_SM_10006detail6reduce28DeviceReduceSingleTileKernelINS2_10policy_hubIljN4cuda3std3__44plusIlEEE10Policy1000EPlSC_iS9_llNS7_10__identityEEEvT0_T1_T2_T3_T4_T6_E12temp_storage+40];
	selp.b64 	%rd184, %rd183, 0, %p36;
	add.s64 	%rd185, %rd182, %rd184;
	setp.gt.s32 	%p37, %r34, 128;
	ld.shared.u64 	%rd186, [_ZZN3cub18CUB_300001_SM_10006detail6reduce28DeviceReduceSingleTileKernelINS2_10policy_hubIljN4cuda3std3__44plusIlEEE10Policy1000EPlSC_iS9_llNS7_10__identityEEEvT0_T1_T2_T3_T4_T6_E12temp_storage+48];
	selp.b64 	%rd187, %rd186, 0, %p37;
	add.s64 	%rd188, %rd185, %rd187;
	setp.gt.s32 	%p38, %r34, 160;
	ld.shared.u64 	%rd189, [_ZZN3cub18CUB_300001_SM_10006detail6reduce28DeviceReduceSingleTileKernelINS2_10policy_hubIljN4cuda3std3__44plusIlEEE10Policy1000EPlSC_iS9_llNS7_10__identityEEEvT0_T1_T2_T3_T4_T6_E12temp_storage+56];
	selp.b64 	%rd190, %rd189, 0, %p38;
	add.s64 	%rd191, %rd188, %rd190;
	setp.gt.s32 	%p39, %r34, 192;
	ld.shared.u64 	%rd192, [_ZZN3cub18CUB_300001_SM_10006detail6reduce28DeviceReduceSingleTileKernelINS2_10policy_hubIljN4cuda3std3__44plusIlEEE10Policy1000EPlSC_iS9_llNS7_10__identityEEEvT0_T1_T2_T3_T4_T6_E12temp_storage+64];
	selp.b64 	%rd193, %rd192, 0, %p39;
	add.s64 	%rd194, %rd191, %rd193;
	setp.gt.s32 	%p40, %r34, 224;
	ld.shared.u64 	%rd195, [_ZZN3cub18CUB_300001_SM_10006detail6reduce28DeviceReduceSingleTileKernelINS2_10policy_hubIljN4cuda3std3__44plusIlEEE10Policy1000EPlSC_iS9_llNS7_10__identityEEEvT0_T1_T2_T3_T4_T6_E12temp_storage+72];
	selp.b64 	%rd196, %rd195, 0, %p40;
	add.s64 	%rd197, %rd194, %rd196;
	setp.gt.s32 	%p41, %r34, 256;
	ld.shared.u64 	%rd198, [_ZZN3cub18CUB_300001_SM_10006detail6reduce28DeviceReduceSingleTileKernelINS2_10policy_hubIljN4cuda3std3__44plusIlEEE10Policy1000EPlSC_iS9_llNS7_10__identityEEEvT0_T1_T2_T3_T4_T6_E12temp_storage+80];
	selp.b64 	%rd199, %rd198, 0, %p41;
	add.s64 	%rd200, %rd197, %rd199;
	setp.gt.s32 	%p42, %r34, 288;
	ld.shared.u64 	%rd201, [_ZZN3cub18CUB_300001_SM_10006detail6reduce28DeviceReduceSingleTileKernelINS2_10policy_hubIljN4cuda3std3__44plusIlEEE10Policy1000EPlSC_iS9_llNS7_10__identityEEEvT0_T1_T2_T3_T4_T6_E12temp_storage+88];
	selp.b64 	%rd202, %rd201, 0, %p42;
	add.s64 	%rd203, %rd200, %rd202;
	setp.gt.s32 	%p43, %r34, 320;
	ld.shared.u64 	%rd204, [_ZZN3cub18CUB_300001_SM_10006detail6reduce28DeviceReduceSingleTileKernelINS2_10policy_hubIljN4cuda3std3__44plusIlEEE10Policy1000EPlSC_iS9_llNS7_10__identityEEEvT0_T1_T2_T3_T4_T6_E12temp_storage+96];
	selp.b64 	%rd205, %rd204, 0, %p43;
	add.s64 	%rd206, %rd203, %rd205;
	setp.gt.s32 	%p44, %r34, 352;
	ld.shared.u64 	%rd207, [_ZZN3cub18CUB_300001_SM_10006detail6reduce28DeviceReduceSingleTileKernelINS2_10policy_hubIljN4cuda3std3__44plusIlEEE10Policy1000EPlSC_iS9_llNS7_10__identityEEEvT0_T1_T2_T3_T4_T6_E12temp_storage+104];
	selp.b64 	%rd208, %rd207, 0, %p44;
	add.s64 	%rd209, %rd206, %rd208;
	setp.gt.s32 	%p45, %r34, 384;
	ld.shared.u64 	%rd210, [_ZZN3cub18CUB_300001_SM_10006detail6reduce28DeviceReduceSingleTileKernelINS2_10policy_hubIljN4cuda3std3__44plusIlEEE10Policy1000EPlSC_iS9_llNS7_10__identityEEEvT0_T1_T2_T3_T4_T6_E12temp_storage+112];
	selp.b64 	%rd211, %rd210, 0, %p45;
	add.s64 	%rd212, %rd209, %rd211;
	setp.gt.s32 	%p46, %r34, 416;
	ld.shared.u64 	%rd213, [_ZZN3cub18CUB_300001_SM_10006detail6reduce28DeviceReduceSingleTileKernelINS2_10policy_hubIljN4cuda3std3__44plusIlEEE10Policy1000EPlSC_iS9_llNS7_10__identityEEEvT0_T1_T2_T3_T4_T6_E12temp_storage+120];
	selp.b64 	%rd214, %rd213, 0, %p46;
	add.s64 	%rd215, %rd212, %rd214;
	setp.gt.s32 	%p47, %r34, 448;
	ld.shared.u64 	%rd216, [_ZZN3cub18CUB_300001_SM_10006detail6reduce28DeviceReduceSingleTileKernelINS2_10policy_hubIljN4cuda3std3__44plusIlEEE10Policy1000EPlSC_iS9_llNS7_10__identityEEEvT0_T1_T2_T3_T4_T6_E12temp_storage+128];
	selp.b64 	%rd217, %rd216, 0, %p47;
	add.s64 	%rd218, %rd215, %rd217;
	setp.gt.s32 	%p48, %r34, 480;
	ld.shared.u64 	%rd219, [_ZZN3cub18CUB_300001_SM_10006detail6reduce28DeviceReduceSingleTileKernelINS2_10policy_hubIljN4cuda3std3__44plusIlEEE10Policy1000EPlSC_iS9_llNS7_10__identityEEEvT0_T1_T2_T3_T4_T6_E12temp_storage+136];
	selp.b64 	%rd220, %rd219, 0, %p48;
	add.s64 	%rd280, %rd218, %rd220;
	bra.uni 	$L__BB8_37;
$L__BB8_21:
	mov.u32 	%r13, %tid.x;
	mul.wide.u32 	%rd52, %r13, 8;
	add.s64 	%rd39, %rd35, %rd52;
	// begin inline asm
	ld.global.nc.u64 %rd38, [%rd39];
	// end inline asm
	add.s64 	%rd41, %rd39, 4096;
	// begin inline asm
	ld.global.nc.u64 %rd40, [%rd41];
	// end inline asm
	add.s64 	%rd43, %rd39, 8192;
	// begin inline asm
	ld.global.nc.u64 %rd42, [%rd43];
	// end inline asm
	add.s64 	%rd45, %rd39, 12288;
	// begin inline asm
	ld.global.nc.u64 %rd44, [%rd45];
	// end inline asm
	add.s64 	%rd47, %rd39, 16384;
	// begin inline asm
	ld.global.nc.u64 %rd46, [%rd47];
	// end inline asm
	add.s64 	%rd49, %rd39, 20480;
	// begin inline asm
	ld.global.nc.u64 %rd48, [%rd49];
	// end inline asm
	add.s64 	%rd51, %rd39, 24576;
	// begin inline asm
	ld.global.nc.u64 %rd50, [%rd51];
	// end inline asm
	add.s64 	%rd53, %rd40, %rd38;
	add.s64 	%rd54, %rd42, %rd53;
	add.s64 	%rd55, %rd44, %rd54;
	add.s64 	%rd56, %rd46, %rd55;
	add.s64 	%rd57, %rd48, %rd56;
	add.s64 	%rd279, %rd50, %rd57;
	setp.lt.u32 	%p3, %r34, 7168;
	mov.b32 	%r231, 3584;
	@%p3 bra 	$L__BB8_25;
	add.s32 	%r14, %r34, -3584;
	mov.b32 	%r231, 3584;
$L__BB8_23:
	add.s32 	%r37, %r231, %r13;
	mul.wide.u32 	%rd72, %r37, 8;
	add.s64 	%rd59, %rd35, %rd72;
	// begin inline asm
	ld.global.nc.u64 %rd58, [%rd59];
	// end inline asm
	add.s64 	%rd61, %rd59, 4096;
	// begin inline asm
	ld.global.nc.u64 %rd60, [%rd61];
	// end inline asm
	add.s64 	%rd63, %rd59, 8192;
	// begin inline asm
	ld.global.nc.u64 %rd62, [%rd63];
	// end inline asm
	add.s64 	%rd65, %rd59, 12288;
	// begin inline asm
	ld.global.nc.u64 %rd64, [%rd65];
	// end inline asm
	add.s64 	%rd67, %rd59, 16384;
	// begin inline asm
	ld.global.nc.u64 %rd66, [%rd67];
	// end inline asm
	add.s64 	%rd69, %rd59, 20480;
	// begin inline asm
	ld.global.nc.u64 %rd68, [%rd69];
	// end inline asm
	add.s64 	%rd71, %rd59, 24576;
	// begin inline asm
	ld.global.nc.u64 %rd70, [%rd71];
	// end inline asm
	add.s64 	%rd73, %rd58, %rd279;
	add.s64 	%rd74, %rd60, %rd73;
	add.s64 	%rd75, %rd62, %rd74;
	add.s64 	%rd76, %rd64, %rd75;
	add.s64 	%rd77, %rd66, %rd76;
	add.s64 	%rd78, %rd68, %rd77;
	add.s64 	%rd279, %rd70, %rd78;
	sub.s32 	%r38, %r34, %r231;
	setp.lt.s32 	%p4, %r38, 3584;
	@%p4 bra 	$L__BB8_33;
	add.s32 	%r231, %r231, 3584;
	setp.le.s32 	%p5, %r231, %r14;
	@%p5 bra 	$L__BB8_23;
$L__BB8_25:
	setp.le.s32 	%p6, %r34, %r231;
	@%p6 bra 	$L__BB8_33;
	sub.s32 	%r18, %r34, %r231;
	setp.ge.s32 	%p7, %r13, %r18;
	@%p7 bra 	$L__BB8_33;
	not.b32 	%r39, %r13;
	add.s32 	%r40, %r34, %r39;
	sub.s32 	%r19, %r40, %r231;
	and.b32  	%r41, %r19, 1536;
	setp.eq.s32 	%p8, %r41, 1536;
	mov.u32 	%r235, %r13;
	@%p8 bra 	$L__BB8_30;
	add.s32 	%r233, %r13, %r231;
	shr.u32 	%r42, %r19, 9;
	add.s32 	%r43, %r42, 1;
	and.b32  	%r44, %r43, 3;
	neg.s32 	%r232, %r44;
	mov.u32 	%r235, %r13;
$L__BB8_29:
	.pragma "nounroll";
	mul.wide.u32 	%rd82, %r233, 8;
	add.s64 	%rd81, %rd35, %rd82;
	// begin inline asm
	ld.global.nc.u64 %rd80, [%rd81];
	// end inline asm
	add.s64 	%rd279, %rd80, %rd279;
	add.s32 	%r235, %r235, 512;
	add.s32 	%r233, %r233, 512;
	add.s32 	%r232, %r232, 1;
	setp.ne.s32 	%p9, %r232, 0;
	@%p9 bra 	$L__BB8_29;
$L__BB8_30:
	setp.lt.u32 	%p10, %r19, 1536;
	@%p10 bra 	$L__BB8_33;
	cvt.u64.u32 	%rd83, %r235;
	cvt.u64.u32 	%rd84, %r231;
	add.s64 	%rd85, %rd83, %rd84;
	shl.b64 	%rd86, %rd85, 3;
	add.s64 	%rd87, %rd86, %rd35;
	add.s64 	%rd277, %rd87, 8192;
	add.s32 	%r236, %r235, %r231;
$L__BB8_32:
	mul.wide.u32 	%rd96, %r236, 8;
	add.s64 	%rd89, %rd35, %rd96;
	// begin inline asm
	ld.global.nc.u64 %rd88, [%rd89];
	// end inline asm
	add.s64 	%rd97, %rd88, %rd279;
	add.s64 	%rd91, %rd277, -4096;
	// begin inline asm
	ld.global.nc.u64 %rd90, [%rd91];
	// end inline asm
	add.s64 	%rd98, %rd90, %rd97;
	// begin inline asm
	ld.global.nc.u64 %rd92, [%rd277];
	// end inline asm
	add.s64 	%rd99, %rd92, %rd98;
	add.s64 	%rd95, %rd277, 4096;
	// begin inline asm
	ld.global.nc.u64 %rd94, [%rd95];
	// end inline asm
	add.s64 	%rd279, %rd94, %rd99;
	add.s32 	%r235, %r235, 2048;
	add.s64 	%rd277, %rd277, 16384;
	add.s32 	%r236, %r236, 2048;
	setp.lt.s32 	%p11, %r235, %r18;
	@%p11 bra 	$L__BB8_32;
$L__BB8_33:
	// begin inline asm
	mov.u32 %r45, %laneid;
	// end inline asm
	mov.b64 	{%r47, %r52}, %rd279;
	mov.b32 	%r53, 1;
	mov.b32 	%r94, 31;
	mov.b32 	%r95, -1;
	// begin inline asm
	shfl.sync.down.b32 %r46, %r47, %r53, %r94, %r95;
	// end inline asm
	// begin inline asm
	shfl.sync.down.b32 %r51, %r52, %r53, %r94, %r95;
	// end inline asm
	mov.b64 	%rd100, {%r46, %r51};
	setp.gt.s32 	%p12, %r45, 30;
	selp.b64 	%rd101, 0, %rd100, %p12;
	add.s64 	%rd102, %rd101, %rd279;
	mov.b64 	{%r57, %r62}, %rd102;
	mov.b32 	%r63, 2;
	// begin inline asm
	shfl.sync.down.b32 %r56, %r57, %r63, %r94, %r95;
	// end inline asm
	// begin inline asm
	shfl.sync.down.b32 %r61, %r62, %r63, %r94, %r95;
	// end inline asm
	mov.b64 	%rd103, {%r56, %r61};
	setp.gt.s32 	%p13, %r45, 29;
	selp.b64 	%rd104, 0, %rd103, %p13;
	add.s64 	%rd105, %rd104, %rd102;
	mov.b64 	{%r67, %r72}, %rd105;
	mov.b32 	%r73, 4;
	// begin inline asm
	shfl.sync.down.b32 %r66, %r67, %r73, %r94, %r95;
	// end inline asm
	// begin inline asm
	shfl.sync.down.b32 %r71, %r72, %r73, %r94, %r95;
	// end inline asm
	mov.b64 	%rd106, {%r66, %r71};
	setp.gt.s32 	%p14, %r45, 27;
	selp.b64 	%rd107, 0, %rd106, %p14;
	add.s64 	%rd108, %rd107, %rd105;
	mov.b64 	{%r77, %r82}, %rd108;
	mov.b32 	%r83, 8;
	// begin inline asm
	shfl.sync.down.b32 %r76, %r77, %r83, %r94, %r95;
	// end inline asm
	// begin inline asm
	shfl.sync.down.b32 %r81, %r82, %r83, %r94, %r95;
	// end inline asm
	mov.b64 	%rd109, {%r76, %r81};
	setp.gt.s32 	%p15, %r45, 23;
	selp.b64 	%rd110, 0, %rd109, %p15;
	add.s64 	%rd111, %rd110, %rd108;
	mov.b64 	{%r87, %r92}, %rd111;
	mov.b32 	%r93, 16;
	// begin inline asm
	shfl.sync.down.b32 %r86, %r87, %r93, %r94, %r95;
	// end inline asm
	// begin inline asm
	shfl.sync.down.b32 %r91, %r92, %r93, %r94, %r95;
	// end inline asm
	mov.b64 	%rd112, {%r86, %r91};
	setp.gt.s32 	%p16, %r45, 15;
	selp.b64 	%rd113, 0, %rd112, %p16;
	add.s64 	%rd280, %rd113, %rd111;
	setp.ne.s32 	%p17, %r45, 0;
	@%p17 bra 	$L__BB8_35;
	shr.u32 	%r96, %r13, 2;
	and.b32  	%r97, %r96, 248;
	mov.u32 	%r98, _ZZN3cub18CUB_300001_SM_10006detail6reduce28DeviceReduceSingleTileKernelINS2_10policy_hubIljN4cuda3std3__44plusIlEEE10Policy1000EPlSC_iS9_llNS7_10__identityEEEvT0_T1_T2_T3_T4_T6_E12temp_storage;
	add.s32 	%r99, %r98, %r97;
	st.shared.u64 	[%r99+16], %rd280;
$L__BB8_35:
	bar.sync 	0;
	setp.ne.s32 	%p18, %r13, 0;
	@%p18 bra 	$L__BB8_37;
	ld.shared.u64 	%rd114, [_ZZN3cub18CUB_300001_SM_10006detail6reduce28DeviceReduceSingleTileKernelINS2_10policy_hubIljN4cuda3std3__44plusIlEEE10Policy1000EPlSC_iS9_llNS7_10__identityEEEvT0_T1_T2_T3_T4_T6_E12temp_storage+24];
	add.s64 	%rd115, %rd114, %rd280;
	ld.shared.u64 	%rd116, [_ZZN3cub18CUB_300001_SM_10006detail6reduce28DeviceReduceSingleTileKernelINS2_10policy_hubIljN4cuda3std3__44plusIlEEE10Policy1000EPlSC_iS9_llNS7_10__identityEEEvT0_T1_T2_T3_T4_T6_E12temp_storage+32];
	add.s64 	%rd117, %rd115, %rd116;
	ld.shared.u64 	%rd118, [_ZZN3cub18CUB_300001_SM_10006detail6reduce28DeviceReduceSingleTileKernelINS2_10policy_hubIljN4cuda3std3__44plusIlEEE10Policy1000EPlSC_iS9_llNS7_10__identityEEEvT0_T1_T2_T3_T4_T6_E12temp_storage+40];
	add.s64 	%rd119, %rd117, %rd118;
	ld.shared.u64 	%rd120, [_ZZN3cub18CUB_300001_SM_10006detail6reduce28DeviceReduceSingleTileKernelINS2_10policy_hubIljN4cuda3std3__44plusIlEEE10Policy1000EPlSC_iS9_llNS7_10__identityEEEvT0_T1_T2_T3_T4_T6_E12temp_storage+48];
	add.s64 	%rd121, %rd119, %rd120;
	ld.shared.u64 	%rd122, [_ZZN3cub18CUB_300001_SM_10006detail6reduce28DeviceReduceSingleTileKernelINS2_10policy_hubIljN4cuda3std3__44plusIlEEE10Policy1000EPlSC_iS9_llNS7_10__identityEEEvT0_T1_T2_T3_T4_T6_E12temp_storage+56];
	add.s64 	%rd123, %rd121, %rd122;
	ld.shared.u64 	%rd124, [_ZZN3cub18CUB_300001_SM_10006detail6reduce28DeviceReduceSingleTileKernelINS2_10policy_hubIljN4cuda3std3__44plusIlEEE10Policy1000EPlSC_iS9_llNS7_10__identityEEEvT0_T1_T2_T3_T4_T6_E12temp_storage+64];
	add.s64 	%rd125, %rd123, %rd124;
	ld.shared.u64 	%rd126, [_ZZN3cub18CUB_300001_SM_10006detail6reduce28DeviceReduceSingleTileKernelINS2_10policy_hubIljN4cuda3std3__44plusIlEEE10Policy1000EPlSC_iS9_llNS7_10__identityEEEvT0_T1_T2_T3_T4_T6_E12temp_storage+72];
	add.s64 	%rd127, %rd125, %rd126;
	ld.shared.u64 	%rd128, [_ZZN3cub18CUB_300001_SM_10006detail6reduce28DeviceReduceSingleTileKernelINS2_10policy_hubIljN4cuda3std3__44plusIlEEE10Policy1000EPlSC_iS9_llNS7_10__identityEEEvT0_T1_T2_T3_T4_T6_E12temp_storage+80];
	add.s64 	%rd129, %rd127, %rd128;
	ld.shared.u64 	%rd130, [_ZZN3cub18CUB_300001_SM_10006detail6reduce28DeviceReduceSingleTileKernelINS2_10policy_hubIljN4cuda3std3__44plusIlEEE10Policy1000EPlSC_iS9_llNS7_10__identityEEEvT0_T1_T2_T3_T4_T6_E12temp_storage+88];
	add.s64 	%rd131, %rd129, %rd130;
	ld.shared.u64 	%rd132, [_ZZN3cub18CUB_300001_SM_10006detail6reduce28DeviceReduceSingleTileKernelINS2_10policy_hubIljN4cuda3std3__44plusIlEEE10Policy1000EPlSC_iS9_llNS7_10__identityEEEvT0_T1_T2_T3_T4_T6_E12temp_storage+96];
	add.s64 	%rd133, %rd131, %rd132;
	ld.shared.u64 	%rd134, [_ZZN3cub18CUB_300001_SM_10006detail6reduce28DeviceReduceSingleTileKernelINS2_10policy_hubIljN4cuda3std3__44plusIlEEE10Policy1000EPlSC_iS9_llNS7_10__identityEEEvT0_T1_T2_T3_T4_T6_E12temp_storage+104];
	add.s64 	%rd135, %rd133, %rd134;
	ld.shared.u64 	%rd136, [_ZZN3cub18CUB_300001_SM_10006detail6reduce28DeviceReduceSingleTileKernelINS2_10policy_hubIljN4cuda3std3__44plusIlEEE10Policy1000EPlSC_iS9_llNS7_10__identityEEEvT0_T1_T2_T3_T4_T6_E12temp_storage+112];
	add.s64 	%rd137, %rd135, %rd136;
	ld.shared.u64 	%rd138, [_ZZN3cub18CUB_300001_SM_10006detail6reduce28DeviceReduceSingleTileKernelINS2_10policy_hubIljN4cuda3std3__44plusIlEEE10Policy1000EPlSC_iS9_llNS7_10__identityEEEvT0_T1_T2_T3_T4_T6_E12temp_storage+120];
	add.s64 	%rd139, %rd137, %rd138;
	ld.shared.u64 	%rd140, [_ZZN3cub18CUB_300001_SM_10006detail6reduce28DeviceReduceSingleTileKernelINS2_10policy_hubIljN4cuda3std3__44plusIlEEE10Policy1000EPlSC_iS9_llNS7_10__identityEEEvT0_T1_T2_T3_T4_T6_E12temp_storage+128];
	add.s64 	%rd141, %rd139, %rd140;
	ld.shared.u64 	%rd142, [_ZZN3cub18CUB_300001_SM_10006detail6reduce28DeviceReduceSingleTileKernelINS2_10policy_hubIljN4cuda3std3__44plusIlEEE10Policy1000EPlSC_iS9_llNS7_10__identityEEEvT0_T1_T2_T3_T4_T6_E12temp_storage+136];
	add.s64 	%rd280, %rd141, %rd142;
$L__BB8_37:
	mov.u32 	%r223, %tid.x;
	setp.ne.s32 	%p56, %r223, 0;
	@%p56 bra 	$L__BB8_39;
	add.s64 	%rd264, %rd280, %rd36;
	st.global.u64 	[%rd1], %rd264;
$L__BB8_39:
	ret;

}
	// .globl	_ZN3cub18CUB_300001_SM_10006detail6reduce28DeviceReduceSingleTileKernelINS2_10policy_hubIlyN4cuda3std3__44plusIlEEE10Policy1000EN6thrust24THRUST_300001_SM_1000_NS6detail15normal_iteratorINSD_10device_ptrIlEEEEPlyS9_llNS7_10__identityEEEvT0_T1_T2_T3_T4_T6_
.visible .entry _ZN3cub18CUB_300001_SM_10006detail6reduce28DeviceReduceSingleTileKernelINS2_10policy_hubIlyN4cuda3std3__44plusIlEEE10Policy1000EN6thrust24THRUST_300001_SM_1000_NS6detail15normal_iteratorINSD_10device_ptrIlEEEEPlyS9_llNS7_10__identityEEEvT0_T1_T2_T3_T4_T6_(
	.param .align 8 .b8 _ZN3cub18CUB_300001_SM_10006detail6reduce28DeviceReduceSingleTileKernelINS2_10policy_hubIlyN4cuda3std3__44plusIlEEE10Policy1000EN6thrust24THRUST_300001_SM_1000_NS6detail15normal_iteratorINSD_10device_ptrIlEEEEPlyS9_llNS7_10__identityEEEvT0_T1_T2_T3_T4_T6__param_0[8],
	.param .u64 .ptr .align 1 _ZN3cub18CUB_300001_SM_10006detail6reduce28DeviceReduceSingleTileKernelINS2_10policy_hubIlyN4cuda3std3__44plusIlEEE10Policy1000EN6thrust24THRUST_300001_SM_1000_NS6detail15normal_iteratorINSD_10device_ptrIlEEEEPlyS9_llNS7_10__identityEEEvT0_T1_T2_T3_T4_T6__param_1,
	.param .u64 _ZN3cub18CUB_300001_SM_10006detail6reduce28DeviceReduceSingleTileKernelINS2_10policy_hubIlyN4cuda3std3__44plusIlEEE10Policy1000EN6thrust24THRUST_300001_SM_1000_NS6detail15normal_iteratorINSD_10device_ptrIlEEEEPlyS9_llNS7_10__identityEEEvT0_T1_T2_T3_T4_T6__param_2,
	.param .align 1 .b8 _ZN3cub18CUB_300001_SM_10006detail6reduce28DeviceReduceSingleTileKernelINS2_10policy_hubIlyN4cuda3std3__44plusIlEEE10Policy1000EN6thrust24THRUST_300001_SM_1000_NS6detail15normal_iteratorINSD_10device_ptrIlEEEEPlyS9_llNS7_10__identityEEEvT0_T1_T2_T3_T4_T6__param_3[1],
	.param .u64 _ZN3cub18CUB_300001_SM_10006detail6reduce28DeviceReduceSingleTileKernelINS2_10policy_hubIlyN4cuda3std3__44plusIlEEE10Policy1000EN6thrust24THRUST_300001_SM_1000_NS6detail15normal_iteratorINSD_10device_ptrIlEEEEPlyS9_llNS7_10__identityEEEvT0_T1_T2_T3_T4_T6__param_4,
	.param .align 1 .b8 _ZN3cub18CUB_300001_SM_10006detail6reduce28DeviceReduceSingleTileKernelINS2_10policy_hubIlyN4cuda3std3__44plusIlEEE10Policy1000EN6thrust24THRUST_300001_SM_1000_NS6detail15normal_iteratorINSD_10device_ptrIlEEEEPlyS9_llNS7_10__identityEEEvT0_T1_T2_T3_T4_T6__param_5[1]
)
.maxntid 512
.minnctapersm 1
{
	.reg .pred 	%p<67>;
	.reg .b32 	%r<246>;
	.reg .b64 	%rd<403>;
	// demoted variable
	.shared .align 8 .b8 _ZZN3cub18CUB_300001_SM_10006detail6reduce28DeviceReduceSingleTileKernelINS2_10policy_hubIlyN4cuda3std3__44plusIlEEE10Policy1000EN6thrust24THRUST_300001_SM_1000_NS6detail15normal_iteratorINSD_10device_ptrIlEEEEPlyS9_llNS7_10__identityEEEvT0_T1_T2_T3_T4_T6_E12temp_storage[152];
	ld.param.u64 	%rd57, [_ZN3cub18CUB_300001_SM_10006detail6reduce28DeviceReduceSingleTileKernelINS2_10policy_hubIlyN4cuda3std3__44plusIlEEE10Policy1000EN6thrust24THRUST_300001_SM_1000_NS6detail15normal_iteratorINSD_10device_ptrIlEEEEPlyS9_llNS7_10__identityEEEvT0_T1_T2_T3_T4_T6__param_0];
	ld.param.u64 	%rd60, [_ZN3cub18CUB_300001_SM_10006detail6reduce28DeviceReduceSingleTileKernelINS2_10policy_hubIlyN4cuda3std3__44plusIlEEE10Policy1000EN6thrust24THRUST_300001_SM_1000_NS6detail15normal_iteratorINSD_10device_ptrIlEEEEPlyS9_llNS7_10__identityEEEvT0_T1_T2_T3_T4_T6__param_1];
	ld.param.u64 	%rd58, [_ZN3cub18CUB_300001_SM_10006detail6reduce28DeviceReduceSingleTileKernelINS2_10policy_hubIlyN4cuda3std3__44plusIlEEE10Policy1000EN6thrust24THRUST_300001_SM_1000_NS6detail15normal_iteratorINSD_10device_ptrIlEEEEPlyS9_llNS7_10__identityEEEvT0_T1_T2_T3_T4_T6__param_2];
	ld.param.u64 	%rd59, [_ZN3cub18CUB_300001_SM_10006detail6reduce28DeviceReduceSingleTileKernelINS2_10policy_hubIlyN4cuda3std3__44plusIlEEE10Policy1000EN6thrust24THRUST_300001_SM_1000_NS6detail15normal_iteratorINSD_10device_ptrIlEEEEPlyS9_llNS7_10__identityEEEvT0_T1_T2_T3_T4_T6__param_4];
	cvta.to.global.u64 	%rd1, %rd60;
	setp.ne.s64 	%p1, %rd58, 0;
	@%p1 bra 	$L__BB9_3;
	mov.u32 	%r231, %tid.x;
	setp.ne.s32 	%p66, %r231, 0;
	@%p66 bra 	$L__BB9_51;
	st.global.u64 	[%rd1], %rd59;
	bra.uni 	$L__BB9_51;
$L__BB9_3:
	cvta.to.global.u64 	%rd2, %rd57;
	setp.gt.u64 	%p2, %rd58, 3583;
	@%p2 bra 	$L__BB9_28;
	cvt.u32.u64 	%r1, %rd58;
	mov.u32 	%r2, %tid.x;
	setp.ge.u32 	%p24, %r2, %r1;
	mov.b64 	%rd386, 0;
	mov.u32 	%r235, %r2;
	@%p24 bra 	$L__BB9_6;
	mul.wide.u32 	%rd207, %r2, 8;
	add.s64 	%rd208, %rd2, %rd207;
	ld.global.u64 	%rd386, [%rd208];
	add.s32 	%r235, %r2, 512;
$L__BB9_6:
	setp.ge.u32 	%p25, %r235, %r1;
	@%p25 bra 	$L__BB9_19;
	not.b32 	%r108, %r235;
	add.s32 	%r109, %r108, %r1;
	shr.u32 	%r110, %r109, 9;
	add.s32 	%r5, %r110, 1;
	and.b32  	%r6, %r5, 15;
	setp.lt.u32 	%p26, %r109, 7680;
	@%p26 bra 	$L__BB9_10;
	and.b32  	%r111, %r5, 16777200;
	neg.s32 	%r233, %r111;
	mul.wide.u32 	%rd210, %r235, 8;
	add.s64 	%rd211, %rd210, %rd2;
	add.s64 	%rd377, %rd211, 32768;
$L__BB9_9:
	.pragma "nounroll";
	ld.global.u64 	%rd212, [%rd377+-32768];
	add.s64 	%rd213, %rd212, %rd386;
	ld.global.u64 	%rd214, [%rd377+-28672];
	add.s64 	%rd215, %rd214, %rd213;
	ld.global.u64 	%rd216, [%rd377+-24576];
	add.s64 	%rd217, %rd216, %rd215;
	ld.global.u64 	%rd218, [%rd377+-20480];
	add.s64 	%rd219, %rd218, %rd217;
	ld.global.u64 	%rd220, [%rd377+-16384];
	add.s64 	%rd221, %rd220, %rd219;
	ld.global.u64 	%rd222, [%rd377+-12288];
	add.s64 	%rd223, %rd222, %rd221;
	ld.global.u64 	%rd224, [%rd377+-8192];
	add.s64 	%rd225, %rd224, %rd223;
	ld.global.u64 	%rd226, [%rd377+-4096];
	add.s64 	%rd227, %rd226, %rd225;
	ld.global.u64 	%rd228, [%rd377];
	add.s64 	%rd229, %rd228, %rd227;
	ld.global.u64 	%rd230, [%rd377+4096];
	add.s64 	%rd231, %rd230, %rd229;
	ld.global.u64 	%rd232, [%rd377+8192];
	add.s64 	%rd233, %rd232, %rd231;
	ld.global.u64 	%rd234, [%rd377+12288];
	add.s64 	%rd235, %rd234, %rd233;
	ld.global.u64 	%rd236, [%rd377+16384];
	add.s64 	%rd237, %rd236, %rd235;
	ld.global.u64 	%rd238, [%rd377+20480];
	add.s64 	%rd239, %rd238, %rd237;
	ld.global.u64 	%rd240, [%rd377+24576];
	add.s64 	%rd241, %rd240, %rd239;
	ld.global.u64 	%rd242, [%rd377+28672];
	add.s64 	%rd386, %rd242, %rd241;
	add.s32 	%r235, %r235, 8192;
	add.s32 	%r233, %r233, 16;
	add.s64 	%rd377, %rd377, 65536;
	setp.ne.s32 	%p27, %r233, 0;
	@%p27 bra 	$L__BB9_9;
$L__BB9_10:
	setp.eq.s32 	%p28, %r6, 0;
	@%p28 bra 	$L__BB9_19;
	and.b32  	%r13, %r5, 7;
	setp.lt.u32 	%p29, %r6, 8;
	@%p29 bra 	$L__BB9_13;
	mul.wide.s32 	%rd244, %r235, 8;
	add.s64 	%rd245, %rd2, %rd244;
	ld.global.u64 	%rd246, [%rd245];
	add.s64 	%rd247, %rd246, %rd386;
	ld.global.u64 	%rd248, [%rd245+4096];
	add.s64 	%rd249, %rd248, %rd247;
	ld.global.u64 	%rd250, [%rd245+8192];
	add.s64 	%rd251, %rd250, %rd249;
	ld.global.u64 	%rd252, [%rd245+12288];
	add.s64 	%rd253, %rd252, %rd251;
	ld.global.u64 	%rd254, [%rd245+16384];
	add.s64 	%rd255, %rd254, %rd253;
	ld.global.u64 	%rd256, [%rd245+20480];
	add.s64 	%rd257, %rd256, %rd255;
	ld.global.u64 	%rd258, [%rd245+24576];
	add.s64 	%rd259, %rd258, %rd257;
	ld.global.u64 	%rd260, [%rd245+28672];
	add.s64 	%rd386, %rd260, %rd259;
	add.s32 	%r235, %r235, 4096;
$L__BB9_13:
	setp.eq.s32 	%p30, %r13, 0;
	@%p30 bra 	$L__BB9_19;
	and.b32  	%r16, %r5, 3;
	setp.lt.u32 	%p31, %r13, 4;
	@%p31 bra 	$L__BB9_16;
	mul.wide.s32 	%rd262, %r235, 8;
	add.s64 	%rd263, %rd2, %rd262;
	ld.global.u64 	%rd264, [%rd263];
	add.s64 	%rd265, %rd264, %rd386;
	ld.global.u64 	%rd266, [%rd263+4096];
	add.s64 	%rd267, %rd266, %rd265;
	ld.global.u64 	%rd268, [%rd263+8192];
	add.s64 	%rd269, %rd268, %rd267;
	ld.global.u64 	%rd270, [%rd263+12288];
	add.s64 	%rd386, %rd270, %rd269;
	add.s32 	%r235, %r235, 2048;
$L__BB9_16:
	setp.eq.s32 	%p32, %r16, 0;
	@%p32 bra 	$L__BB9_19;
	neg.s32 	%r238, %r16;
$L__BB9_18:
	.pragma "nounroll";
	mul.wide.s32 	%rd271, %r235, 8;
	add.s64 	%rd272, %rd2, %rd271;
	ld.global.u64 	%rd273, [%rd272];
	add.s64 	%rd386, %rd273, %rd386;
	add.s32 	%r235, %r235, 512;
	add.s32 	%r238, %r238, 1;
	setp.ne.s32 	%p33, %r238, 0;
	@%p33 bra 	$L__BB9_18;
$L__BB9_19:
	setp.lt.u64 	%p34, %rd58, 512;
	@%p34 bra 	$L__BB9_24;
	// begin inline asm
	mov.u32 %r175, %laneid;
	// end inline asm
	mov.b64 	{%r177, %r182}, %rd386;
	mov.b32 	%r183, 1;
	mov.b32 	%r224, 31;
	mov.b32 	%r225, -1;
	// begin inline asm
	shfl.sync.down.b32 %r176, %r177, %r183, %r224, %r225;
	// end inline asm
	// begin inline asm
	shfl.sync.down.b32 %r181, %r182, %r183, %r224, %r225;
	// end inline asm
	mov.b64 	%rd332, {%r176, %r181};
	setp.gt.s32 	%p58, %r175, 30;
	selp.b64 	%rd333, 0, %rd332, %p58;
	add.s64 	%rd334, %rd333, %rd386;
	mov.b64 	{%r187, %r192}, %rd334;
	mov.b32 	%r193, 2;
	// begin inline asm
	shfl.sync.down.b32 %r186, %r187, %r193, %r224, %r225;
	// end inline asm
	// begin inline asm
	shfl.sync.down.b32 %r191, %r192, %r193, %r224, %r225;
	// end inline asm
	mov.b64 	%rd335, {%r186, %r191};
	setp.gt.s32 	%p59, %r175, 29;
	selp.b64 	%rd336, 0, %rd335, %p59;
	add.s64 	%rd337, %rd336, %rd334;
	mov.b64 	{%r197, %r202}, %rd337;
	mov.b32 	%r203, 4;
	// begin inline asm
	shfl.sync.down.b32 %r196, %r197, %r203, %r224, %r225;
	// end inline asm
	// begin inline asm
	shfl.sync.down.b32 %r201, %r202, %r203, %r224, %r225;
	// end inline asm
	mov.b64 	%rd338, {%r196, %r201};
	setp.gt.s32 	%p60, %r175, 27;
	selp.b64 	%rd339, 0, %rd338, %p60;
	add.s64 	%rd340, %rd339, %rd337;
	mov.b64 	{%r207, %r212}, %rd340;
	mov.b32 	%r213, 8;
	// begin inline asm
	shfl.sync.down.b32 %r206, %r207, %r213, %r224, %r225;
	// end inline asm
	// begin inline asm
	shfl.sync.down.b32 %r211, %r212, %r213, %r224, %r225;
	// end inline asm
	mov.b64 	%rd341, {%r206, %r211};
	setp.gt.s32 	%p61, %r175, 23;
	selp.b64 	%rd342, 0, %rd341, %p61;
	add.s64 	%rd343, %rd342, %rd340;
	mov.b64 	{%r217, %r222}, %rd343;
	mov.b32 	%r223, 16;
	// begin inline asm
	shfl.sync.down.b32 %r216, %r217, %r223, %r224, %r225;
	// end inline asm
	// begin inline asm
	shfl.sync.down.b32 %r221, %r222, %r223, %r224, %r225;
	// end inline asm
	mov.b64 	%rd344, {%r216, %r221};
	setp.gt.s32 	%p62, %r175, 15;
	selp.b64 	%rd345, 0, %rd344, %p62;
	add.s64 	%rd402, %rd345, %rd343;
	setp.ne.s32 	%p63, %r175, 0;
	@%p63 bra 	$L__BB9_22;
	shr.u32 	%r226, %r2, 2;
	and.b32  	%r227, %r226, 248;
	mov.u32 	%r228, _ZZN3cub18CUB_300001_SM_10006detail6reduce28DeviceReduceSingleTileKernelINS2_10policy_hubIlyN4cuda3std3__44plusIlEEE10Policy1000EN6thrust24THRUST_300001_SM_1000_NS6detail15normal_iteratorINSD_10device_ptrIlEEEEPlyS9_llNS7_10__identityEEEvT0_T1_T2_T3_T4_T6_E12temp_storage;
	add.s32 	%r229, %r228, %r227;
	st.shared.u64 	[%r229+16], %rd402;
$L__BB9_22:
	bar.sync 	0;
	setp.ne.s32 	%p64, %r2, 0;
	@%p64 bra 	$L__BB9_49;
	ld.shared.u64 	%rd346, [_ZZN3cub18CUB_300001_SM_10006detail6reduce28DeviceReduceSingleTileKernelINS2_10policy_hubIlyN4cuda3std3__44plusIlEEE10Policy1000EN6thrust24THRUST_300001_SM_1000_NS6detail15normal_iteratorINSD_10device_ptrIlEEEEPlyS9_llNS7_10__identityEEEvT0_T1_T2_T3_T4_T6_E12temp_storage+24];
	add.s64 	%rd347, %rd346, %rd402;
	ld.shared.u64 	%rd348, [_ZZN3cub18CUB_300001_SM_10006detail6reduce28DeviceReduceSingleTileKernelINS2_10policy_hubIlyN4cuda3std3__44plusIlEEE10Policy1000EN6thrust24THRUST_300001_SM_1000_NS6detail15normal_iteratorINSD_10device_ptrIlEEEEPlyS9_llNS7_10__identityEEEvT0_T1_T2_T3_T4_T6_E12temp_storage+32];
	add.s64 	%rd349, %rd347, %rd348;
	ld.shared.u64 	%rd350, [_ZZN3cub18CUB_300001_SM_10006detail6reduce28DeviceReduceSingleTileKernelINS2_10policy_hubIlyN4cuda3std3__44plusIlEEE10Policy1000EN6thrust24THRUST_300001_SM_1000_NS6detail15normal_iteratorINSD_10device_ptrIlEEEEPlyS9_llNS7_10__identityEEEvT0_T1_T2_T3_T4_T6_E12temp_storage+40];
	add.s64 	%rd351, %rd349, %rd350;
	ld.shared.u64 	%rd352, [_ZZN3cub18CUB_300001_SM_10006detail6reduce28DeviceReduceSingleTileKernelINS2_10policy_hubIlyN4cuda3std3__44plusIlEEE10Policy1000EN6thrust24THRUST_300001_SM_1000_NS6detail15normal_iteratorINSD_10device_ptrIlEEEEPlyS9_llNS7_10__identityEEEvT0_T1_T2_T3_T4_T6_E12temp_storage+48];
	add.s64 	%rd353, %rd351, %rd352;
	ld.shared.u64 	%rd354, [_ZZN3cub18CUB_300001_SM_10006detail6reduce28DeviceReduceSingleTileKernelINS2_10policy_hubIlyN4cuda3std3__44plusIlEEE10Policy1000EN6thrust24THRUST_300001_SM_1000_NS6detail15normal_iteratorINSD_10device_ptrIlEEEEPlyS9_llNS7_10__identityEEEvT0_T1_T2_T3_T4_T6_E12temp_storage+56];
	add.s64 	%rd355, %rd353, %rd354;
	ld.shared.u64 	%rd356, [_ZZN3cub18CUB_300001_SM_10006detail6reduce28DeviceReduceSingleTileKernelINS2_10policy_hubIlyN4cuda3std3__44plusIlEEE10Policy1000EN6thrust24THRUST_300001_SM_1000_NS6detail15normal_iteratorINSD_10device_ptrIlEEEEPlyS9_llNS7_10__identityEEEvT0_T1_T2_T3_T4_T6_E12temp_storage+64];
	add.s64 	%rd357, %rd355, %rd356;
	ld.shared.u64 	%rd358, [_ZZN3cub18CUB_300001_SM_10006detail6reduce28DeviceReduceSingleTileKernelINS2_10policy_hubIlyN4cuda3std3__44plusIlEEE10Policy1000EN6thrust24THRUST_300001_SM_1000_NS6detail15normal_iteratorINSD_10device_ptrIlEEEEPlyS9_llNS7_10__identityEEEvT0_T1_T2_T3_T4_T6_E12temp_storage+72];
	add.s64 	%rd359, %rd357, %rd358;
	ld.shared.u64 	%rd360, [_ZZN3cub18CUB_300001_SM_10006detail6reduce28DeviceReduceSingleTileKernelINS2_10policy_hubIlyN4cuda3std3__44plusIlEEE10Policy1000EN6thrust24THRUST_300001_SM_1000_NS6detail15normal_iteratorINSD_10device_ptrIlEEEEPlyS9_llNS7_10__identityEEEvT0_T1_T2_T3_T4_T6_E12temp_storage+80];
	add.s64 	%rd361, %rd359, %rd360;
	ld.shared.u64 	%rd362, [_ZZN3cub18CUB_300001_SM_10006detail6reduce28DeviceReduceSingleTileKernelINS2_10policy_hubIlyN4cuda3std3__44plusIlEEE10Policy1000EN6thrust24THRUST_300001_SM_1000_NS6detail15normal_iteratorINSD_10device_ptrIlEEEEPlyS9_llNS7_10__identityEEEvT0_T1_T2_T3_T4_T6_E12temp_storage+88];
	add.s64 	%rd363, %rd361, %rd362;
	ld.shared.u64 	%rd364, [_ZZN3cub18CUB_300001_SM_10006detail6reduce28DeviceReduceSingleTileKernelINS2_10policy_hubIlyN4cuda3std3__44plusIlEEE10Policy1000EN6thrust24THRUST_300001_SM_1000_NS6detail15normal_iteratorINSD_10device_ptrIlEEEEPlyS9_llNS7_10__identityEEEvT0_T1_T2_T3_T4_T6_E12temp_storage+96];
	add.s64 	%rd365, %rd363, %rd364;
	ld.shared.u64 	%rd366, [_ZZN3cub18CUB_300001_SM_10006detail6reduce28DeviceReduceSingleTileKernelINS2_10policy_hubIlyN4cuda3std3__44plusIlEEE10Policy1000EN6thrust24THRUST_300001_SM_1000_NS6detail15normal_iteratorINSD_10device_ptrIlEEEEPlyS9_llNS7_10__identityEEEvT0_T1_T2_T3_T4_T6_E12temp_storage+104];
	add.s64 	%rd367, %rd365, %rd366;
	ld.shared.u64 	%rd368, [_ZZN3cub18CUB_300001_SM_10006detail6reduce28DeviceReduceSingleTileKernelINS2_10policy_hubIlyN4cuda3std3__44plusIlEEE10Policy1000EN6thrust24THRUST_300001_SM_1000_NS6detail15normal_iteratorINSD_10device_ptrIlEEEEPlyS9_llNS7_10__identityEEEvT0_T1_T2_T3_T4_T6_E12temp_storage+112];
	add.s64 	%rd369, %rd367, %rd368;
	ld.shared.u64 	%rd370, [_ZZN3cub18CUB_300001_SM_10006detail6reduce28DeviceReduceSingleTileKernelINS2_10policy_hubIlyN4cuda3std3__44plusIlEEE10Policy1000EN6thrust24THRUST_300001_SM_1000_NS6detail15normal_iteratorINSD_10device_ptrIlEEEEPlyS9_llNS7_10__identityEEEvT0_T1_T2_T3_T4_T6_E12temp_storage+120];
	add.s64 	%rd371, %rd369, %rd370;
	ld.shared.u64 	%rd372, [_ZZN3cub18CUB_300001_SM_10006detail6reduce28DeviceReduceSingleTileKernelINS2_10policy_hubIlyN4cuda3std3__44plusIlEEE10Policy1000EN6thrust24THRUST_300001_SM_1000_NS6detail15normal_iteratorINSD_10device_ptrIlEEEEPlyS9_llNS7_10__identityEEEvT0_T1_T2_T3_T4_T6_E12temp_storage+128];
	add.s64 	%rd373, %rd371, %rd372;
	ld.shared.u64 	%rd374, [_ZZN3cub18CUB_300001_SM_10006detail6reduce28DeviceReduceSingleTileKernelINS2_10policy_hubIlyN4cuda3std3__44plusIlEEE10Policy1000EN6thrust24THRUST_300001_SM_1000_NS6detail15normal_iteratorINSD_10device_ptrIlEEEEPlyS9_llNS7_10__identityEEEvT0_T1_T2_T3_T4_T6_E12temp_storage+136];
	add.s64 	%rd402, %rd373, %rd374;
	bra.uni 	$L__BB9_49;
$L__BB9_24:
	// begin inline asm
	mov.u32 %r112, %laneid;
	// end inline asm
	and.b32  	%r163, %r2, 992;
	add.s32 	%r164, %r163, 32;
	setp.gt.u32 	%p35, %r164, %r1;
	not.b32 	%r165, %r163;
	add.s32 	%r166, %r1, %r165;
	selp.b32 	%r161, %r166, 31, %p35;
	mov.b64 	{%r114, %r119}, %rd386;
	mov.b32 	%r120, 1;
	mov.b32 	%r162, -1;
	// begin inline asm
	shfl.sync.down.b32 %r113, %r114, %r120, %r161, %r162;
	// end inline asm
	// begin inline asm
	shfl.sync.down.b32 %r118, %r119, %r120, %r161, %r162;
	// end inline asm
	mov.b64 	%rd274, {%r113, %r118};
	setp.lt.s32 	%p36, %r112, %r161;
	selp.b64 	%rd275, %rd274, 0, %p36;
	add.s64 	%rd276, %rd275, %rd386;
	mov.b64 	{%r124, %r129}, %rd276;
	mov.b32 	%r130, 2;
	// begin inline asm
	shfl.sync.down.b32 %r123, %r124, %r130, %r161, %r162;
	// end inline asm
	// begin inline asm
	shfl.sync.down.b32 %r128, %r129, %r130, %r161, %r162;
	// end inline asm
	mov.b64 	%rd277, {%r123, %r128};
	add.s32 	%r167, %r112, 2;
	setp.gt.s32 	%p37, %r167, %r161;
	selp.b64 	%rd278, 0, %rd277, %p37;
	add.s64 	%rd279, %rd278, %rd276;
	mov.b64 	{%r134, %r139}, %rd279;
	mov.b32 	%r140, 4;
	// begin inline asm
	shfl.sync.down.b32 %r133, %r134, %r140, %r161, %r162;
	// end inline asm
	// begin inline asm
	shfl.sync.down.b32 %r138, %r139, %r140, %r161, %r162;
	// end inline asm
	mov.b64 	%rd280, {%r133, %r138};
	add.s32 	%r168, %r112, 4;
	setp.gt.s32 	%p38, %r168, %r161;
	selp.b64 	%rd281, 0, %rd280, %p38;
	add.s64 	%rd282, %rd281, %rd279;
	mov.b64 	{%r144, %r149}, %rd282;
	mov.b32 	%r150, 8;
	// begin inline asm
	shfl.sync.down.b32 %r143, %r144, %r150, %r161, %r162;
	// end inline asm
	// begin inline asm
	shfl.sync.down.b32 %r148, %r149, %r150, %r161, %r162;
	// end inline asm
	mov.b64 	%rd283, {%r143, %r148};
	add.s32 	%r169, %r112, 8;
	setp.gt.s32 	%p39, %r169, %r161;
	selp.b64 	%rd284, 0, %rd283, %p39;
	add.s64 	%rd285, %rd284, %rd282;
	mov.b64 	{%r154, %r159}, %rd285;
	mov.b32 	%r160, 16;
	// begin inline asm
	shfl.sync.down.b32 %r153, %r154, %r160, %r161, %r162;
	// end inline asm
	// begin inline asm
	shfl.sync.down.b32 %r158, %r159, %r160, %r161, %r162;
	// end inline asm
	mov.b64 	%rd286, {%r153, %r158};
	add.s32 	%r170, %r112, 16;
	setp.gt.s32 	%p40, %r170, %r161;
	selp.b64 	%rd287, 0, %rd286, %p40;
	add.s64 	%rd402, %rd287, %rd285;
	setp.ne.s32 	%p41, %r112, 0;
	@%p41 bra 	$L__BB9_26;
	shr.u32 	%r171, %r2, 2;
	and.b32  	%r172, %r171, 248;
	mov.u32 	%r173, _ZZN3cub18CUB_300001_SM_10006detail6reduce28DeviceReduceSingleTileKernelINS2_10policy_hubIlyN4cuda3std3__44plusIlEEE10Policy1000EN6thrust24THRUST_300001_SM_1000_NS6detail15normal_iteratorINSD_10device_ptrIlEEEEPlyS9_llNS7_10__identityEEEvT0_T1_T2_T3_T4_T6_E12temp_storage;
	add.s32 	%r174, %r173, %r172;
	st.shared.u64 	[%r174+16], %rd402;
$L__BB9_26:
	bar.sync 	0;
	setp.ne.s32 	%p42, %r2, 0;
	@%p42 bra 	$L__BB9_49;
	setp.gt.u64 	%p43, %rd58, 32;
	ld.shared.u64 	%rd288, [_ZZN3cub18CUB_300001_SM_10006detail6reduce28DeviceReduceSingleTileKernelINS2_10policy_hubIlyN4cuda3std3__44plusIlEEE10Policy1000EN6thrust24THRUST_300001_SM_1000_NS6detail15normal_iteratorINSD_10device_ptrIlEEEEPlyS9_llNS7_10__identityEEEvT0_T1_T2_T3_T4_T6_E12temp_storage+24];
	selp.b64 	%rd289, %rd288, 0, %p43;
	add.s64 	%rd290, %rd289, %rd402;
	setp.gt.u64 	%p44, %rd58, 64;
	ld.shared.u64 	%rd291, [_ZZN3cub18CUB_300001_SM_10006detail6reduce28DeviceReduceSingleTileKernelINS2_10policy_hubIlyN4cuda3std3__44plusIlEEE10Policy1000EN6thrust24THRUST_300001_SM_1000_NS6detail15normal_iteratorINSD_10device_ptrIlEEEEPlyS9_llNS7_10__identityEEEvT0_T1_T2_T3_T4_T6_E12temp_storage+32];
	selp.b64 	%rd292, %rd291, 0, %p44;
	add.s64 	%rd293, %rd290, %rd292;
	setp.gt.u64 	%p45, %rd58, 96;
	ld.shared.u64 	%rd294, [_ZZN3cub18CUB_300001_SM_10006detail6reduce28DeviceReduceSingleTileKernelINS2_10policy_hubIlyN4cuda3std3__44plusIlEEE10Policy1000EN6thrust24THRUST_300001_SM_1000_NS6detail15normal_iteratorINSD_10device_ptrIlEEEEPlyS9_llNS7_10__identityEEEvT0_T1_T2_T3_T4_T6_E12temp_storage+40];
	selp.b64 	%rd295, %rd294, 0, %p45;
	add.s64 	%rd296, %rd293, %rd295;
	setp.gt.u64 	%p46, %rd58, 128;
	ld.shared.u64 	%rd297, [_ZZN3cub18CUB_300001_SM_10006detail6reduce28DeviceReduceSingleTileKernelINS2_10policy_hubIlyN4cuda3std3__44plusIlEEE10Policy1000EN6thrust24THRUST_300001_SM_1000_NS6detail15normal_iteratorINSD_10device_ptrIlEEEEPlyS9_llNS7_10__identityEEEvT0_T1_T2_T3_T4_T6_E12temp_storage+48];
	selp.b64 	%rd298, %rd297, 0, %p46;
	add.s64 	%rd299, %rd296, %rd298;
	setp.gt.u64 	%p47, %rd58, 160;
	ld.shared.u64 	%rd300, [_ZZN3cub18CUB_300001_SM_10006detail6reduce28DeviceReduceSingleTileKernelINS2_10policy_hubIlyN4cuda3std3__44plusIlEEE10Policy1000EN6thrust24THRUST_300001_SM_1000_NS6detail15normal_iteratorINSD_10device_ptrIlEEEEPlyS9_llNS7_10__identityEEEvT0_T1_T2_T3_T4_T6_E12temp_storage+56];
	selp.b64 	%rd301, %rd300, 0, %p47;
	add.s64 	%rd302, %rd299, %rd301;
	setp.gt.u64 	%p48, %rd58, 192;
	ld.shared.u64 	%rd303, [_ZZN3cub18CUB_300001_SM_10006detail6reduce28DeviceReduceSingleTileKernelINS2_10policy_hubIlyN4cuda3std3__44plusIlEEE10Policy1000EN6thrust24THRUST_300001_SM_1000_NS6detail15normal_iteratorINSD_10device_ptrIlEEEEPlyS9_llNS7_10__identityEEEvT0_T1_T2_T3_T4_T6_E12temp_storage+64];
	selp.b64 	%rd304, %rd303, 0, %p48;
	add.s64 	%rd305, %rd302, %rd304;
	setp.gt.u64 	%p49, %rd58, 224;
	ld.shared.u64 	%rd306, [_ZZN3cub18CUB_300001_SM_10006detail6reduce28DeviceReduceSingleTileKernelINS2_10policy_hubIlyN4cuda3std3__44plusIlEEE10Policy1000EN6thrust24THRUST_300001_SM_1000_NS6detail15normal_iteratorINSD_10device_ptrIlEEEEPlyS9_llNS7_10__identityEEEvT0_T1_T2_T3_T4_T6_E12temp_storage+72];
	selp.b64 	%rd307, %rd306, 0, %p49;
	add.s64 	%rd308, %rd305, %rd307;
	setp.gt.u64 	%p50, %rd58, 256;
	ld.shared.u64 	%rd309, [_ZZN3cub18CUB_300001_SM_10006detail6reduce28DeviceReduceSingleTileKernelINS2_10policy_hubIlyN4cuda3std3__44plusIlEEE10Policy1000EN6thrust24THRUST_300001_SM_1000_NS6detail15normal_iteratorINSD_10device_ptrIlEEEEPlyS9_llNS7_10__identityEEEvT0_T1_T2_T3_T4_T6_E12temp_storage+80];
	selp.b64 	%rd310, %rd309, 0, %p50;
	add.s64 	%rd311, %rd308, %rd310;
	setp.gt.u64 	%p51, %rd58, 288;
	ld.shared.u64 	%rd312, [_ZZN3cub18CUB_300001_SM_10006detail6reduce28DeviceReduceSingleTileKernelINS2_10policy_hubIlyN4cuda3std3__44plusIlEEE10Policy1000EN6thrust24THRUST_300001_SM_1000_NS6detail15normal_iteratorINSD_10device_ptrIlEEEEPlyS9_llNS7_10__identityEEEvT0_T1_T2_T3_T4_T6_E12temp_storage+88];
	selp.b64 	%rd313, %rd312, 0, %p51;
	add.s64 	%rd314, %rd311, %rd313;
	setp.gt.u64 	%p52, %rd58, 320;
	ld.shared.u64 	%rd315, [_ZZN3cub18CUB_300001_SM_10006detail6reduce28DeviceReduceSingleTileKernelINS2_10policy_hubIlyN4cuda3std3__44plusIlEEE10Policy1000EN6thrust24THRUST_300001_SM_1000_NS6detail15normal_iteratorINSD_10device_ptrIlEEEEPlyS9_llNS7_10__identityEEEvT0_T1_T2_T3_T4_T6_E12temp_storage+96];
	selp.b64 	%rd316, %rd315, 0, %p52;
	add.s64 	%rd317, %rd314, %rd316;
	setp.gt.u64 	%p53, %rd58, 352;
	ld.shared.u64 	%rd318, [_ZZN3cub18CUB_300001_SM_10006detail6reduce28DeviceReduceSingleTileKernelINS2_10policy_hubIlyN4cuda3std3__44plusIlEEE10Policy1000EN6thrust24THRUST_300001_SM_1000_NS6detail15normal_iteratorINSD_10device_ptrIlEEEEPlyS9_llNS7_10__identityEEEvT0_T1_T2_T3_T4_T6_E12temp_storage+104];
	selp.b64 	%rd319, %rd318, 0, %p53;
	add.s64 	%rd320, %rd317, %rd319;
	setp.gt.u64 	%p54, %rd58, 384;
	ld.shared.u64 	%rd321, [_ZZN3cub18CUB_300001_SM_10006detail6reduce28DeviceReduceSingleTileKernelINS2_10policy_hubIlyN4cuda3std3__44plusIlEEE10Policy1000EN6thrust24THRUST_300001_SM_1000_NS6detail15normal_iteratorINSD_10device_ptrIlEEEEPlyS9_llNS7_10__identityEEEvT0_T1_T2_T3_T4_T6_E12temp_storage+112];
	selp.b64 	%rd322, %rd321, 0, %p54;
	add.s64 	%rd323, %rd320, %rd322;
	setp.gt.u64 	%p55, %rd58, 416;
	ld.shared.u64 	%rd324, [_ZZN3cub18CUB_300001_SM_10006detail6reduce28DeviceReduceSingleTileKernelINS2_10policy_hubIlyN4cuda3std3__44plusIlEEE10Policy1000EN6thrust24THRUST_300001_SM_1000_NS6detail15normal_iteratorINSD_10device_ptrIlEEEEPlyS9_llNS7_10__identityEEEvT0_T1_T2_T3_T4_T6_E12temp_storage+120];
	selp.b64 	%rd325, %rd324, 0, %p55;
	add.s64 	%rd326, %rd323, %rd325;
	setp.gt.u64 	%p56, %rd58, 448;
	ld.shared.u64 	%rd327, [_ZZN3cub18CUB_300001_SM_10006detail6reduce28DeviceReduceSingleTileKernelINS2_10policy_hubIlyN4cuda3std3__44plusIlEEE10Policy1000EN6thrust24THRUST_300001_SM_1000_NS6detail15normal_iteratorINSD_10device_ptrIlEEEEPlyS9_llNS7_10__identityEEEvT0_T1_T2_T3_T4_T6_E12temp_storage+128];
	selp.b64 	%rd328, %rd327, 0, %p56;
	add.s64 	%rd329, %rd326, %rd328;
	setp.gt.u64 	%p57, %rd58, 480;
	ld.shared.u64 	%rd330, [_ZZN3cub18CUB_300001_SM_10006detail6reduce28DeviceReduceSingleTileKernelINS2_10policy_hubIlyN4cuda3std3__44plusIlEEE10Policy1000EN6thrust24THRUST_300001_SM_1000_NS6detail15normal_iteratorINSD_10device_ptrIlEEEEPlyS9_llNS7_10__identityEEEvT0_T1_T2_T3_T4_T6_E12temp_storage+136];
	selp.b64 	%rd331, %rd330, 0, %p57;
	add.s64 	%rd402, %rd329, %rd331;
	bra.uni 	$L__BB9_49;
$L__BB9_28:
	mov.u32 	%r24, %tid.x;
	cvt.u64.u32 	%rd25, %r24;
	mul.wide.u32 	%rd62, %r24, 8;
	add.s64 	%rd26, %rd2, %rd62;
	ld.global.u64 	%rd63, [%rd26];
	ld.global.u64 	%rd64, [%rd26+4096];
	ld.global.u64 	%rd65, [%rd26+8192];
	ld.global.u64 	%rd66, [%rd26+12288];
	ld.global.u64 	%rd67, [%rd26+16384];
	ld.global.u64 	%rd68, [%rd26+20480];
	ld.global.u64 	%rd69, [%rd26+24576];
	add.s64 	%rd70, %rd64, %rd63;
	add.s64 	%rd71, %rd65, %rd70;
	add.s64 	%rd72, %rd66, %rd71;
	add.s64 	%rd73, %rd67, %rd72;
	add.s64 	%rd74, %rd68, %rd73;
	add.s64 	%rd401, %rd69, %rd74;
	add.s64 	%rd28, %rd58, -3584;
	setp.lt.u64 	%p3, %rd28, 3584;
	mov.b64 	%rd390, 3584;
	@%p3 bra 	$L__BB9_32;
	mov.b64 	%rd390, 3584;
$L__BB9_30:
	shl.b64 	%rd76, %rd390, 3;
	add.s64 	%rd77, %rd26, %rd76;
	ld.global.u64 	%rd78, [%rd77];
	ld.global.u64 	%rd79, [%rd77+4096];
	ld.global.u64 	%rd80, [%rd77+8192];
	ld.global.u64 	%rd81, [%rd77+12288];
	ld.global.u64 	%rd82, [%rd77+16384];
	ld.global.u64 	%rd83, [%rd77+20480];
	ld.global.u64 	%rd84, [%rd77+24576];
	add.s64 	%rd85, %rd78, %rd401;
	add.s64 	%rd86, %rd79, %rd85;
	add.s64 	%rd87, %rd80, %rd86;
	add.s64 	%rd88, %rd81, %rd87;
	add.s64 	%rd89, %rd82, %rd88;
	add.s64 	%rd90, %rd83, %rd89;
	add.s64 	%rd401, %rd84, %rd90;
	sub.s64 	%rd91, %rd58, %rd390;
	setp.lt.u64 	%p4, %rd91, 3584;
	@%p4 bra 	$L__BB9_45;
	add.s64 	%rd390, %rd390, 3584;
	setp.le.u64 	%p5, %rd390, %rd28;
	@%p5 bra 	$L__BB9_30;
$L__BB9_32:
	setp.le.u64 	%p6, %rd58, %rd390;
	cvt.u32.u64 	%r42, %rd390;
	cvt.u32.u64 	%r43, %rd58;
	sub.s32 	%r44, %r43, %r42;
	setp.ge.s32 	%p7, %r24, %r44;
	or.pred  	%p8, %p6, %p7;
	@%p8 bra 	$L__BB9_45;
	not.b32 	%r47, %r24;
	add.s32 	%r48, %r47, %r43;
	sub.s32 	%r50, %r48, %r42;
	shr.u32 	%r51, %r50, 9;
	add.s32 	%r25, %r51, 1;
	and.b32  	%r26, %r25, 15;
	setp.lt.u32 	%p9, %r50, 7680;
	mov.u32 	%r242, %r24;
	@%p9 bra 	$L__BB9_36;
	and.b32  	%r52, %r25, 16777200;
	neg.s32 	%r240, %r52;
	add.s64 	%rd93, %rd390, %rd25;
	shl.b64 	%rd94, %rd93, 3;
	add.s64 	%rd95, %rd94, %rd2;
	add.s64 	%rd391, %rd95, 32768;
	mov.u32 	%r242, %r24;
$L__BB9_35:
	.pragma "nounroll";
	ld.global.u64 	%rd96, [%rd391+-32768];
	add.s64 	%rd97, %rd96, %rd401;
	ld.global.u64 	%rd98, [%rd391+-28672];
	add.s64 	%rd99, %rd98, %rd97;
	ld.global.u64 	%rd100, [%rd391+-24576];
	add.s64 	%rd101, %rd100, %rd99;
	ld.global.u64 	%rd102, [%rd391+-20480];
	add.s64 	%rd103, %rd102, %rd101;
	ld.global.u64 	%rd104, [%rd391+-16384];
	add.s64 	%rd105, %rd104, %rd103;
	ld.global.u64 	%rd106, [%rd391+-12288];
	add.s64 	%rd107, %rd106, %rd105;
	ld.global.u64 	%rd108, [%rd391+-8192];
	add.s64 	%rd109, %rd108, %rd107;
	ld.global.u64 	%rd110, [%rd391+-4096];
	add.s64 	%rd111, %rd110, %rd109;
	ld.global.u64 	%rd112, [%rd391];
	add.s64 	%rd113, %rd112, %rd111;
	ld.global.u64 	%rd114, [%rd391+4096];
	add.s64 	%rd115, %rd114, %rd113;
	ld.global.u64 	%rd116, [%rd391+8192];
	add.s64 	%rd117, %rd116, %rd115;
	ld.global.u64 	%rd118, [%rd391+12288];
	add.s64 	%rd119, %rd118, %rd117;
	ld.global.u64 	%rd120, [%rd391+16384];
	add.s64 	%rd121, %rd120, %rd119;
	ld.global.u64 	%rd122, [%rd391+20480];
	add.s64 	%rd123, %rd122, %rd121;
	ld.global.u64 	%rd124, [%rd391+24576];
	add.s64 	%rd125, %rd124, %rd123;
	ld.global.u64 	%rd126, [%rd391+28672];
	add.s64 	%rd401, %rd126, %rd125;
	add.s32 	%r242, %r242, 8192;
	add.s32 	%r240, %r240, 16;
	add.s64 	%rd391, %rd391, 65536;
	setp.ne.s32 	%p10, %r240, 0;
	@%p10 bra 	$L__BB9_35;
$L__BB9_36:
	setp.eq.s32 	%p11, %r26, 0;
	@%p11 bra 	$L__BB9_45;
	and.b32  	%r33, %r25, 7;
	setp.lt.u32 	%p12, %r26, 8;
	@%p12 bra 	$L__BB9_39;
	cvt.u64.u32 	%rd128, %r242;
	add.s64 	%rd129, %rd390, %rd128;
	shl.b64 	%rd130, %rd129, 3;
	add.s64 	%rd131, %rd2, %rd130;
	ld.global.u64 	%rd132, [%rd131];
	add.s64 	%rd133, %rd132, %rd401;
	ld.global.u64 	%rd134, [%rd131+4096];
	add.s64 	%rd135, %rd134, %rd133;
	ld.global.u64 	%rd136, [%rd131+8192];
	add.s64 	%rd137, %rd136, %rd135;
	ld.global.u64 	%rd138, [%rd131+12288];
	add.s64 	%rd139, %rd138, %rd137;
	ld.global.u64 	%rd140, [%rd131+16384];
	add.s64 	%rd141, %rd140, %rd139;
	ld.global.u64 	%rd142, [%rd131+20480];
	add.s64 	%rd143, %rd142, %rd141;
	ld.global.u64 	%rd144, [%rd131+24576];
	add.s64 	%rd145, %rd144, %rd143;
	ld.global.u64 	%rd146, [%rd131+28672];
	add.s64 	%rd401, %rd146, %rd145;
	add.s32 	%r242, %r242, 4096;
$L__BB9_39:
	setp.eq.s32 	%p13, %r33, 0;
	@%p13 bra 	$L__BB9_45;
	and.b32  	%r36, %r25, 3;
	setp.lt.u32 	%p14, %r33, 4;
	@%p14 bra 	$L__BB9_42;
	cvt.u64.u32 	%rd148, %r242;
	add.s64 	%rd149, %rd390, %rd148;
	shl.b64 	%rd150, %rd149, 3;
	add.s64 	%rd151, %rd2, %rd150;
	ld.global.u64 	%rd152, [%rd151];
	add.s64 	%rd153, %rd152, %rd401;
	ld.global.u64 	%rd154, [%rd151+4096];
	add.s64 	%rd155, %rd154, %rd153;
	ld.global.u64 	%rd156, [%rd151+8192];
	add.s64 	%rd157, %rd156, %rd155;
	ld.global.u64 	%rd158, [%rd151+12288];
	add.s64 	%rd401, %rd158, %rd157;
	add.s32 	%r242, %r242, 2048;
$L__BB9_42:
	setp.eq.s32 	%p15, %r36, 0;
	@%p15 bra 	$L__BB9_45;
	cvt.u64.u32 	%rd159, %r242;
	add.s64 	%rd160, %rd390, %rd159;
	shl.b64 	%rd161, %rd160, 3;
	add.s64 	%rd399, %rd2, %rd161;
	neg.s32 	%r245, %r36;
$L__BB9_44:
	.pragma "nounroll";
	ld.global.u64 	%rd162, [%rd399];
	add.s64 	%rd401, %rd162, %rd401;
	add.s64 	%rd399, %rd399, 4096;
	add.s32 	%r245, %r245, 1;
	setp.ne.s32 	%p16, %r245, 0;
	@%p16 bra 	$L__BB9_44;
$L__BB9_45:
	// begin inline asm
	mov.u32 %r53, %laneid;
	// end inline asm
	mov.b64 	{%r55, %r60}, %rd401;
	mov.b32 	%r61, 1;
	mov.b32 	%r102, 31;
	mov.b32 	%r103, -1;
	// begin inline asm
	shfl.sync.down.b32 %r54, %r55, %r61, %r102, %r103;
	// end inline asm
	// begin inline asm
	shfl.sync.down.b32 %r59, %r60, %r61, %r102, %r103;
	// end inline asm
	mov.b64 	%rd163, {%r54, %r59};
	setp.gt.s32 	%p17, %r53, 30;
	selp.b64 	%rd164, 0, %rd163, %p17;
	add.s64 	%rd165, %rd164, %rd401;
	mov.b64 	{%r65, %r70}, %rd165;
	mov.b32 	%r71, 2;
	// begin inline asm
	shfl.sync.down.b32 %r64, %r65, %r71, %r102, %r103;
	// end inline asm
	// begin inline asm
	shfl.sync.down.b32 %r69, %r70, %r71, %r102, %r103;
	// end inline asm
	mov.b64 	%rd166, {%r64, %r69};
	setp.gt.s32 	%p18, %r53, 29;
	selp.b64 	%rd167, 0, %rd166, %p18;
	add.s64 	%rd168, %rd167, %rd165;
	mov.b64 	{%r75, %r80}, %rd168;
	mov.b32 	%r81, 4;
	// begin inline asm
	shfl.sync.down.b32 %r74, %r75, %r81, %r102, %r103;
	// end inline asm
	// begin inline asm
	shfl.sync.down.b32 %r79, %r80, %r81, %r102, %r103;
	// end inline asm
	mov.b64 	%rd169, {%r74, %r79};
	setp.gt.s32 	%p19, %r53, 27;
	selp.b64 	%rd170, 0, %rd169, %p19;
	add.s64 	%rd171, %rd170, %rd168;
	mov.b64 	{%r85, %r90}, %rd171;
	mov.b32 	%r91, 8;
	// begin inline asm
	shfl.sync.down.b32 %r84, %r85, %r91, %r102, %r103;
	// end inline asm
	// begin inline asm
	shfl.sync.down.b32 %r89, %r90, %r91, %r102, %r103;
	// end inline asm
	mov.b64 	%rd172, {%r84, %r89};
	setp.gt.s32 	%p20, %r53, 23;
	selp.b64 	%rd173, 0, %rd172, %p20;
	add.s64 	%rd174, %rd173, %rd171;
	mov.b64 	{%r95, %r100}, %rd174;
	mov.b32 	%r101, 16;
	// begin inline asm
	shfl.sync.down.b32 %r94, %r95, %r101, %r102, %r103;
	// end inline asm
	// begin inline asm
	shfl.sync.down.b32 %r99, %r100, %r101, %r102, %r103;
	// end inline asm
	mov.b64 	%rd175, {%r94, %r99};
	setp.gt.s32 	%p21, %r53, 15;
	selp.b64 	%rd176, 0, %rd175, %p21;
	add.s64 	%rd402, %rd176, %rd174;
	setp.ne.s32 	%p22, %r53, 0;
	@%p22 bra 	$L__BB9_47;
	shr.u32 	%r104, %r24, 2;
	and.b32  	%r105, %r104, 248;
	mov.u32 	%r106, _ZZN3cub18CUB_300001_SM_10006detail6reduce28DeviceReduceSingleTileKernelINS2_10policy_hubIlyN4cuda3std3__44plusIlEEE10Policy1000EN6thrust24THRUST_300001_SM_1000_NS6detail15normal_iteratorINSD_10device_ptrIlEEEEPlyS9_llNS7_10__identityEEEvT0_T1_T2_T3_T4_T6_E12temp_storage;
	add.s32 	%r107, %r106, %r105;
	st.shared.u64 	[%r107+16], %rd402;
$L__BB9_47:
	bar.sync 	0;
	setp.ne.s32 	%p23, %r24, 0;
	@%p23 bra 	$L__BB9_49;
	ld.shared.u64 	%rd177, [_ZZN3cub18CUB_300001_SM_10006detail6reduce28DeviceReduceSingleTileKernelINS2_10policy_hubIlyN4cuda3std3__44plusIlEEE10Policy1000EN6thrust24THRUST_300001_SM_1000_NS6detail15normal_iteratorINSD_10device_ptrIlEEEEPlyS9_llNS7_10__identityEEEvT0_T1_T2_T3_T4_T6_E12temp_storage+24];
	add.s64 	%rd178, %rd177, %rd402;
	ld.shared.u64 	%rd179, [_ZZN3cub18CUB_300001_SM_10006detail6reduce28DeviceReduceSingleTileKernelINS2_10policy_hubIlyN4cuda3std3__44plusIlEEE10Policy1000EN6thrust24THRUST_300001_SM_1000_NS6detail15normal_iteratorINSD_10device_ptrIlEEEEPlyS9_llNS7_10__identityEEEvT0_T1_T2_T3_T4_T6_E12temp_storage+32];
	add.s64 	%rd180, %rd178, %rd179;
	ld.shared.u64 	%rd181, [_ZZN3cub18CUB_300001_SM_10006detail6reduce28DeviceReduceSingleTileKernelINS2_10policy_hubIlyN4cuda3std3__44plusIlEEE10Policy1000EN6thrust24THRUST_300001_SM_1000_NS6detail15normal_iteratorINSD_10device_ptrIlEEEEPlyS9_llNS7_10__identityEEEvT0_T1_T2_T3_T4_T6_E12temp_storage+40];
	add.s64 	%rd182, %rd180, %rd181;
	ld.shared.u64 	%rd183, [_ZZN3cub18CUB_300001_SM_10006detail6reduce28DeviceReduceSingleTileKernelINS2_10policy_hubIlyN4cuda3std3__44plusIlEEE10Policy1000EN6thrust24THRUST_300001_SM_1000_NS6detail15normal_iteratorINSD_10device_ptrIlEEEEPlyS9_llNS7_10__identityEEEvT0_T1_T2_T3_T4_T6_E12temp_storage+48];
	add.s64 	%rd184, %rd182, %rd183;
	ld.shared.u64 	%rd185, [_ZZN3cub18CUB_300001_SM_10006detail6reduce28DeviceReduceSingleTileKernelINS2_10policy_hubIlyN4cuda3std3__44plusIlEEE10Policy1000EN6thrust24THRUST_300001_SM_1000_NS6detail15normal_iteratorINSD_10device_ptrIlEEEEPlyS9_llNS7_10__identityEEEvT0_T1_T2_T3_T4_T6_E12temp_storage+56];
	add.s64 	%rd186, %rd184, %rd185;
	ld.shared.u64 	%rd187, [_ZZN3cub18CUB_300001_SM_10006detail6reduce28DeviceReduceSingleTileKernelINS2_10policy_hubIlyN4cuda3std3__44plusIlEEE10Policy1000EN6thrust24THRUST_300001_SM_1000_NS6detail15normal_iteratorINSD_10device_ptrIlEEEEPlyS9_llNS7_10__identityEEEvT0_T1_T2_T3_T4_T6_E12temp_storage+64];
	add.s64 	%rd188, %rd186, %rd187;
	ld.shared.u64 	%rd189, [_ZZN3cub18CUB_300001_SM_10006detail6reduce28DeviceReduceSingleTileKernelINS2_10policy_hubIlyN4cuda3std3__44plusIlEEE10Policy1000EN6thrust24THRUST_300001_SM_1000_NS6detail15normal_iteratorINSD_10device_ptrIlEEEEPlyS9_llNS7_10__identityEEEvT0_T1_T2_T3_T4_T6_E12temp_storage+72];
	add.s64 	%rd190, %rd188, %rd189;
	ld.shared.u64 	%rd191, [_ZZN3cub18CUB_300001_SM_10006detail6reduce28DeviceReduceSingleTileKernelINS2_10policy_hubIlyN4cuda3std3__44plusIlEEE10Policy1000EN6thrust24THRUST_300001_SM_1000_NS6detail15normal_iteratorINSD_10device_ptrIlEEEEPlyS9_llNS7_10__identityEEEvT0_T1_T2_T3_T4_T6_E12temp_storage+80];
	add.s64 	%rd192, %rd190, %rd191;
	ld.shared.u64 	%rd193, [_ZZN3cub18CUB_300001_SM_10006detail6reduce28DeviceReduceSingleTileKernelINS2_10policy_hubIlyN4cuda3std3__44plusIlEEE10Policy1000EN6thrust24THRUST_300001_SM_1000_NS6detail15normal_iteratorINSD_10device_ptrIlEEEEPlyS9_llNS7_10__identityEEEvT0_T1_T2_T3_T4_T6_E12temp_storage+88];
	add.s64 	%rd194, %rd192, %rd193;
	ld.shared.u64 	%rd195, [_ZZN3cub18CUB_300001_SM_10006detail6reduce28DeviceReduceSingleTileKernelINS2_10policy_hubIlyN4cuda3std3__44plusIlEEE10Policy1000EN6thrust24THRUST_300001_SM_1000_NS6detail15normal_iteratorINSD_10device_ptrIlEEEEPlyS9_llNS7_10__identityEEEvT0_T1_T2_T3_T4_T6_E12temp_storage+96];
	add.s64 	%rd196, %rd194, %rd195;
	ld.shared.u64 	%rd197, [_ZZN3cub18CUB_300001_SM_10006detail6reduce28DeviceReduceSingleTileKernelINS2_10policy_hubIlyN4cuda3std3__44plusIlEEE10Policy1000EN6thrust24THRUST_300001_SM_1000_NS6detail15normal_iteratorINSD_10device_ptrIlEEEEPlyS9_llNS7_10__identityEEEvT0_T1_T2_T3_T4_T6_E12temp_storage+104];
	add.s64 	%rd198, %rd196, %rd197;
	ld.shared.u64 	%rd199, [_ZZN3cub18CUB_300001_SM_10006detail6reduce28DeviceReduceSingleTileKernelINS2_10policy_hubIlyN4cuda3std3__44plusIlEEE10Policy1000EN6thrust24THRUST_300001_SM_1000_NS6detail15normal_iteratorINSD_10device_ptrIlEEEEPlyS9_llNS7_10__identityEEEvT0_T1_T2_T3_T4_T6_E12temp_storage+112];
	add.s64 	%rd200, %rd198, %rd199;
	ld.shared.u64 	%rd201, [_ZZN3cub18CUB_300001_SM_10006detail6reduce28DeviceReduceSingleTileKernelINS2_10policy_hubIlyN4cuda3std3__44plusIlEEE10Policy1000EN6thrust24THRUST_300001_SM_1000_NS6detail15normal_iteratorINSD_10device_ptrIlEEEEPlyS9_llNS7_10__identityEEEvT0_T1_T2_T3_T4_T6_E12temp_storage+120];
	add.s64 	%rd202, %rd200, %rd201;
	ld.shared.u64 	%rd203, [_ZZN3cub18CUB_300001_SM_10006detail6reduce28DeviceReduceSingleTileKernelINS2_10policy_hubIlyN4cuda3std3__44plusIlEEE10Policy1000EN6thrust24THRUST_300001_SM_1000_NS6detail15normal_iteratorINSD_10device_ptrIlEEEEPlyS9_llNS7_10__identityEEEvT0_T1_T2_T3_T4_T6_E12temp_storage+128];
	add.s64 	%rd204, %rd202, %rd203;
	ld.shared.u64 	%rd205, [_ZZN3cub18CUB_300001_SM_10006detail6reduce28DeviceReduceSingleTileKernelINS2_10policy_hubIlyN4cuda3std3__44plusIlEEE10Policy1000EN6thrust24THRUST_300001_SM_1000_NS6detail15normal_iteratorINSD_10device_ptrIlEEEEPlyS9_llNS7_10__identityEEEvT0_T1_T2_T3_T4_T6_E12temp_storage+136];
	add.s64 	%rd402, %rd204, %rd205;
$L__BB9_49:
	mov.u32 	%r230, %tid.x;
	setp.ne.s32 	%p65, %r230, 0;
	@%p65 bra 	$L__BB9_51;
	add.s64 	%rd375, %rd402, %rd59;
	st.global.u64 	[%rd1], %rd375;
$L__BB9_51:
	ret;

}
	// .globl	_ZN3cub18CUB_300001_SM_10006detail6reduce18DeviceReduceKernelINS2_10policy_hubIlyN4cuda3std3__44plusIlEEE10Policy1000EN6thrust24THRUST_300001_SM_1000_NS6detail15normal_iteratorINSD_10device_ptrIlEEEEyS9_lNS7_10__identityEEEvT0_PT3_T1_NS0_13GridEvenShareISN_EET2_T4_
.visible .entry _ZN3cub18CUB_300001_SM_10006detail6reduce18DeviceReduceKernelINS2_10policy_hubIlyN4cuda3std3__44plusIlEEE10Policy1000EN6thrust24THRUST_300001_SM_1000_NS6detail15normal_iteratorINSD_10device_ptrIlEEEEyS9_lNS7_10__identityEEEvT0_PT3_T1_NS0_13GridEvenShareISN_EET2_T4_(
	.param .align 8 .b8 _ZN3cub18CUB_300001_SM_10006detail6reduce18DeviceReduceKernelINS2_10policy_hubIlyN4cuda3std3__44plusIlEEE10Policy1000EN6thrust24THRUST_300001_SM_1000_NS6detail15normal_iteratorINSD_10device_ptrIlEEEEyS9_lNS7_10__identityEEEvT0_PT3_T1_NS0_13GridEvenShareISN_EET2_T4__param_0[8],
	.param .u64 .ptr .align 1 _ZN3cub18CUB_300001_SM_10006detail6reduce18DeviceReduceKernelINS2_10policy_hubIlyN4cuda3std3__44plusIlEEE10Policy1000EN6thrust24THRUST_300001_SM_1000_NS6detail15normal_iteratorINSD_10device_ptrIlEEEEyS9_lNS7_10__identityEEEvT0_PT3_T1_NS0_13GridEvenShareISN_EET2_T4__param_1,
	.param .u64 _ZN3cub18CUB_300001_SM_10006detail6reduce18DeviceReduceKernelINS2_10policy_hubIlyN4cuda3std3__44plusIlEEE10Policy1000EN6thrust24THRUST_300001_SM_1000_NS6detail15normal_iteratorINSD_10device_ptrIlEEEEyS9_lNS7_10__identityEEEvT0_PT3_T1_NS0_13GridEvenShareISN_EET2_T4__param_2,
	.param .align 8 .b8 _ZN3cub18CUB_300001_SM_10006detail6reduce18DeviceReduceKernelINS2_10policy_hubIlyN4cuda3std3__44plusIlEEE10Policy1000EN6thrust24THRUST_300001_SM_1000_NS6detail15normal_iteratorINSD_10device_ptrIlEEEEyS9_lNS7_10__identityEEEvT0_PT3_T1_NS0_13GridEvenShareISN_EET2_T4__param_3[72],
	.param .align 1 .b8 _ZN3cub18CUB_300001_SM_10006detail6reduce18DeviceReduceKernelINS2_10policy_hubIlyN4cuda3std3__44plusIlEEE10Policy1000EN6thrust24THRUST_300001_SM_1000_NS6detail15normal_iteratorINSD_10device_ptrIlEEEEyS9_lNS7_10__identityEEEvT0_PT3_T1_NS0_13GridEvenShareISN_EET2_T4__param_4[1],
	.param .align 1 .b8 _ZN3cub18CUB_300001_SM_10006detail6reduce18DeviceReduceKernelINS2_10policy_hubIlyN4cuda3std3__44plusIlEEE10Policy1000EN6thrust24THRUST_300001_SM_1000_NS6detail15normal_iteratorINSD_10device_ptrIlEEEEyS9_lNS7_10__identityEEEvT0_PT3_T1_NS0_13GridEvenShareISN_EET2_T4__param_5[1]
)
.maxntid 512
{
	.reg .pred 	%p<65>;
	.reg .b16 	%rs<4>;
	.reg .b32 	%r<280>;
	.reg .b64 	%rd<420>;
	// demoted variable
	.shared .align 8 .b8 _ZZN3cub18CUB_300001_SM_10006detail6reduce18DeviceReduceKernelINS2_10policy_hubIlyN4cuda3std3__44plusIlEEE10Policy1000EN6thrust24THRUST_300001_SM_1000_NS6detail15normal_iteratorINSD_10device_ptrIlEEEEyS9_lNS7_10__identityEEEvT0_PT3_T1_NS0_13GridEvenShareISN_EET2_T4_E12temp_storage[152];
	ld.param.u64 	%rd1, [_ZN3cub18CUB_300001_SM_10006detail6reduce18DeviceReduceKernelINS2_10policy_hubIlyN4cuda3std3__44plusIlEEE10Policy1000EN6thrust24THRUST_300001_SM_1000_NS6detail15normal_iteratorINSD_10device_ptrIlEEEEyS9_lNS7_10__identityEEEvT0_PT3_T1_NS0_13GridEvenShareISN_EET2_T4__param_3+32];
	ld.param.u32 	%r1, [_ZN3cub18CUB_300001_SM_10006detail6reduce18DeviceReduceKernelINS2_10policy_hubIlyN4cuda3std3__44plusIlEEE10Policy1000EN6thrust24THRUST_300001_SM_1000_NS6detail15normal_iteratorINSD_10device_ptrIlEEEEyS9_lNS7_10__identityEEEvT0_PT3_T1_NS0_13GridEvenShareISN_EET2_T4__param_3+40];
	ld.param.u64 	%rd64, [_ZN3cub18CUB_300001_SM_10006detail6reduce18DeviceReduceKernelINS2_10policy_hubIlyN4cuda3std3__44plusIlEEE10Policy1000EN6thrust24THRUST_300001_SM_1000_NS6detail15normal_iteratorINSD_10device_ptrIlEEEEyS9_lNS7_10__identityEEEvT0_PT3_T1_NS0_13GridEvenShareISN_EET2_T4__param_0];
	cvta.to.global.u64 	%rd2, %rd64;
	mov.u32 	%r2, %ctaid.x;
	mul.lo.s32 	%r50, %r1, 3584;
	cvt.s64.s32 	%rd3, %r50;
	mul.lo.s32 	%r51, %r2, 3584;
	cvt.u64.u32 	%rd4, %r51;
	sub.s64 	%rd5, %rd1, %rd4;
	setp.gt.u64 	%p1, %rd5, 3583;
	@%p1 bra 	$L__BB10_25;
	cvt.u32.u64 	%r136, %rd4;
	cvt.u32.u64 	%r3, %rd1;
	sub.s32 	%r4, %r3, %r136;
	mov.u32 	%r5, %tid.x;
	setp.ge.s32 	%p23, %r5, %r4;
	mov.b64 	%rd403, 0;
	mov.u32 	%r267, %r5;
	@%p23 bra 	$L__BB10_3;
	add.s32 	%r138, %r136, %r5;
	mul.wide.u32 	%rd214, %r138, 8;
	add.s64 	%rd215, %rd2, %rd214;
	ld.global.u64 	%rd403, [%rd215];
	add.s32 	%r267, %r5, 512;
$L__BB10_3:
	setp.ge.s32 	%p24, %r267, %r4;
	@%p24 bra 	$L__BB10_16;
	not.b32 	%r140, %r267;
	add.s32 	%r141, %r140, %r3;
	sub.s32 	%r142, %r141, %r136;
	shr.u32 	%r143, %r142, 9;
	add.s32 	%r8, %r143, 1;
	and.b32  	%r9, %r8, 15;
	setp.lt.u32 	%p25, %r142, 7680;
	@%p25 bra 	$L__BB10_7;
	and.b32  	%r144, %r8, 16777200;
	neg.s32 	%r265, %r144;
	mul.wide.u32 	%rd217, %r2, 28672;
	mul.wide.u32 	%rd218, %r267, 8;
	add.s64 	%rd219, %rd217, %rd218;
	add.s64 	%rd220, %rd219, %rd2;
	add.s64 	%rd394, %rd220, 32768;
$L__BB10_6:
	.pragma "nounroll";
	ld.global.u64 	%rd221, [%rd394+-32768];
	add.s64 	%rd222, %rd221, %rd403;
	ld.global.u64 	%rd223, [%rd394+-28672];
	add.s64 	%rd224, %rd223, %rd222;
	ld.global.u64 	%rd225, [%rd394+-24576];
	add.s64 	%rd226, %rd225, %rd224;
	ld.global.u64 	%rd227, [%rd394+-20480];
	add.s64 	%rd228, %rd227, %rd226;
	ld.global.u64 	%rd229, [%rd394+-16384];
	add.s64 	%rd230, %rd229, %rd228;
	ld.global.u64 	%rd231, [%rd394+-12288];
	add.s64 	%rd232, %rd231, %rd230;
	ld.global.u64 	%rd233, [%rd394+-8192];
	add.s64 	%rd234, %rd233, %rd232;
	ld.global.u64 	%rd235, [%rd394+-4096];
	add.s64 	%rd236, %rd235, %rd234;
	ld.global.u64 	%rd237, [%rd394];
	add.s64 	%rd238, %rd237, %rd236;
	ld.global.u64 	%rd239, [%rd394+4096];
	add.s64 	%rd240, %rd239, %rd238;
	ld.global.u64 	%rd241, [%rd394+8192];
	add.s64 	%rd242, %rd241, %rd240;
	ld.global.u64 	%rd243, [%rd394+12288];
	add.s64 	%rd244, %rd243, %rd242;
	ld.global.u64 	%rd245, [%rd394+16384];
	add.s64 	%rd246, %rd245, %rd244;
	ld.global.u64 	%rd247, [%rd394+20480];
	add.s64 	%rd248, %rd247, %rd246;
	ld.global.u64 	%rd249, [%rd394+24576];
	add.s64 	%rd250, %rd249, %rd248;
	ld.global.u64 	%rd251, [%rd394+28672];
	add.s64 	%rd403, %rd251, %rd250;
	add.s32 	%r267, %r267, 8192;
	add.s32 	%r265, %r265, 16;
	add.s64 	%rd394, %rd394, 65536;
	setp.ne.s32 	%p26, %r265, 0;
	@%p26 bra 	$L__BB10_6;
$L__BB10_7:
	setp.eq.s32 	%p27, %r9, 0;
	@%p27 bra 	$L__BB10_16;
	and.b32  	%r16, %r8, 7;
	setp.lt.u32 	%p28, %r9, 8;
	@%p28 bra 	$L__BB10_10;
	cvt.s64.s32 	%rd253, %r267;
	add.s64 	%rd254, %rd253, %rd4;
	shl.b64 	%rd255, %rd254, 3;
	add.s64 	%rd256, %rd2, %rd255;
	ld.global.u64 	%rd257, [%rd256];
	add.s64 	%rd258, %rd257, %rd403;
	ld.global.u64 	%rd259, [%rd256+4096];
	add.s64 	%rd260, %rd259, %rd258;
	ld.global.u64 	%rd261, [%rd256+8192];
	add.s64 	%rd262, %rd261, %rd260;
	ld.global.u64 	%rd263, [%rd256+12288];
	add.s64 	%rd264, %rd263, %rd262;
	ld.global.u64 	%rd265, [%rd256+16384];
	add.s64 	%rd266, %rd265, %rd264;
	ld.global.u64 	%rd267, [%rd256+20480];
	add.s64 	%rd268, %rd267, %rd266;
	ld.global.u64 	%rd269, [%rd256+24576];
	add.s64 	%rd270, %rd269, %rd268;
	ld.global.u64 	%rd271, [%rd256+28672];
	add.s64 	%rd403, %rd271, %rd270;
	add.s32 	%r267, %r267, 4096;
$L__BB10_10:
	setp.eq.s32 	%p29, %r16, 0;
	@%p29 bra 	$L__BB10_16;
	and.b32  	%r19, %r8, 3;
	setp.lt.u32 	%p30, %r16, 4;
	@%p30 bra 	$L__BB10_13;
	cvt.s64.s32 	%rd273, %r267;
	add.s64 	%rd274, %rd273, %rd4;
	shl.b64 	%rd275, %rd274, 3;
	add.s64 	%rd276, %rd2, %rd275;
	ld.global.u64 	%rd277, [%rd276];
	add.s64 	%rd278, %rd277, %rd403;
	ld.global.u64 	%rd279, [%rd276+4096];
	add.s64 	%rd280, %rd279, %rd278;
	ld.global.u64 	%rd281, [%rd276+8192];
	add.s64 	%rd282, %rd281, %rd280;
	ld.global.u64 	%rd283, [%rd276+12288];
	add.s64 	%rd403, %rd283, %rd282;
	add.s32 	%r267, %r267, 2048;
$L__BB10_13:
	setp.eq.s32 	%p31, %r19, 0;
	@%p31 bra 	$L__BB10_16;
	mul.wide.u32 	%rd284, %r2, 28672;
	add.s64 	%rd21, %rd2, %rd284;
	neg.s32 	%r270, %r19;
$L__BB10_15:
	.pragma "nounroll";
	mul.wide.s32 	%rd285, %r267, 8;
	add.s64 	%rd286, %rd21, %rd285;
	ld.global.u64 	%rd287, [%rd286];
	add.s64 	%rd403, %rd287, %rd403;
	add.s32 	%r267, %r267, 512;
	add.s32 	%r270, %r270, 1;
	setp.ne.s32 	%p32, %r270, 0;
	@%p32 bra 	$L__BB10_15;
$L__BB10_16:
	setp.lt.s32 	%p33, %r4, 512;
	@%p33 bra 	$L__BB10_21;
	// begin inline asm
	mov.u32 %r208, %laneid;
	// end inline asm
	mov.b64 	{%r210, %r215}, %rd403;
	mov.b32 	%r216, 1;
	mov.b32 	%r257, 31;
	mov.b32 	%r258, -1;
	// begin inline asm
	shfl.sync.down.b32 %r209, %r210, %r216, %r257, %r258;
	// end inline asm
	// begin inline asm
	shfl.sync.down.b32 %r214, %r215, %r216, %r257, %r258;
	// end inline asm
	mov.b64 	%rd346, {%r209, %r214};
	setp.gt.s32 	%p57, %r208, 30;
	selp.b64 	%rd347, 0, %rd346, %p57;
	add.s64 	%rd348, %rd347, %rd403;
	mov.b64 	{%r220, %r225}, %rd348;
	mov.b32 	%r226, 2;
	// begin inline asm
	shfl.sync.down.b32 %r219, %r220, %r226, %r257, %r258;
	// end inline asm
	// begin inline asm
	shfl.sync.down.b32 %r224, %r225, %r226, %r257, %r258;
	// end inline asm
	mov.b64 	%rd349, {%r219, %r224};
	setp.gt.s32 	%p58, %r208, 29;
	selp.b64 	%rd350, 0, %rd349, %p58;
	add.s64 	%rd351, %rd350, %rd348;
	mov.b64 	{%r230, %r235}, %rd351;
	mov.b32 	%r236, 4;
	// begin inline asm
	shfl.sync.down.b32 %r229, %r230, %r236, %r257, %r258;
	// end inline asm
	// begin inline asm
	shfl.sync.down.b32 %r234, %r235, %r236, %r257, %r258;
	// end inline asm
	mov.b64 	%rd352, {%r229, %r234};
	setp.gt.s32 	%p59, %r208, 27;
	selp.b64 	%rd353, 0, %rd352, %p59;
	add.s64 	%rd354, %rd353, %rd351;
	mov.b64 	{%r240, %r245}, %rd354;
	mov.b32 	%r246, 8;
	// begin inline asm
	shfl.sync.down.b32 %r239, %r240, %r246, %r257, %r258;
	// end inline asm
	// begin inline asm
	shfl.sync.down.b32 %r244, %r245, %r246, %r257, %r258;
	// end inline asm
	mov.b64 	%rd355, {%r239, %r244};
	setp.gt.s32 	%p60, %r208, 23;
	selp.b64 	%rd356, 0, %rd355, %p60;
	add.s64 	%rd357, %rd356, %rd354;
	mov.b64 	{%r250, %r255}, %rd357;
	mov.b32 	%r256, 16;
	// begin inline asm
	shfl.sync.down.b32 %r249, %r250, %r256, %r257, %r258;
	// end inline asm
	// begin inline asm
	shfl.sync.down.b32 %r254, %r255, %r256, %r257, %r258;
	// end inline asm
	mov.b64 	%rd358, {%r249, %r254};
	setp.gt.s32 	%p61, %r208, 15;
	selp.b64 	%rd359, 0, %rd358, %p61;
	add.s64 	%rd419, %rd359, %rd357;
	setp.ne.s32 	%p62, %r208, 0;
	@%p62 bra 	$L__BB10_19;
	shr.u32 	%r259, %r5, 2;
	and.b32  	%r260, %r259, 248;
	mov.u32 	%r261, _ZZN3cub18CUB_300001_SM_10006detail6reduce18DeviceReduceKernelINS2_10policy_hubIlyN4cuda3std3__44plusIlEEE10Policy1000EN6thrust24THRUST_300001_SM_1000_NS6detail15normal_iteratorINSD_10device_ptrIlEEEEyS9_lNS7_10__identityEEEvT0_PT3_T1_NS0_13GridEvenShareISN_EET2_T4_E12temp_storage;
	add.s32 	%r262, %r261, %r260;
	st.shared.u64 	[%r262+16], %rd419;
$L__BB10_19:
	bar.sync 	0;
	setp.ne.s32 	%p63, %r5, 0;
	@%p63 bra 	$L__BB10_46;
	ld.shared.u64 	%rd360, [_ZZN3cub18CUB_300001_SM_10006detail6reduce18DeviceReduceKernelINS2_10policy_hubIlyN4cuda3std3__44plusIlEEE10Policy1000EN6thrust24THRUST_300001_SM_1000_NS6detail15normal_iteratorINSD_10device_ptrIlEEEEyS9_lNS7_10__identityEEEvT0_PT3_T1_NS0_13GridEvenShareISN_EET2_T4_E12temp_storage+24];
	add.s64 	%rd361, %rd360, %rd419;
	ld.shared.u64 	%rd362, [_ZZN3cub18CUB_300001_SM_10006detail6reduce18DeviceReduceKernelINS2_10policy_hubIlyN4cuda3std3__44plusIlEEE10Policy1000EN6thrust24THRUST_300001_SM_1000_NS6detail15normal_iteratorINSD_10device_ptrIlEEEEyS9_lNS7_10__identityEEEvT0_PT3_T1_NS0_13GridEvenShareISN_EET2_T4_E12temp_storage+32];
	add.s64 	%rd363, %rd361, %rd362;
	ld.shared.u64 	%rd364, [_ZZN3cub18CUB_300001_SM_10006detail6reduce18DeviceReduceKernelINS2_10policy_hubIlyN4cuda3std3__44plusIlEEE10Policy1000EN6thrust24THRUST_300001_SM_1000_NS6detail15normal_iteratorINSD_10device_ptrIlEEEEyS9_lNS7_10__identityEEEvT0_PT3_T1_NS0_13GridEvenShareISN_EET2_T4_E12temp_storage+40];
	add.s64 	%rd365, %rd363, %rd364;
	ld.shared.u64 	%rd366, [_ZZN3cub18CUB_300001_SM_10006detail6reduce18DeviceReduceKernelINS2_10policy_hubIlyN4cuda3std3__44plusIlEEE10Policy1000EN6thrust24THRUST_300001_SM_1000_NS6detail15normal_iteratorINSD_10device_ptrIlEEEEyS9_lNS7_10__identityEEEvT0_PT3_T1_NS0_13GridEvenShareISN_EET2_T4_E12temp_storage+48];
	add.s64 	%rd367, %rd365, %rd366;
	ld.shared.u64 	%rd368, [_ZZN3cub18CUB_300001_SM_10006detail6reduce18DeviceReduceKernelINS2_10policy_hubIlyN4cuda3std3__44plusIlEEE10Policy1000EN6thrust24THRUST_300001_SM_1000_NS6detail15normal_iteratorINSD_10device_ptrIlEEEEyS9_lNS7_10__identityEEEvT0_PT3_T1_NS0_13GridEvenShareISN_EET2_T4_E12temp_storage+56];
	add.s64 	%rd369, %rd367, %rd368;
	ld.shared.u64 	%rd370, [_ZZN3cub18CUB_300001_SM_10006detail6reduce18DeviceReduceKernelINS2_10policy_hubIlyN4cuda3std3__44plusIlEEE10Policy1000EN6thrust24THRUST_300001_SM_1000_NS6detail15normal_iteratorINSD_10device_ptrIlEEEEyS9_lNS7_10__identityEEEvT0_PT3_T1_NS0_13GridEvenShareISN_EET2_T4_E12temp_storage+64];
	add.s64 	%rd371, %rd369, %rd370;
	ld.shared.u64 	%rd372, [_ZZN3cub18CUB_300001_SM_10006detail6reduce18DeviceReduceKernelINS2_10policy_hubIlyN4cuda3std3__44plusIlEEE10Policy1000EN6thrust24THRUST_300001_SM_1000_NS6detail15normal_iteratorINSD_10device_ptrIlEEEEyS9_lNS7_10__identityEEEvT0_PT3_T1_NS0_13GridEvenShareISN_EET2_T4_E12temp_storage+72];
	add.s64 	%rd373, %rd371, %rd372;
	ld.shared.u64 	%rd374, [_ZZN3cub18CUB_300001_SM_10006detail6reduce18DeviceReduceKernelINS2_10policy_hubIlyN4cuda3std3__44plusIlEEE10Policy1000EN6thrust24THRUST_300001_SM_1000_NS6detail15normal_iteratorINSD_10device_ptrIlEEEEyS9_lNS7_10__identityEEEvT0_PT3_T1_NS0_13GridEvenShareISN_EET2_T4_E12temp_storage+80];
	add.s64 	%rd375, %rd373, %rd374;
	ld.shared.u64 	%rd376, [_ZZN3cub18CUB_300001_SM_10006detail6reduce18DeviceReduceKernelINS2_10policy_hubIlyN4cuda3std3__44plusIlEEE10Policy1000EN6thrust24THRUST_300001_SM_1000_NS6detail15normal_iteratorINSD_10device_ptrIlEEEEyS9_lNS7_10__identityEEEvT0_PT3_T1_NS0_13GridEvenShareISN_EET2_T4_E12temp_storage+88];
	add.s64 	%rd377, %rd375, %rd376;
	ld.shared.u64 	%rd378, [_ZZN3cub18CUB_300001_SM_10006detail6reduce18DeviceReduceKernelINS2_10policy_hubIlyN4cuda3std3__44plusIlEEE10Policy1000EN6thrust24THRUST_300001_SM_1000_NS6detail15normal_iteratorINSD_10device_ptrIlEEEEyS9_lNS7_10__identityEEEvT0_PT3_T1_NS0_13GridEvenShareISN_EET2_T4_E12temp_storage+96];
	add.s64 	%rd379, %rd377, %rd378;
	ld.shared.u64 	%rd380, [_ZZN3cub18CUB_300001_SM_10006detail6reduce18DeviceReduceKernelINS2_10policy_hubIlyN4cuda3std3__44plusIlEEE10Policy1000EN6thrust24THRUST_300001_SM_1000_NS6detail15normal_iteratorINSD_10device_ptrIlEEEEyS9_lNS7_10__identityEEEvT0_PT3_T1_NS0_13GridEvenShareISN_EET2_T4_E12temp_storage+104];
	add.s64 	%rd381, %rd379, %rd380;
	ld.shared.u64 	%rd382, [_ZZN3cub18CUB_300001_SM_10006detail6reduce18DeviceReduceKernelINS2_10policy_hubIlyN4cuda3std3__44plusIlEEE10Policy1000EN6thrust24THRUST_300001_SM_1000_NS6detail15normal_iteratorINSD_10device_ptrIlEEEEyS9_lNS7_10__identityEEEvT0_PT3_T1_NS0_13GridEvenShareISN_EET2_T4_E12temp_storage+112];
	add.s64 	%rd383, %rd381, %rd382;
	ld.shared.u64 	%rd384, [_ZZN3cub18CUB_300001_SM_10006detail6reduce18DeviceReduceKernelINS2_10policy_hubIlyN4cuda3std3__44plusIlEEE10Policy1000EN6thrust24THRUST_300001_SM_1000_NS6detail15normal_iteratorINSD_10device_ptrIlEEEEyS9_lNS7_10__identityEEEvT0_PT3_T1_NS0_13GridEvenShareISN_EET2_T4_E12temp_storage+120];
	add.s64 	%rd385, %rd383, %rd384;
	ld.shared.u64 	%rd386, [_ZZN3cub18CUB_300001_SM_10006detail6reduce18DeviceReduceKernelINS2_10policy_hubIlyN4cuda3std3__44plusIlEEE10Policy1000EN6thrust24THRUST_300001_SM_1000_NS6detail15normal_iteratorINSD_10device_ptrIlEEEEyS9_lNS7_10__identityEEEvT0_PT3_T1_NS0_13GridEvenShareISN_EET2_T4_E12temp_storage+128];
	add.s64 	%rd387, %rd385, %rd386;
	ld.shared.u64 	%rd388, [_ZZN3cub18CUB_300001_SM_10006detail6reduce18DeviceReduceKernelINS2_10policy_hubIlyN4cuda3std3__44plusIlEEE10Policy1000EN6thrust24THRUST_300001_SM_1000_NS6detail15normal_iteratorINSD_10device_ptrIlEEEEyS9_lNS7_10__identityEEEvT0_PT3_T1_NS0_13GridEvenShareISN_EET2_T4_E12temp_storage+136];
	add.s64 	%rd419, %rd387, %rd388;
	bra.uni 	$L__BB10_46;
$L__BB10_21:
	// begin inline asm
	mov.u32 %r145, %laneid;
	// end inline asm
	and.b32  	%r196, %r5, 992;
	add.s32 	%r197, %r196, 32;
	setp.gt.s32 	%p34, %r197, %r4;
	not.b32 	%r198, %r196;
	add.s32 	%r199, %r4, %r198;
	selp.b32 	%r194, %r199, 31, %p34;
	mov.b64 	{%r147, %r152}, %rd403;
	mov.b32 	%r153, 1;
	mov.b32 	%r195, -1;
	// begin inline asm
	shfl.sync.down.b32 %r146, %r147, %r153, %r194, %r195;
	// end inline asm
	// begin inline asm
	shfl.sync.down.b32 %r151, %r152, %r153, %r194, %r195;
	// end inline asm
	mov.b64 	%rd288, {%r146, %r151};
	setp.lt.s32 	%p35, %r145, %r194;
	selp.b64 	%rd289, %rd288, 0, %p35;
	add.s64 	%rd290, %rd289, %rd403;
	mov.b64 	{%r157, %r162}, %rd290;
	mov.b32 	%r163, 2;
	// begin inline asm
	shfl.sync.down.b32 %r156, %r157, %r163, %r194, %r195;
	// end inline asm
	// begin inline asm
	shfl.sync.down.b32 %r161, %r162, %r163, %r194, %r195;
	// end inline asm
	mov.b64 	%rd291, {%r156, %r161};
	add.s32 	%r200, %r145, 2;
	setp.gt.s32 	%p36, %r200, %r194;
	selp.b64 	%rd292, 0, %rd291, %p36;
	add.s64 	%rd293, %rd292, %rd290;
	mov.b64 	{%r167, %r172}, %rd293;
	mov.b32 	%r173, 4;
	// begin inline asm
	shfl.sync.down.b32 %r166, %r167, %r173, %r194, %r195;
	// end inline asm
	// begin inline asm
	shfl.sync.down.b32 %r171, %r172, %r173, %r194, %r195;
	// end inline asm
	mov.b64 	%rd294, {%r166, %r171};
	add.s32 	%r201, %r145, 4;
	setp.gt.s32 	%p37, %r201, %r194;
	selp.b64 	%rd295, 0, %rd294, %p37;
	add.s64 	%rd296, %rd295, %rd293;
	mov.b64 	{%r177, %r182}, %rd296;
	mov.b32 	%r183, 8;
	// begin inline asm
	shfl.sync.down.b32 %r176, %r177, %r183, %r194, %r195;
	// end inline asm
	// begin inline asm
	shfl.sync.down.b32 %r181, %r182, %r183, %r194, %r195;
	// end inline asm
	mov.b64 	%rd297, {%r176, %r181};
	add.s32 	%r202, %r145, 8;
	setp.gt.s32 	%p38, %r202, %r194;
	selp.b64 	%rd298, 0, %rd297, %p38;
	add.s64 	%rd299, %rd298, %rd296;
	mov.b64 	{%r187, %r192}, %rd299;
	mov.b32 	%r193, 16;
	// begin inline asm
	shfl.sync.down.b32 %r186, %r187, %r193, %r194, %r195;
	// end inline asm
	// begin inline asm
	shfl.sync.down.b32 %r191, %r192, %r193, %r194, %r195;
	// end inline asm
	mov.b64 	%rd300, {%r186, %r191};
	add.s32 	%r203, %r145, 16;
	setp.gt.s32 	%p39, %r203, %r194;
	selp.b64 	%rd301, 0, %rd300, %p39;
	add.s64 	%rd419, %rd301, %rd299;
	setp.ne.s32 	%p40, %r145, 0;
	@%p40 bra 	$L__BB10_23;
	shr.u32 	%r204, %r5, 2;
	and.b32  	%r205, %r204, 248;
	mov.u32 	%r206, _ZZN3cub18CUB_300001_SM_10006detail6reduce18DeviceReduceKernelINS2_10policy_hubIlyN4cuda3std3__44plusIlEEE10Policy1000EN6thrust24THRUST_300001_SM_1000_NS6detail15normal_iteratorINSD_10device_ptrIlEEEEyS9_lNS7_10__identityEEEvT0_PT3_T1_NS0_13GridEvenShareISN_EET2_T4_E12temp_storage;
	add.s32 	%r207, %r206, %r205;
	st.shared.u64 	[%r207+16], %rd419;
$L__BB10_23:
	bar.sync 	0;
	setp.ne.s32 	%p41, %r5, 0;
	@%p41 bra 	$L__BB10_46;
	setp.gt.s32 	%p42, %r4, 32;
	ld.shared.u64 	%rd302, [_ZZN3cub18CUB_300001_SM_10006detail6reduce18DeviceReduceKernelINS2_10policy_hubIlyN4cuda3std3__44plusIlEEE10Policy1000EN6thrust24THRUST_300001_SM_1000_NS6detail15normal_iteratorINSD_10device_ptrIlEEEEyS9_lNS7_10__identityEEEvT0_PT3_T1_NS0_13GridEvenShareISN_EET2_T4_E12temp_storage+24];
	selp.b64 	%rd303, %rd302, 0, %p42;
	add.s64 	%rd304, %rd303, %rd419;
	setp.gt.s32 	%p43, %r4, 64;
	ld.shared.u64 	%rd305, [_ZZN3cub18CUB_300001_SM_10006detail6reduce18DeviceReduceKernelINS2_10policy_hubIlyN4cuda3std3__44plusIlEEE10Policy1000EN6thrust24THRUST_300001_SM_1000_NS6detail15normal_iteratorINSD_10device_ptrIlEEEEyS9_lNS7_10__identityEEEvT0_PT3_T1_NS0_13GridEvenShareISN_EET2_T4_E12temp_storage+32];
	selp.b64 	%rd306, %rd305, 0, %p43;
	add.s64 	%rd307, %rd304, %rd306;
	setp.gt.s32 	%p44, %r4, 96;
	ld.shared.u64 	%rd308, [_ZZN3cub18CUB_300001_SM_10006detail6reduce18DeviceReduceKernelINS2_10policy_hubIlyN4cuda3std3__44plusIlEEE10Policy1000EN6thrust24THRUST_300001_SM_1000_NS6detail15normal_iteratorINSD_10device_ptrIlEEEEyS9_lNS7_10__identityEEEvT0_PT3_T1_NS0_13GridEvenShareISN_EET2_T4_E12temp_storage+40];
	selp.b64 	%rd309, %rd308, 0, %p44;
	add.s64 	%rd310, %rd307, %rd309;
	setp.gt.s32 	%p45, %r4, 128;
	ld.shared.u64 	%rd311, [_ZZN3cub18CUB_300001_SM_10006detail6reduce18DeviceReduceKernelINS2_10policy_hubIlyN4cuda3std3__44plusIlEEE10Policy1000EN6thrust24THRUST_300001_SM_1000_NS6detail15normal_iteratorINSD_10device_ptrIlEEEEyS9_lNS7_10__identityEEEvT0_PT3_T1_NS0_13GridEvenShareISN_EET2_T4_E12temp_storage+48];
	selp.b64 	%rd312, %rd311, 0, %p45;
	add.s64 	%rd313, %rd310, %rd312;
	setp.gt.s32 	%p46, %r4, 160;
	ld.shared.u64 	%rd314, [_ZZN3cub18CUB_300001_SM_10006detail6reduce18DeviceReduceKernelINS2_10policy_hubIlyN4cuda3std3__44plusIlEEE10Policy1000EN6thrust24THRUST_300001_SM_1000_NS6detail15normal_iteratorINSD_10device_ptrIlEEEEyS9_lNS7_10__identityEEEvT0_PT3_T1_NS0_13GridEvenShareISN_EET2_T4_E12temp_storage+56];
	selp.b64 	%rd315, %rd314, 0, %p46;
	add.s64 	%rd316, %rd313, %rd315;
	setp.gt.s32 	%p47, %r4, 192;
	ld.shared.u64 	%rd317, [_ZZN3cub18CUB_300001_SM_10006detail6reduce18DeviceReduceKernelINS2_10policy_hubIlyN4cuda3std3__44plusIlEEE10Policy1000EN6thrust24THRUST_300001_SM_1000_NS6detail15normal_iteratorINSD_10device_ptrIlEEEEyS9_lNS7_10__identityEEEvT0_PT3_T1_NS0_13GridEvenShareISN_EET2_T4_E12temp_storage+64];
	selp.b64 	%rd318, %rd317, 0, %p47;
	add.s64 	%rd319, %rd316, %rd318;
	setp.gt.s32 	%p48, %r4, 224;
	ld.shared.u64 	%rd320, [_ZZN3cub18CUB_300001_SM_10006detail6reduce18DeviceReduceKernelINS2_10policy_hubIlyN4cuda3std3__44plusIlEEE10Policy1000EN6thrust24THRUST_300001_SM_1000_NS6detail15normal_iteratorINSD_10device_ptrIlEEEEyS9_lNS7_10__identityEEEvT0_PT3_T1_NS0_13GridEvenShareISN_EET2_T4_E12temp_storage+72];
	selp.b64 	%rd321, %rd320, 0, %p48;
	add.s64 	%rd322, %rd319, %rd321;
	setp.gt.s32 	%p49, %r4, 256;
	ld.shared.u64 	%rd323, [_ZZN3cub18CUB_300001_SM_10006detail6reduce18DeviceReduceKernelINS2_10policy_hubIlyN4cuda3std3__44plusIlEEE10Policy1000EN6thrust24THRUST_300001_SM_1000_NS6detail15normal_iteratorINSD_10device_ptrIlEEEEyS9_lNS7_10__identityEEEvT0_PT3_T1_NS0_13GridEvenShareISN_EET2_T4_E12temp_storage+80];
	selp.b64 	%rd324, %rd323, 0, %p49;
	add.s64 	%rd325, %rd322, %rd324;
	setp.gt.s32 	%p50, %r4, 288;
	ld.shared.u64 	%rd326, [_ZZN3cub18CUB_300001_SM_10006detail6reduce18DeviceReduceKernelINS2_10policy_hubIlyN4cuda3std3__44plusIlEEE10Policy1000EN6thrust24THRUST_300001_SM_1000_NS6detail15normal_iteratorINSD_10device_ptrIlEEEEyS9_lNS7_10__identityEEEvT0_PT3_T1_NS0_13GridEvenShareISN_EET2_T4_E12temp_storage+88];
	selp.b64 	%rd327, %rd326, 0, %p50;
	add.s64 	%rd328, %rd325, %rd327;
	setp.gt.s32 	%p51, %r4, 320;
	ld.shared.u64 	%rd329, [_ZZN3cub18CUB_300001_SM_10006detail6reduce18DeviceReduceKernelINS2_10policy_hubIlyN4cuda3std3__44plusIlEEE10Policy1000EN6thrust24THRUST_300001_SM_1000_NS6detail15normal_iteratorINSD_10device_ptrIlEEEEyS9_lNS7_10__identityEEEvT0_PT3_T1_NS0_13GridEvenShareISN_EET2_T4_E12temp_storage+96];
	selp.b64 	%rd330, %rd329, 0, %p51;
	add.s64 	%rd331, %rd328, %rd330;
	setp.gt.s32 	%p52, %r4, 352;
	ld.shared.u64 	%rd332, [_ZZN3cub18CUB_300001_SM_10006detail6reduce18DeviceReduceKernelINS2_10policy_hubIlyN4cuda3std3__44plusIlEEE10Policy1000EN6thrust24THRUST_300001_SM_1000_NS6detail15normal_iteratorINSD_10device_ptrIlEEEEyS9_lNS7_10__identityEEEvT0_PT3_T1_NS0_13GridEvenShareISN_EET2_T4_E12temp_storage+104];
	selp.b64 	%rd333, %rd332, 0, %p52;
	add.s64 	%rd334, %rd331, %rd333;
	setp.gt.s32 	%p53, %r4, 384;
	ld.shared.u64 	%rd335, [_ZZN3cub18CUB_300001_SM_10006detail6reduce18DeviceReduceKernelINS2_10policy_hubIlyN4cuda3std3__44plusIlEEE10Policy1000EN6thrust24THRUST_300001_SM_1000_NS6detail15normal_iteratorINSD_10device_ptrIlEEEEyS9_lNS7_10__identityEEEvT0_PT3_T1_NS0_13GridEvenShareISN_EET2_T4_E12temp_storage+112];
	selp.b64 	%rd336, %rd335, 0, %p53;
	add.s64 	%rd337, %rd334, %rd336;
	setp.gt.s32 	%p54, %r4, 416;
	ld.shared.u64 	%rd338, [_ZZN3cub18CUB_300001_SM_10006detail6reduce18DeviceReduceKernelINS2_10policy_hubIlyN4cuda3std3__44plusIlEEE10Policy1000EN6thrust24THRUST_300001_SM_1000_NS6detail15normal_iteratorINSD_10device_ptrIlEEEEyS9_lNS7_10__identityEEEvT0_PT3_T1_NS0_13GridEvenShareISN_EET2_T4_E12temp_storage+120];
	selp.b64 	%rd339, %rd338, 0, %p54;
	add.s64 	%rd340, %rd337, %rd339;
	setp.gt.s32 	%p55, %r4, 448;
	ld.shared.u64 	%rd341, [_ZZN3cub18CUB_300001_SM_10006detail6reduce18DeviceReduceKernelINS2_10policy_hubIlyN4cuda3std3__44plusIlEEE10Policy1000EN6thrust24THRUST_300001_SM_1000_NS6detail15normal_iteratorINSD_10device_ptrIlEEEEyS9_lNS7_10__identityEEEvT0_PT3_T1_NS0_13GridEvenShareISN_EET2_T4_E12temp_storage+128];
	selp.b64 	%rd342, %rd341, 0, %p55;
	add.s64 	%rd343, %rd340, %rd342;
	setp.gt.s32 	%p56, %r4, 480;
	ld.shared.u64 	%rd344, [_ZZN3cub18CUB_300001_SM_10006detail6reduce18DeviceReduceKernelINS2_10policy_hubIlyN4cuda3std3__44plusIlEEE10Policy1000EN6thrust24THRUST_300001_SM_1000_NS6detail15normal_iteratorINSD_10device_ptrIlEEEEyS9_lNS7_10__identityEEEvT0_PT3_T1_NS0_13GridEvenShareISN_EET2_T4_E12temp_storage+136];
	selp.b64 	%rd345, %rd344, 0, %p56;
	add.s64 	%rd419, %rd343, %rd345;
	bra.uni 	$L__BB10_46;
$L__BB10_25:
	cvt.u32.u64 	%r52, %rd4;
	mov.u32 	%r27, %tid.x;
	add.s32 	%r53, %r52, %r27;
	mul.wide.u32 	%rd65, %r53, 8;
	add.s64 	%rd66, %rd2, %rd65;
	ld.global.u64 	%rd67, [%rd66];
	ld.global.u64 	%rd68, [%rd66+4096];
	ld.global.u64 	%rd69, [%rd66+8192];
	ld.global.u64 	%rd70, [%rd66+12288];
	ld.global.u64 	%rd71, [%rd66+16384];
	ld.global.u64 	%rd72, [%rd66+20480];
	ld.global.u64 	%rd73, [%rd66+24576];
	add.s64 	%rd74, %rd68, %rd67;
	add.s64 	%rd75, %rd69, %rd74;
	add.s64 	%rd76, %rd70, %rd75;
	add.s64 	%rd77, %rd71, %rd76;
	add.s64 	%rd78, %rd72, %rd77;
	add.s64 	%rd418, %rd73, %rd78;
	setp.lt.u64 	%p2, %rd5, %rd3;
	@%p2 bra 	$L__BB10_42;
	cvt.u32.u64 	%r55, %rd3;
	cvt.u64.u32 	%rd30, %r27;
	add.s64 	%rd405, %rd4, %rd3;
	cvt.u32.u64 	%r28, %rd1;
	not.b32 	%r57, %r27;
	add.s32 	%r58, %r57, %r28;
	sub.s32 	%r59, %r58, %r55;
	sub.s32 	%r272, %r59, %r52;
	add.s64 	%rd79, %rd405, %rd30;
	shl.b64 	%rd80, %rd79, 3;
	add.s64 	%rd81, %rd80, %rd2;
	add.s64 	%rd404, %rd81, 32768;
	mov.b32 	%r273, 0;
	mov.u64 	%rd407, %rd4;
$L__BB10_27:
	cvt.s64.s32 	%rd37, %r50;
	add.s64 	%rd407, %rd407, %rd37;
	add.s64 	%rd82, %rd1, -3584;
	setp.gt.u64 	%p3, %rd407, %rd82;
	@%p3 bra 	$L__BB10_29;
	mul.lo.s32 	%r61, %r1, 3584;
	cvt.s64.s32 	%rd83, %r61;
	add.s64 	%rd84, %rd407, %rd30;
	shl.b64 	%rd85, %rd84, 3;
	add.s64 	%rd86, %rd2, %rd85;
	ld.global.u64 	%rd87, [%rd86];
	ld.global.u64 	%rd88, [%rd86+4096];
	ld.global.u64 	%rd89, [%rd86+8192];
	ld.global.u64 	%rd90, [%rd86+12288];
	ld.global.u64 	%rd91, [%rd86+16384];
	ld.global.u64 	%rd92, [%rd86+20480];
	ld.global.u64 	%rd93, [%rd86+24576];
	add.s64 	%rd94, %rd87, %rd418;
	add.s64 	%rd95, %rd88, %rd94;
	add.s64 	%rd96, %rd89, %rd95;
	add.s64 	%rd97, %rd90, %rd96;
	add.s64 	%rd98, %rd91, %rd97;
	add.s64 	%rd99, %rd92, %rd98;
	add.s64 	%rd418, %rd93, %rd99;
	sub.s64 	%rd100, %rd1, %rd407;
	setp.lt.u64 	%p4, %rd100, %rd83;
	add.s32 	%r273, %r273, 1;
	add.s64 	%rd405, %rd405, %rd83;
	sub.s32 	%r272, %r272, %r61;
	mul.wide.s32 	%rd101, %r61, 8;
	add.s64 	%rd404, %rd404, %rd101;
	@%p4 bra 	$L__BB10_42;
	bra.uni 	$L__BB10_27;
$L__BB10_29:
	setp.le.u64 	%p5, %rd1, %rd407;
	cvt.u32.u64 	%r62, %rd407;
	cvt.u32.u64 	%r63, %rd1;
	sub.s32 	%r64, %r63, %r62;
	setp.ge.s32 	%p6, %r27, %r64;
	or.pred  	%p7, %p5, %p6;
	@%p7 bra 	$L__BB10_42;
	cvt.u32.u64 	%r66, %rd37;
	cvt.u32.u64 	%r67, %rd4;
	not.b32 	%r68, %r27;
	add.s32 	%r69, %r68, %r28;
	add.s32 	%r70, %r66, %r67;
	sub.s32 	%r71, %r69, %r70;
	mul.lo.s32 	%r72, %r1, %r273;
	mad.lo.s32 	%r73, %r72, -3584, %r71;
	shr.u32 	%r74, %r73, 9;
	add.s32 	%r34, %r74, 1;
	and.b32  	%r35, %r34, 15;
	setp.lt.u32 	%p8, %r73, 7680;
	mov.u32 	%r276, %r27;
	@%p8 bra 	$L__BB10_33;
	shr.u32 	%r75, %r272, 9;
	add.s32 	%r76, %r75, 1;
	and.b32  	%r77, %r76, 16777200;
	neg.s32 	%r274, %r77;
	mov.u32 	%r276, %r27;
$L__BB10_32:
	.pragma "nounroll";
	ld.global.u64 	%rd103, [%rd404+-32768];
	add.s64 	%rd104, %rd103, %rd418;
	ld.global.u64 	%rd105, [%rd404+-28672];
	add.s64 	%rd106, %rd105, %rd104;
	ld.global.u64 	%rd107, [%rd404+-24576];
	add.s64 	%rd108, %rd107, %rd106;
	ld.global.u64 	%rd109, [%rd404+-20480];
	add.s64 	%rd110, %rd109, %rd108;
	ld.global.u64 	%rd111, [%rd404+-16384];
	add.s64 	%rd112, %rd111, %rd110;
	ld.global.u64 	%rd113, [%rd404+-12288];
	add.s64 	%rd114, %rd113, %rd112;
	ld.global.u64 	%rd115, [%rd404+-8192];
	add.s64 	%rd116, %rd115, %rd114;
	ld.global.u64 	%rd117, [%rd404+-4096];
	add.s64 	%rd118, %rd117, %rd116;
	ld.global.u64 	%rd119, [%rd404];
	add.s64 	%rd120, %rd119, %rd118;
	ld.global.u64 	%rd121, [%rd404+4096];
	add.s64 	%rd122, %rd121, %rd120;
	ld.global.u64 	%rd123, [%rd404+8192];
	add.s64 	%rd124, %rd123, %rd122;
	ld.global.u64 	%rd125, [%rd404+12288];
	add.s64 	%rd126, %rd125, %rd124;
	ld.global.u64 	%rd127, [%rd404+16384];
	add.s64 	%rd128, %rd127, %rd126;
	ld.global.u64 	%rd129, [%rd404+20480];
	add.s64 	%rd130, %rd129, %rd128;
	ld.global.u64 	%rd131, [%rd404+24576];
	add.s64 	%rd132, %rd131, %rd130;
	ld.global.u64 	%rd133, [%rd404+28672];
	add.s64 	%rd418, %rd133, %rd132;
	add.s32 	%r276, %r276, 8192;
	add.s32 	%r274, %r274, 16;
	add.s64 	%rd404, %rd404, 65536;
	setp.ne.s32 	%p9, %r274, 0;
	@%p9 bra 	$L__BB10_32;
$L__BB10_33:
	setp.eq.s32 	%p10, %r35, 0;
	@%p10 bra 	$L__BB10_42;
	and.b32  	%r42, %r34, 7;
	setp.lt.u32 	%p11, %r35, 8;
	@%p11 bra 	$L__BB10_36;
	cvt.u64.u32 	%rd135, %r276;
	add.s64 	%rd136, %rd407, %rd135;
	shl.b64 	%rd137, %rd136, 3;
	add.s64 	%rd138, %rd2, %rd137;
	ld.global.u64 	%rd139, [%rd138];
	add.s64 	%rd140, %rd139, %rd418;
	ld.global.u64 	%rd141, [%rd138+4096];
	add.s64 	%rd142, %rd141, %rd140;
	ld.global.u64 	%rd143, [%rd138+8192];
	add.s64 	%rd144, %rd143, %rd142;
	ld.global.u64 	%rd145, [%rd138+12288];
	add.s64 	%rd146, %rd145, %rd144;
	ld.global.u64 	%rd147, [%rd138+16384];
	add.s64 	%rd148, %rd147, %rd146;
	ld.global.u64 	%rd149, [%rd138+20480];
	add.s64 	%rd150, %rd149, %rd148;
	ld.global.u64 	%rd151, [%rd138+24576];
	add.s64 	%rd152, %rd151, %rd150;
	ld.global.u64 	%rd153, [%rd138+28672];
	add.s64 	%rd418, %rd153, %rd152;
	add.s32 	%r276, %r276, 4096;
$L__BB10_36:
	setp.eq.s32 	%p12, %r42, 0;
	@%p12 bra 	$L__BB10_42;
	setp.lt.u32 	%p13, %r42, 4;
	@%p13 bra 	$L__BB10_39;
	cvt.u64.u32 	%rd155, %r276;
	add.s64 	%rd156, %rd407, %rd155;
	shl.b64 	%rd157, %rd156, 3;
	add.s64 	%rd158, %rd2, %rd157;
	ld.global.u64 	%rd159, [%rd158];
	add.s64 	%rd160, %rd159, %rd418;
	ld.global.u64 	%rd161, [%rd158+4096];
	add.s64 	%rd162, %rd161, %rd160;
	ld.global.u64 	%rd163, [%rd158+8192];
	add.s64 	%rd164, %rd163, %rd162;
	ld.global.u64 	%rd165, [%rd158+12288];
	add.s64 	%rd418, %rd165, %rd164;
	add.s32 	%r276, %r276, 2048;
$L__BB10_39:
	and.b32  	%r78, %r34, 3;
	setp.eq.s32 	%p14, %r78, 0;
	@%p14 bra 	$L__BB10_42;
	cvt.u64.u32 	%rd166, %r276;
	add.s64 	%rd167, %rd166, %rd405;
	shl.b64 	%rd168, %rd167, 3;
	add.s64 	%rd416, %rd2, %rd168;
	cvt.u16.u32 	%rs1, %r272;
	shr.u16 	%rs2, %rs1, 9;
	add.s16 	%rs3, %rs2, 1;
	cvt.u32.u16 	%r79, %rs3;
	and.b32  	%r80, %r79, 3;
	neg.s32 	%r279, %r80;
$L__BB10_41:
	.pragma "nounroll";
	ld.global.u64 	%rd169, [%rd416];
	add.s64 	%rd418, %rd169, %rd418;
	add.s64 	%rd416, %rd416, 4096;
	add.s32 	%r279, %r279, 1;
	setp.ne.s32 	%p15, %r279, 0;
	@%p15 bra 	$L__BB10_41;
$L__BB10_42:
	// begin inline asm
	mov.u32 %r81, %laneid;
	// end inline asm
	mov.b64 	{%r83, %r88}, %rd418;
	mov.b32 	%r89, 1;
	mov.b32 	%r130, 31;
	mov.b32 	%r131, -1;
	// begin inline asm
	shfl.sync.down.b32 %r82, %r83, %r89, %r130, %r131;
	// end inline asm
	// begin inline asm
	shfl.sync.down.b32 %r87, %r88, %r89, %r130, %r131;
	// end inline asm
	mov.b64 	%rd170, {%r82, %r87};
	setp.gt.s32 	%p16, %r81, 30;
	selp.b64 	%rd171, 0, %rd170, %p16;
	add.s64 	%rd172, %rd171, %rd418;
	mov.b64 	{%r93, %r98}, %rd172;
	mov.b32 	%r99, 2;
	// begin inline asm
	shfl.sync.down.b32 %r92, %r93, %r99, %r130, %r131;
	// end inline asm
	// begin inline asm
	shfl.sync.down.b32 %r97, %r98, %r99, %r130, %r131;
	// end inline asm
	mov.b64 	%rd173, {%r92, %r97};
	setp.gt.s32 	%p17, %r81, 29;
	selp.b64 	%rd174, 0, %rd173, %p17;
	add.s64 	%rd175, %rd174, %rd172;
	mov.b64 	{%r103, %r108}, %rd175;
	mov.b32 	%r109, 4;
	// begin inline asm
	shfl.sync.down.b32 %r102, %r103, %r109, %r130, %r131;
	// end inline asm
	// begin inline asm
	shfl.sync.down.b32 %r107, %r108, %r109, %r130, %r131;
	// end inline asm
	mov.b64 	%rd176, {%r102, %r107};
	setp.gt.s32 	%p18, %r81, 27;
	selp.b64 	%rd177, 0, %rd176, %p18;
	add.s64 	%rd178, %rd177, %rd175;
	mov.b64 	{%r113, %r118}, %rd178;
	mov.b32 	%r119, 8;
	// begin inline asm
	shfl.sync.down.b32 %r112, %r113, %r119, %r130, %r131;
	// end inline asm
	// begin inline asm
	shfl.sync.down.b32 %r117, %r118, %r119, %r130, %r131;
	// end inline asm
	mov.b64 	%rd179, {%r112, %r117};
	setp.gt.s32 	%p19, %r81, 23;
	selp.b64 	%rd180, 0, %rd179, %p19;
	add.s64 	%rd181, %rd180, %rd178;
	mov.b64 	{%r123, %r128}, %rd181;
	mov.b32 	%r129, 16;
	// begin inline asm
	shfl.sync.down.b32 %r122, %r123, %r129, %r130, %r131;
	// end inline asm
	// begin inline asm
	shfl.sync.down.b32 %r127, %r128, %r129, %r130, %r131;
	// end inline asm
	mov.b64 	%rd182, {%r122, %r127};
	setp.gt.s32 	%p20, %r81, 15;
	selp.b64 	%rd183, 0, %rd182, %p20;
	add.s64 	%rd419, %rd183, %rd181;
	setp.ne.s32 	%p21, %r81, 0;
	@%p21 bra 	$L__BB10_44;
	shr.u32 	%r132, %r27, 2;
	and.b32  	%r133, %r132, 248;
	mov.u32 	%r134, _ZZN3cub18CUB_300001_SM_10006detail6reduce18DeviceReduceKernelINS2_10policy_hubIlyN4cuda3std3__44plusIlEEE10Policy1000EN6thrust24THRUST_300001_SM_1000_NS6detail15normal_iteratorINSD_10device_ptrIlEEEEyS9_lNS7_10__identityEEEvT0_PT3_T1_NS0_13GridEvenShareISN_EET2_T4_E12temp_storage;
	add.s32 	%r135, %r134, %r133;
	st.shared.u64 	[%r135+16], %rd419;
$L__BB10_44:
	bar.sync 	0;
	setp.ne.s32 	%p22, %r27, 0;
	@%p22 bra 	$L__BB10_46;
	ld.shared.u64 	%rd184, [_ZZN3cub18CUB_300001_SM_10006detail6reduce18DeviceReduceKernelINS2_10policy_hubIlyN4cuda3std3__44plusIlEEE10Policy1000EN6thrust24THRUST_300001_SM_1000_NS6detail15normal_iteratorINSD_10device_ptrIlEEEEyS9_lNS7_10__identityEEEvT0_PT3_T1_NS0_13GridEvenShareISN_EET2_T4_E12temp_storage+24];
	add.s64 	%rd185, %rd184, %rd419;
	ld.shared.u64 	%rd186, [_ZZN3cub18CUB_300001_SM_10006detail6reduce18DeviceReduceKernelINS2_10policy_hubIlyN4cuda3std3__44plusIlEEE10Policy1000EN6thrust24THRUST_300001_SM_1000_NS6detail15normal_iteratorINSD_10device_ptrIlEEEEyS9_lNS7_10__identityEEEvT0_PT3_T1_NS0_13GridEvenShareISN_EET2_T4_E12temp_storage+32];
	add.s64 	%rd187, %rd185, %rd186;
	ld.shared.u64 	%rd188, [_ZZN3cub18CUB_300001_SM_10006detail6reduce18DeviceReduceKernelINS2_10policy_hubIlyN4cuda3std3__44plusIlEEE10Policy1000EN6thrust24THRUST_300001_SM_1000_NS6detail15normal_iteratorINSD_10device_ptrIlEEEEyS9_lNS7_10__identityEEEvT0_PT3_T1_NS0_13GridEvenShareISN_EET2_T4_E12temp_storage+40];
	add.s64 	%rd189, %rd187, %rd188;
	ld.shared.u64 	%rd190, [_ZZN3cub18CUB_300001_SM_10006detail6reduce18DeviceReduceKernelINS2_10policy_hubIlyN4cuda3std3__44plusIlEEE10Policy1000EN6thrust24THRUST_300001_SM_1000_NS6detail15normal_iteratorINSD_10device_ptrIlEEEEyS9_lNS7_10__identityEEEvT0_PT3_T1_NS0_13GridEvenShareISN_EET2_T4_E12temp_storage+48];
	add.s64 	%rd191, %rd189, %rd190;
	ld.shared.u64 	%rd192, [_ZZN3cub18CUB_300001_SM_10006detail6reduce18DeviceReduceKernelINS2_10policy_hubIlyN4cuda3std3__44plusIlEEE10Policy1000EN6thrust24THRUST_300001_SM_1000_NS6detail15normal_iteratorINSD_10device_ptrIlEEEEyS9_lNS7_10__identityEEEvT0_PT3_T1_NS0_13GridEvenShareISN_EET2_T4_E12temp_storage+56];
	add.s64 	%rd193, %rd191, %rd192;
	ld.shared.u64 	%rd194, [_ZZN3cub18CUB_300001_SM_10006detail6reduce18DeviceReduceKernelINS2_10policy_hubIlyN4cuda3std3__44plusIlEEE10Policy1000EN6thrust24THRUST_300001_SM_1000_NS6detail15normal_iteratorINSD_10device_ptrIlEEEEyS9_lNS7_10__identityEEEvT0_PT3_T1_NS0_13GridEvenShareISN_EET2_T4_E12temp_storage+64];
	add.s64 	%rd195, %rd193, %rd194;
	ld.shared.u64 	%rd196, [_ZZN3cub18CUB_300001_SM_10006detail6reduce18DeviceReduceKernelINS2_10policy_hubIlyN4cuda3std3__44plusIlEEE10Policy1000EN6thrust24THRUST_300001_SM_1000_NS6detail15normal_iteratorINSD_10device_ptrIlEEEEyS9_lNS7_10__identityEEEvT0_PT3_T1_NS0_13GridEvenShareISN_EET2_T4_E12temp_storage+72];
	add.s64 	%rd197, %rd195, %rd196;
	ld.shared.u64 	%rd198, [_ZZN3cub18CUB_300001_SM_10006detail6reduce18DeviceReduceKernelINS2_10policy_hubIlyN4cuda3std3__44plusIlEEE10Policy1000EN6thrust24THRUST_300001_SM_1000_NS6detail15normal_iteratorINSD_10device_ptrIlEEEEyS9_lNS7_10__identityEEEvT0_PT3_T1_NS0_13GridEvenShareISN_EET2_T4_E12temp_storage+80];
	add.s64 	%rd199, %rd197, %rd198;
	ld.shared.u64 	%rd200, [_ZZN3cub18CUB_300001_SM_10006detail6reduce18DeviceReduceKernelINS2_10policy_hubIlyN4cuda3std3__44plusIlEEE10Policy1000EN6thrust24THRUST_300001_SM_1000_NS6detail15normal_iteratorINSD_10device_ptrIlEEEEyS9_lNS7_10__identityEEEvT0_PT3_T1_NS0_13GridEvenShareISN_EET2_T4_E12temp_storage+88];
	add.s64 	%rd201, %rd199, %rd200;
	ld.shared.u64 	%rd202, [_ZZN3cub18CUB_300001_SM_10006detail6reduce18DeviceReduceKernelINS2_10policy_hubIlyN4cuda3std3__44plusIlEEE10Policy1000EN6thrust24THRUST_300001_SM_1000_NS6detail15normal_iteratorINSD_10device_ptrIlEEEEyS9_lNS7_10__identityEEEvT0_PT3_T1_NS0_13GridEvenShareISN_EET2_T4_E12temp_storage+96];
	add.s64 	%rd203, %rd201, %rd202;
	ld.shared.u64 	%rd204, [_ZZN3cub18CUB_300001_SM_10006detail6reduce18DeviceReduceKernelINS2_10policy_hubIlyN4cuda3std3__44plusIlEEE10Policy1000EN6thrust24THRUST_300001_SM_1000_NS6detail15normal_iteratorINSD_10device_ptrIlEEEEyS9_lNS7_10__identityEEEvT0_PT3_T1_NS0_13GridEvenShareISN_EET2_T4_E12temp_storage+104];
	add.s64 	%rd205, %rd203, %rd204;
	ld.shared.u64 	%rd206, [_ZZN3cub18CUB_300001_SM_10006detail6reduce18DeviceReduceKernelINS2_10policy_hubIlyN4cuda3std3__44plusIlEEE10Policy1000EN6thrust24THRUST_300001_SM_1000_NS6detail15normal_iteratorINSD_10device_ptrIlEEEEyS9_lNS7_10__identityEEEvT0_PT3_T1_NS0_13GridEvenShareISN_EET2_T4_E12temp_storage+112];
	add.s64 	%rd207, %rd205, %rd206;
	ld.shared.u64 	%rd208, [_ZZN3cub18CUB_300001_SM_10006detail6reduce18DeviceReduceKernelINS2_10policy_hubIlyN4cuda3std3__44plusIlEEE10Policy1000EN6thrust24THRUST_300001_SM_1000_NS6detail15normal_iteratorINSD_10device_ptrIlEEEEyS9_lNS7_10__identityEEEvT0_PT3_T1_NS0_13GridEvenShareISN_EET2_T4_E12temp_storage+120];
	add.s64 	%rd209, %rd207, %rd208;
	ld.shared.u64 	%rd210, [_ZZN3cub18CUB_300001_SM_10006detail6reduce18DeviceReduceKernelINS2_10policy_hubIlyN4cuda3std3__44plusIlEEE10Policy1000EN6thrust24THRUST_300001_SM_1000_NS6detail15normal_iteratorINSD_10device_ptrIlEEEEyS9_lNS7_10__identityEEEvT0_PT3_T1_NS0_13GridEvenShareISN_EET2_T4_E12temp_storage+128];
	add.s64 	%rd211, %rd209, %rd210;
	ld.shared.u64 	%rd212, [_ZZN3cub18CUB_300001_SM_10006detail6reduce18DeviceReduceKernelINS2_10policy_hubIlyN4cuda3std3__44plusIlEEE10Policy1000EN6thrust24THRUST_300001_SM_1000_NS6detail15normal_iteratorINSD_10device_ptrIlEEEEyS9_lNS7_10__identityEEEvT0_PT3_T1_NS0_13GridEvenShareISN_EET2_T4_E12temp_storage+136];
	add.s64 	%rd419, %rd211, %rd212;
$L__BB10_46:
	mov.u32 	%r263, %tid.x;
	setp.ne.s32 	%p64, %r263, 0;
	@%p64 bra 	$L__BB10_48;
	ld.param.u64 	%rd392, [_ZN3cub18CUB_300001_SM_10006detail6reduce18DeviceReduceKernelINS2_10policy_hubIlyN4cuda3std3__44plusIlEEE10Policy1000EN6thrust24THRUST_300001_SM_1000_NS6detail15normal_iteratorINSD_10device_ptrIlEEEEyS9_lNS7_10__identityEEEvT0_PT3_T1_NS0_13GridEvenShareISN_EET2_T4__param_1];
	cvta.to.global.u64 	%rd389, %rd392;
	mul.wide.u32 	%rd390, %r2, 8;
	add.s64 	%rd391, %rd389, %rd390;
	st.global.u64 	[%rd391], %rd419;
$L__BB10_48:
	ret;

}
	// .globl	_ZN3cub18CUB_300001_SM_10006detail6reduce28DeviceReduceSingleTileKernelINS2_10policy_hubIlyN4cuda3std3__44plusIlEEE10Policy1000EPlSC_iS9_llNS7_10__identityEEEvT0_T1_T2_T3_T4_T6_
.visible .entry _ZN3cub18CUB_300001_SM_10006detail6reduce28DeviceReduceSingleTileKernelINS2_10policy_hubIlyN4cuda3std3__44plusIlEEE10Policy1000EPlSC_iS9_llNS7_10__identityEEEvT0_T1_T2_T3_T4_T6_(
	.param .u64 .ptr .align 1 _ZN3cub18CUB_300001_SM_10006detail6reduce28DeviceReduceSingleTileKernelINS2_10policy_hubIlyN4cuda3std3__44plusIlEEE10Policy1000EPlSC_iS9_llNS7_10__identityEEEvT0_T1_T2_T3_T4_T6__param_0,
	.param .u64 .ptr .align 1 _ZN3cub18CUB_300001_SM_10006detail6reduce28DeviceReduceSingleTileKernelINS2_10policy_hubIlyN4cuda3std3__44plusIlEEE10Policy1000EPlSC_iS9_llNS7_10__identityEEEvT0_T1_T2_T3_T4_T6__param_1,
	.param .u32 _ZN3cub18CUB_300001_SM_10006detail6reduce28DeviceReduceSingleTileKernelINS2_10policy_hubIlyN4cuda3std3__44plusIlEEE10Policy1000EPlSC_iS9_llNS7_10__identityEEEvT0_T1_T2_T3_T4_T6__param_2,
	.param .align 1 .b8 _ZN3cub18CUB_300001_SM_10006detail6reduce28DeviceReduceSingleTileKernelINS2_10policy_hubIlyN4cuda3std3__44plusIlEEE10Policy1000EPlSC_iS9_llNS7_10__identityEEEvT0_T1_T2_T3_T4_T6__param_3[1],
	.param .u64 _ZN3cub18CUB_300001_SM_10006detail6reduce28DeviceReduceSingleTileKernelINS2_10policy_hubIlyN4cuda3std3__44plusIlEEE10Policy1000EPlSC_iS9_llNS7_10__identityEEEvT0_T1_T2_T3_T4_T6__param_4,
	.param .align 1 .b8 _ZN3cub18CUB_300001_SM_10006detail6reduce28DeviceReduceSingleTileKernelINS2_10policy_hubIlyN4cuda3std3__44plusIlEEE10Policy1000EPlSC_iS9_llNS7_10__identityEEEvT0_T1_T2_T3_T4_T6__param_5[1]
)
.maxntid 512
.minnctapersm 1
{
	.reg .pred 	%p<58>;
	.reg .b32 	%r<238>;
	.reg .b64 	%rd<281>;
	// demoted variable
	.shared .align 8 .b8 _ZZN3cub18CUB_300001_SM_10006detail6reduce28DeviceReduceSingleTileKernelINS2_10policy_hubIlyN4cuda3std3__44plusIlEEE10Policy1000EPlSC_iS9_llNS7_10__identityEEEvT0_T1_T2_T3_T4_T6_E12temp_storage[152];
	ld.param.u64 	%rd35, [_ZN3cub18CUB_300001_SM_10006detail6reduce28DeviceReduceSingleTileKernelINS2_10policy_hubIlyN4cuda3std3__44plusIlEEE10Policy1000EPlSC_iS9_llNS7_10__identityEEEvT0_T1_T2_T3_T4_T6__param_0];
	ld.param.u64 	%rd37, [_ZN3cub18CUB_300001_SM_10006detail6reduce28DeviceReduceSingleTileKernelINS2_10policy_hubIlyN4cuda3std3__44plusIlEEE10Policy1000EPlSC_iS9_llNS7_10__identityEEEvT0_T1_T2_T3_T4_T6__param_1];
	ld.param.u32 	%r34, [_ZN3cub18CUB_300001_SM_10006detail6reduce28DeviceReduceSingleTileKernelINS2_10policy_hubIlyN4cuda3std3__44plusIlEEE10Policy1000EPlSC_iS9_llNS7_10__identityEEEvT0_T1_T2_T3_T4_T6__param_2];
	ld.param.u64 	%rd36, [_ZN3cub18CUB_300001_SM_10006detail6reduce28DeviceReduceSingleTileKernelINS2_10policy_hubIlyN4cuda3std3__44plusIlEEE10Policy1000EPlSC_iS9_llNS7_10__identityEEEvT0_T1_T2_T3_T4_T6__param_4];
	cvta.to.global.u64 	%rd1, %rd37;
	setp.ne.s32 	%p1, %r34, 0;
	@%p1 bra 	$L__BB11_3;
	mov.u32 	%r224, %tid.x;
	setp.ne.s32 	%p57, %r224, 0;
	@%p57 bra 	$L__BB11_39;
	st.global.u64 	[%rd1], %rd36;
	bra.uni 	$L__BB11_39;
$L__BB11_3:
	setp.gt.s32 	%p2, %r34, 3583;
	@%p2 bra 	$L__BB11_21;
	mov.u32 	%r1, %tid.x;
	setp.ge.s32 	%p19, %r1, %r34;
	mov.b64 	%rd271, 0;
	mov.u32 	%r228, %r1;
	@%p19 bra 	$L__BB11_6;
	mul.wide.u32 	%rd146, %r1, 8;
	add.s64 	%rd145, %rd35, %rd146;
	// begin inline asm
	ld.global.nc.u64 %rd271, [%rd145];
	// end inline asm
	add.s32 	%r228, %r1, 512;
$L__BB11_6:
	setp.ge.s32 	%p20, %r228, %r34;
	@%p20 bra 	$L__BB11_12;
	not.b32 	%r100, %r228;
	add.s32 	%r4, %r34, %r100;
	and.b32  	%r101, %r4, 1536;
	setp.eq.s32 	%p21, %r101, 1536;
	@%p21 bra 	$L__BB11_10;
	mul.wide.u32 	%rd148, %r228, 8;
	add.s64 	%rd266, %rd35, %rd148;
	shr.u32 	%r102, %r4, 9;
	add.s32 	%r103, %r102, 1;
	and.b32  	%r104, %r103, 3;
	neg.s32 	%r226, %r104;
$L__BB11_9:
	.pragma "nounroll";
	// begin inline asm
	ld.global.nc.u64 %rd149, [%rd266];
	// end inline asm
	add.s64 	%rd271, %rd149, %rd271;
	add.s32 	%r228, %r228, 512;
	add.s64 	%rd266, %rd266, 4096;
	add.s32 	%r226, %r226, 1;
	setp.ne.s32 	%p22, %r226, 0;
	@%p22 bra 	$L__BB11_9;
$L__BB11_10:
	setp.lt.u32 	%p23, %r4, 1536;
	@%p23 bra 	$L__BB11_12;
$L__BB11_11:
	mul.wide.s32 	%rd159, %r228, 8;
	add.s64 	%rd152, %rd35, %rd159;
	// begin inline asm
	ld.global.nc.u64 %rd151, [%rd152];
	// end inline asm
	add.s64 	%rd160, %rd151, %rd271;
	add.s64 	%rd154, %rd152, 4096;
	// begin inline asm
	ld.global.nc.u64 %rd153, [%rd154];
	// end inline asm
	add.s64 	%rd161, %rd153, %rd160;
	add.s64 	%rd156, %rd152, 8192;
	// begin inline asm
	ld.global.nc.u64 %rd155, [%rd156];
	// end inline asm
	add.s64 	%rd162, %rd155, %rd161;
	add.s64 	%rd158, %rd152, 12288;
	// begin inline asm
	ld.global.nc.u64 %rd157, [%rd158];
	// end inline asm
	add.s64 	%rd271, %rd157, %rd162;
	add.s32 	%r228, %r228, 2048;
	setp.lt.s32 	%p24, %r228, %r34;
	@%p24 bra 	$L__BB11_11;
$L__BB11_12:
	setp.lt.s32 	%p25, %r34, 512;
	@%p25 bra 	$L__BB11_17;
	// begin inline asm
	mov.u32 %r168, %laneid;
	// end inline asm
	mov.b64 	{%r170, %r175}, %rd271;
	mov.b32 	%r176, 1;
	mov.b32 	%r217, 31;
	mov.b32 	%r218, -1;
	// begin inline asm
	shfl.sync.down.b32 %r169, %r170, %r176, %r217, %r218;
	// end inline asm
	// begin inline asm
	shfl.sync.down.b32 %r174, %r175, %r176, %r217, %r218;
	// end inline asm
	mov.b64 	%rd221, {%r169, %r174};
	setp.gt.s32 	%p49, %r168, 30;
	selp.b64 	%rd222, 0, %rd221, %p49;
	add.s64 	%rd223, %rd222, %rd271;
	mov.b64 	{%r180, %r185}, %rd223;
	mov.b32 	%r186, 2;
	// begin inline asm
	shfl.sync.down.b32 %r179, %r180, %r186, %r217, %r218;
	// end inline asm
	// begin inline asm
	shfl.sync.down.b32 %r184, %r185, %r186, %r217, %r218;
	// end inline asm
	mov.b64 	%rd224, {%r179, %r184};
	setp.gt.s32 	%p50, %r168, 29;
	selp.b64 	%rd225, 0, %rd224, %p50;
	add.s64 	%rd226, %rd225, %rd223;
	mov.b64 	{%r190, %r195}, %rd226;
	mov.b32 	%r196, 4;
	// begin inline asm
	shfl.sync.down.b32 %r189, %r190, %r196, %r217, %r218;
	// end inline asm
	// begin inline asm
	shfl.sync.down.b32 %r194, %r195, %r196, %r217, %r218;
	// end inline asm
	mov.b64 	%rd227, {%r189, %r194};
	setp.gt.s32 	%p51, %r168, 27;
	selp.b64 	%rd228, 0, %rd227, %p51;
	add.s64 	%rd229, %rd228, %rd226;
	mov.b64 	{%r200, %r205}, %rd229;
	mov.b32 	%r206, 8;
	// begin inline asm
	shfl.sync.down.b32 %r199, %r200, %r206, %r217, %r218;
	// end inline asm
	// begin inline asm
	shfl.sync.down.b32 %r204, %r205, %r206, %r217, %r218;
	// end inline asm
	mov.b64 	%rd230, {%r199, %r204};
	setp.gt.s32 	%p52, %r168, 23;
	selp.b64 	%rd231, 0, %rd230, %p52;
	add.s64 	%rd232, %rd231, %rd229;
	mov.b64 	{%r210, %r215}, %rd232;
	mov.b32 	%r216, 16;
	// begin inline asm
	shfl.sync.down.b32 %r209, %r210, %r216, %r217, %r218;
	// end inline asm
	// begin inline asm
	shfl.sync.down.b32 %r214, %r215, %r216, %r217, %r218;
	// end inline asm
	mov.b64 	%rd233, {%r209, %r214};
	setp.gt.s32 	%p53, %r168, 15;
	selp.b64 	%rd234, 0, %rd233, %p53;
	add.s64 	%rd280, %rd234, %rd232;
	setp.ne.s32 	%p54, %r168, 0;
	@%p54 bra 	$L__BB11_15;
	shr.u32 	%r219, %r1, 2;
	and.b32  	%r220, %r219, 248;
	mov.u32 	%r221, _ZZN3cub18CUB_300001_SM_10006detail6reduce28DeviceReduceSingleTileKernelINS2_10policy_hubIlyN4cuda3std3__44plusIlEEE10Policy1000EPlSC_iS9_llNS7_10__identityEEEvT0_T1_T2_T3_T4_T6_E12temp_storage;
	add.s32 	%r222, %r221, %r220;
	st.shared.u64 	[%r222+16], %rd280;
$L__BB11_15:
	bar.sync 	0;
	setp.ne.s32 	%p55, %r1, 0;
	@%p55 bra 	$L__BB11_37;
	ld.shared.u64 	%rd235, [_ZZN3cub18CUB_300001_SM_10006detail6reduce28DeviceReduceSingleTileKernelINS2_10policy_hubIlyN4cuda3std3__44plusIlEEE10Policy1000EPlSC_iS9_llNS7_10__identityEEEvT0_T1_T2_T3_T4_T6_E12temp_storage+24];
	add.s64 	%rd236, %rd235, %rd280;
	ld.shared.u64 	%rd237, [_ZZN3cub18CUB_300001_SM_10006detail6reduce28DeviceReduceSingleTileKernelINS2_10policy_hubIlyN4cuda3std3__44plusIlEEE10Policy1000EPlSC_iS9_llNS7_10__identityEEEvT0_T1_T2_T3_T4_T6_E12temp_storage+32];
	add.s64 	%rd238, %rd236, %rd237;
	ld.shared.u64 	%rd239, [_ZZN3cub18CUB_300001_SM_10006detail6reduce28DeviceReduceSingleTileKernelINS2_10policy_hubIlyN4cuda3std3__44plusIlEEE10Policy1000EPlSC_iS9_llNS7_10__identityEEEvT0_T1_T2_T3_T4_T6_E12temp_storage+40];
	add.s64 	%rd240, %rd238, %rd239;
	ld.shared.u64 	%rd241, [_ZZN3cub18CUB_300001_SM_10006detail6reduce28DeviceReduceSingleTileKernelINS2_10policy_hubIlyN4cuda3std3__44plusIlEEE10Policy1000EPlSC_iS9_llNS7_10__identityEEEvT0_T1_T2_T3_T4_T6_E12temp_storage+48];
	add.s64 	%rd242, %rd240, %rd241;
	ld.shared.u64 	%rd243, [_ZZN3cub18CUB_300001_SM_10006detail6reduce28DeviceReduceSingleTileKernelINS2_10policy_hubIlyN4cuda3std3__44plusIlEEE10Policy1000EPlSC_iS9_llNS7_10__identityEEEvT0_T1_T2_T3_T4_T6_E12temp_storage+56];
	add.s64 	%rd244, %rd242, %rd243;
	ld.shared.u64 	%rd245, [_ZZN3cub18CUB_300001_SM_10006detail6reduce28DeviceReduceSingleTileKernelINS2_10policy_hubIlyN4cuda3std3__44plusIlEEE10Policy1000EPlSC_iS9_llNS7_10__identityEEEvT0_T1_T2_T3_T4_T6_E12temp_storage+64];
	add.s64 	%rd246, %rd244, %rd245;
	ld.shared.u64 	%rd247, [_ZZN3cub18CUB_300001_SM_10006detail6reduce28DeviceReduceSingleTileKernelINS2_10policy_hubIlyN4cuda3std3__44plusIlEEE10Policy1000EPlSC_iS9_llNS7_10__identityEEEvT0_T1_T2_T3_T4_T6_E12temp_storage+72];
	add.s64 	%rd248, %rd246, %rd247;
	ld.shared.u64 	%rd249, [_ZZN3cub18CUB_300001_SM_10006detail6reduce28DeviceReduceSingleTileKernelINS2_10policy_hubIlyN4cuda3std3__44plusIlEEE10Policy1000EPlSC_iS9_llNS7_10__identityEEEvT0_T1_T2_T3_T4_T6_E12temp_storage+80];
	add.s64 	%rd250, %rd248, %rd249;
	ld.shared.u64 	%rd251, [_ZZN3cub18CUB_300001_SM_10006detail6reduce28DeviceReduceSingleTileKernelINS2_10policy_hubIlyN4cuda3std3__44plusIlEEE10Policy1000EPlSC_iS9_llNS7_10__identityEEEvT0_T1_T2_T3_T4_T6_E12temp_storage+88];
	add.s64 	%rd252, %rd250, %rd251;
	ld.shared.u64 	%rd253, [_ZZN3cub18CUB_300001_SM_10006detail6reduce28DeviceReduceSingleTileKernelINS2_10policy_hubIlyN4cuda3std3__44plusIlEEE10Policy1000EPlSC_iS9_llNS7_10__identityEEEvT0_T1_T2_T3_T4_T6_E12temp_storage+96];
	add.s64 	%rd254, %rd252, %rd253;
	ld.shared.u64 	%rd255, [_ZZN3cub18CUB_300001_SM_10006detail6reduce28DeviceReduceSingleTileKernelINS2_10policy_hubIlyN4cuda3std3__44plusIlEEE10Policy1000EPlSC_iS9_llNS7_10__identityEEEvT0_T1_T2_T3_T4_T6_E12temp_storage+104];
	add.s64 	%rd256, %rd254, %rd255;
	ld.shared.u64 	%rd257, [_ZZN3cub18CUB_300001_SM_10006detail6reduce28DeviceReduceSingleTileKernelINS2_10policy_hubIlyN4cuda3std3__44plusIlEEE10Policy1000EPlSC_iS9_llNS7_10__identityEEEvT0_T1_T2_T3_T4_T6_E12temp_storage+112];
	add.s64 	%rd258, %rd256, %rd257;
	ld.shared.u64 	%rd259, [_ZZN3cub18CUB_300001_SM_10006detail6reduce28DeviceReduceSingleTileKernelINS2_10policy_hubIlyN4cuda3std3__44plusIlEEE10Policy1000EPlSC_iS9_llNS7_10__identityEEEvT0_T1_T2_T3_T4_T6_E12temp_storage+120];
	add.s64 	%rd260, %rd258, %rd259;
	ld.shared.u64 	%rd261, [_ZZN3cub18CUB_300001_SM_10006detail6reduce28DeviceReduceSingleTileKernelINS2_10policy_hubIlyN4cuda3std3__44plusIlEEE10Policy1000EPlSC_iS9_llNS7_10__identityEEEvT0_T1_T2_T3_T4_T6_E12temp_storage+128];
	add.s64 	%rd262, %rd260, %rd261;
	ld.shared.u64 	%rd263, [_ZZN3cub18CUB_300001_SM_10006detail6reduce28DeviceReduceSingleTileKernelINS2_10policy_hubIlyN4cuda3std3__44plusIlEEE10Policy1000EPlSC_iS9_llNS7_10__identityEEEvT0_T1_T2_T3_T4_T6_E12temp_storage+136];
	add.s64 	%rd280, %rd262, %rd263;
	bra.uni 	$L__BB11_37;
$L__BB11_17:
	// begin inline asm
	mov.u32 %r105, %laneid;
	// end inline asm
	and.b32  	%r156, %r1, 992;
	add.s32 	%r157, %r156, 32;
	setp.gt.s32 	%p26, %r157, %r34;
	not.b32 	%r158, %r156;
	add.s32 	%r159, %r34, %r158;
	selp.b32 	%r154, %r159, 31, %p26;
	mov.b64 	{%r107, %r112}, %rd271;
	mov.b32 	%r113, 1;
	mov.b32 	%r155, -1;
	// begin inline asm
	shfl.sync.down.b32 %r106, %r107, %r113, %r154, %r155;
	// end inline asm
	// begin inline asm
	shfl.sync.down.b32 %r111, %r112, %r113, %r154, %r155;
	// end inline asm
	mov.b64 	%rd163, {%r106, %r111};
	setp.lt.s32 	%p27, %r105, %r154;
	selp.b64 	%rd164, %rd163, 0, %p27;
	add.s64 	%rd165, %rd164, %rd271;
	mov.b64 	{%r117, %r122}, %rd165;
	mov.b32 	%r123, 2;
	// begin inline asm
	shfl.sync.down.b32 %r116, %r117, %r123, %r154, %r155;
	// end inline asm
	// begin inline asm
	shfl.sync.down.b32 %r121, %r122, %r123, %r154, %r155;
	// end inline asm
	mov.b64 	%rd166, {%r116, %r121};
	add.s32 	%r160, %r105, 2;
	setp.gt.s32 	%p28, %r160, %r154;
	selp.b64 	%rd167, 0, %rd166, %p28;
	add.s64 	%rd168, %rd167, %rd165;
	mov.b64 	{%r127, %r132}, %rd168;
	mov.b32 	%r133, 4;
	// begin inline asm
	shfl.sync.down.b32 %r126, %r127, %r133, %r154, %r155;
	// end inline asm
	// begin inline asm
	shfl.sync.down.b32 %r131, %r132, %r133, %r154, %r155;
	// end inline asm
	mov.b64 	%rd169, {%r126, %r131};
	add.s32 	%r161, %r105, 4;
	setp.gt.s32 	%p29, %r161, %r154;
	selp.b64 	%rd170, 0, %rd169, %p29;
	add.s64 	%rd171, %rd170, %rd168;
	mov.b64 	{%r137, %r142}, %rd171;
	mov.b32 	%r143, 8;
	// begin inline asm
	shfl.sync.down.b32 %r136, %r137, %r143, %r154, %r155;
	// end inline asm
	// begin inline asm
	shfl.sync.down.b32 %r141, %r142, %r143, %r154, %r155;
	// end inline asm
	mov.b64 	%rd172, {%r136, %r141};
	add.s32 	%r162, %r105, 8;
	setp.gt.s32 	%p30, %r162, %r154;
	selp.b64 	%rd173, 0, %rd172, %p30;
	add.s64 	%rd174, %rd173, %rd171;
	mov.b64 	{%r147, %r152}, %rd174;
	mov.b32 	%r153, 16;
	// begin inline asm
	shfl.sync.down.b32 %r146, %r147, %r153, %r154, %r155;
	// end inline asm
	// begin inline asm
	shfl.sync.down.b32 %r151, %r152, %r153, %r154, %r155;
	// end inline asm
	mov.b64 	%rd175, {%r146, %r151};
	add.s32 	%r163, %r105, 16;
	setp.gt.s32 	%p31, %r163, %r154;
	selp.b64 	%rd176, 0, %rd175, %p31;
	add.s64 	%rd280, %rd176, %rd174;
	setp.ne.s32 	%p32, %r105, 0;
	@%p32 bra 	$L__BB11_19;
	shr.u32 	%r164, %r1, 2;
	and.b32  	%r165, %r164, 248;
	mov.u32 	%r166, _ZZN3cub18CUB_300001_SM_10006detail6reduce28DeviceReduceSingleTileKernelINS2_10policy_hubIlyN4cuda3std3__44plusIlEEE10Policy1000EPlSC_iS9_llNS7_10__identityEEEvT0_T1_T2_T3_T4_T6_E12temp_storage;
	add.s32 	%r167, %r166, %r165;
	st.shared.u64 	[%r167+16], %rd280;
$L__BB11_19:
	bar.sync 	0;
	setp.ne.s32 	%p33, %r1, 0;
	@%p33 bra 	$L__BB11_37;
	setp.gt.s32 	%p34, %r34, 32;
	ld.shared.u64 	%rd177, [_ZZN3cub18CUB_300001_SM_10006detail6reduce28DeviceReduceSingleTileKernelINS2_10policy_hubIlyN4cuda3std3__44plusIlEEE10Policy1000EPlSC_iS9_llNS7_10__identityEEEvT0_T1_T2_T3_T4_T6_E12temp_storage+24];
	selp.b64 	%rd178, %rd177, 0, %p34;
	add.s64 	%rd179, %rd178, %rd280;
	setp.gt.s32 	%p35, %r34, 64;
	ld.shared.u64 	%rd180, [_ZZN3cub18CUB_300001_SM_10006detail6reduce28DeviceReduceSingleTileKernelINS2_10policy_hubIlyN4cuda3std3__44plusIlEEE10Policy1000EPlSC_iS9_llNS7_10__identityEEEvT0_T1_T2_T3_T4_T6_E12temp_storage+32];
	selp.b64 	%rd181, %rd180, 0, %p35;
	add.s64 	%rd182, %rd179, %rd181;
	setp.gt.s32 	%p36, %r34, 96;
	ld.shared.u64 	%rd183, [_ZZN3cub18CUB_300001_SM_10006detail6reduce28DeviceReduceSingleTileKernelINS2_10policy_hubIlyN4cuda3std3__44plusIlEEE10Policy1000EPlSC_iS9_llNS7_10__identityEEEvT0_T1_T2_T3_T4_T6_E12temp_storage+40];
	selp.b64 	%rd184, %rd183, 0, %p36;
	add.s64 	%rd185, %rd182, %rd184;
	setp.gt.s32 	%p37, %r34, 128;
	ld.shared.u64 	%rd186, [_ZZN3cub18CUB_300001_SM_10006detail6reduce28DeviceReduceSingleTileKernelINS2_10policy_hubIlyN4cuda3std3__44plusIlEEE10Policy1000EPlSC_iS9_llNS7_10__identityEEEvT0_T1_T2_T3_T4_T6_E12temp_storage+48];
	selp.b64 	%rd187, %rd186, 0, %p37;
	add.s64 	%rd188, %rd185, %rd187;
	setp.gt.s32 	%p38, %r34, 160;
	ld.shared.u64 	%rd189, [_ZZN3cub18CUB_300001_SM_10006detail6reduce28DeviceReduceSingleTileKernelINS2_10policy_hubIlyN4cuda3std3__44plusIlEEE10Policy1000EPlSC_iS9_llNS7_10__identityEEEvT0_T1_T2_T3_T4_T6_E12temp_storage+56];
	selp.b64 	%rd190, %rd189, 0, %p38;
	add.s64 	%rd191, %rd188, %rd190;
	setp.gt.s32 	%p39, %r34, 192;
	ld.shared.u64 	%rd192, [_ZZN3cub18CUB_300001_SM_10006detail6reduce28DeviceReduceSingleTileKernelINS2_10policy_hubIlyN4cuda3std3__44plusIlEEE10Policy1000EPlSC_iS9_llNS7_10__identityEEEvT0_T1_T2_T3_T4_T6_E12temp_storage+64];
	selp.b64 	%rd193, %rd192, 0, %p39;
	add.s64 	%rd194, %rd191, %rd193;
	setp.gt.s32 	%p40, %r34, 224;
	ld.shared.u64 	%rd195, [_ZZN3cub18CUB_300001_SM_10006detail6reduce28DeviceReduceSingleTileKernelINS2_10policy_hubIlyN4cuda3std3__44plusIlEEE10Policy1000EPlSC_iS9_llNS7_10__identityEEEvT0_T1_T2_T3_T4_T6_E12temp_storage+72];
	selp.b64 	%rd196, %rd195, 0, %p40;
	add.s64 	%rd197, %rd194, %rd196;
	setp.gt.s32 	%p41, %r34, 256;
	ld.shared.u64 	%rd198, [_ZZN3cub18CUB_300001_SM_10006detail6reduce28DeviceReduceSingleTileKernelINS2_10policy_hubIlyN4cuda3std3__44plusIlEEE10Policy1000EPlSC_iS9_llNS7_10__identityEEEvT0_T1_T2_T3_T4_T6_E12temp_storage+80];
	selp.b64 	%rd199, %rd198, 0, %p41;
	add.s64 	%rd200, %rd197, %rd199;
	setp.gt.s32 	%p42, %r34, 288;
	ld.shared.u64 	%rd201, [_ZZN3cub18CUB_300001_SM_10006detail6reduce28DeviceReduceSingleTileKernelINS2_10policy_hubIlyN4cuda3std3__44plusIlEEE10Policy1000EPlSC_iS9_llNS7_10__identityEEEvT0_T1_T2_T3_T4_T6_E12temp_storage+88];
	selp.b64 	%rd202, %rd201, 0, %p42;
	add.s64 	%rd203, %rd200, %rd202;
	setp.gt.s32 	%p43, %r34, 320;
	ld.shared.u64 	%rd204, [_ZZN3cub18CUB_300001_SM_10006detail6reduce28DeviceReduceSingleTileKernelINS2_10policy_hubIlyN4cuda3std3__44plusIlEEE10Policy1000EPlSC_iS9_llNS7_10__identityEEEvT0_T1_T2_T3_T4_T6_E12temp_storage+96];
	selp.b64 	%rd205, %rd204, 0, %p43;
	add.s64 	%rd206, %rd203, %rd205;
	setp.gt.s32 	%p44, %r34, 352;
	ld.shared.u64 	%rd207, [_ZZN3cub18CUB_300001_SM_10006detail6reduce28DeviceReduceSingleTileKernelINS2_10policy_hubIlyN4cuda3std3__44plusIlEEE10Policy1000EPlSC_iS9_llNS7_10__identityEEEvT0_T1_T2_T3_T4_T6_E12temp_storage+104];
	selp.b64 	%rd208, %rd207, 0, %p44;
	add.s64 	%rd209, %rd206, %rd208;
	setp.gt.s32 	%p45, %r34, 384;
	ld.shared.u64 	%rd210, [_ZZN3cub18CUB_300001_SM_10006detail6reduce28DeviceReduceSingleTileKernelINS2_10policy_hubIlyN4cuda3std3__44plusIlEEE10Policy1000EPlSC_iS9_llNS7_10__identityEEEvT0_T1_T2_T3_T4_T6_E12temp_storage+112];
	selp.b64 	%rd211, %rd210, 0, %p45;
	add.s64 	%rd212, %rd209, %rd211;
	setp.gt.s32 	%p46, %r34, 416;
	ld.shared.u64 	%rd213, [_ZZN3cub18CUB_300001_SM_10006detail6reduce28DeviceReduceSingleTileKernelINS2_10policy_hubIlyN4cuda3std3__44plusIlEEE10Policy1000EPlSC_iS9_llNS7_10__identityEEEvT0_T1_T2_T3_T4_T6_E12temp_storage+120];
	selp.b64 	%rd214, %rd213, 0, %p46;
	add.s64 	%rd215, %rd212, %rd214;
	setp.gt.s32 	%p47, %r34, 448;
	ld.shared.u64 	%rd216, [_ZZN3cub18CUB_300001_SM_10006detail6reduce28DeviceReduceSingleTileKernelINS2_10policy_hubIlyN4cuda3std3__44plusIlEEE10Policy1000EPlSC_iS9_llNS7_10__identityEEEvT0_T1_T2_T3_T4_T6_E12temp_storage+128];
	selp.b64 	%rd217, %rd216, 0, %p47;
	add.s64 	%rd218, %rd215, %rd217;
	setp.gt.s32 	%p48, %r34, 480;
	ld.shared.u64 	%rd219, [_ZZN3cub18CUB_300001_SM_10006detail6reduce28DeviceReduceSingleTileKernelINS2_10policy_hubIlyN4cuda3std3__44plusIlEEE10Policy1000EPlSC_iS9_llNS7_10__identityEEEvT0_T1_T2_T3_T4_T6_E12temp_storage+136];
	selp.b64 	%rd220, %rd219, 0, %p48;
	add.s64 	%rd280, %rd218, %rd220;
	bra.uni 	$L__BB11_37;
$L__BB11_21:
	mov.u32 	%r13, %tid.x;
	mul.wide.u32 	%rd52, %r13, 8;
	add.s64 	%rd39, %rd35, %rd52;
	// begin inline asm
	ld.global.nc.u64 %rd38, [%rd39];
	// end inline asm
	add.s64 	%rd41, %rd39, 4096;
	// begin inline asm
	ld.global.nc.u64 %rd40, [%rd41];
	// end inline asm
	add.s64 	%rd43, %rd39, 8192;
	// begin inline asm
	ld.global.nc.u64 %rd42, [%rd43];
	// end inline asm
	add.s64 	%rd45, %rd39, 12288;
	// begin inline asm
	ld.global.nc.u64 %rd44, [%rd45];
	// end inline asm
	add.s64 	%rd47, %rd39, 16384;
	// begin inline asm
	ld.global.nc.u64 %rd46, [%rd47];
	// end inline asm
	add.s64 	%rd49, %rd39, 20480;
	// begin inline asm
	ld.global.nc.u64 %rd48, [%rd49];
	// end inline asm
	add.s64 	%rd51, %rd39, 24576;
	// begin inline asm
	ld.global.nc.u64 %rd50, [%rd51];
	// end inline asm
	add.s64 	%rd53, %rd40, %rd38;
	add.s64 	%rd54, %rd42, %rd53;
	add.s64 	%rd55, %rd44, %rd54;
	add.s64 	%rd56, %rd46, %rd55;
	add.s64 	%rd57, %rd48, %rd56;
	add.s64 	%rd279, %rd50, %rd57;
	setp.lt.u32 	%p3, %r34, 7168;
	mov.b32 	%r231, 3584;
	@%p3 bra 	$L__BB11_25;
	add.s32 	%r14, %r34, -3584;
	mov.b32 	%r231, 3584;
$L__BB11_23:
	add.s32 	%r37, %r231, %r13;
	mul.wide.u32 	%rd72, %r37, 8;
	add.s64 	%rd59, %rd35, %rd72;
	// begin inline asm
	ld.global.nc.u64 %rd58, [%rd59];
	// end inline asm
	add.s64 	%rd61, %rd59, 4096;
	// begin inline asm
	ld.global.nc.u64 %rd60, [%rd61];
	// end inline asm
	add.s64 	%rd63, %rd59, 8192;
	// begin inline asm
	ld.global.nc.u64 %rd62, [%rd63];
	// end inline asm
	add.s64 	%rd65, %rd59, 12288;
	// begin inline asm
	ld.global.nc.u64 %rd64, [%rd65];
	// end inline asm
	add.s64 	%rd67, %rd59, 16384;
	// begin inline asm
	ld.global.nc.u64 %rd66, [%rd67];
	// end inline asm
	add.s64 	%rd69, %rd59, 20480;
	// begin inline asm
	ld.global.nc.u64 %rd68, [%rd69];
	// end inline asm
	add.s64 	%rd71, %rd59, 24576;
	// begin inline asm
	ld.global.nc.u64 %rd70, [%rd71];
	// end inline asm
	add.s64 	%rd73, %rd58, %rd279;
	add.s64 	%rd74, %rd60, %rd73;
	add.s64 	%rd75, %rd62, %rd74;
	add.s64 	%rd76, %rd64, %rd75;
	add.s64 	%rd77, %rd66, %rd76;
	add.s64 	%rd78, %rd68, %rd77;
	add.s64 	%rd279, %rd70, %rd78;
	sub.s32 	%r38, %r34, %r231;
	setp.lt.s32 	%p4, %r38, 3584;
	@%p4 bra 	$L__BB11_33;
	add.s32 	%r231, %r231, 3584;
	setp.le.s32 	%p5, %r231, %r14;
	@%p5 bra 	$L__BB11_23;
$L__BB11_25:
	setp.le.s32 	%p6, %r34, %r231;
	@%p6 bra 	$L__BB11_33;
	sub.s32 	%r18, %r34, %r231;
	setp.ge.s32 	%p7, %r13, %r18;
	@%p7 bra 	$L__BB11_33;
	not.b32 	%r39, %r13;
	add.s32 	%r40, %r34, %r39;
	sub.s32 	%r19, %r40, %r231;
	and.b32  	%r41, %r19, 1536;
	setp.eq.s32 	%p8, %r41, 1536;
	mov.u32 	%r235, %r13;
	@%p8 bra 	$L__BB11_30;
	add.s32 	%r233, %r13, %r231;
	shr.u32 	%r42, %r19, 9;
	add.s32 	%r43, %r42, 1;
	and.b32  	%r44, %r43, 3;
	neg.s32 	%r232, %r44;
	mov.u32 	%r235, %r13;
$L__BB11_29:
	.pragma "nounroll";
	mul.wide.u32 	%rd82, %r233, 8;
	add.s64 	%rd81, %rd35, %rd82;
	// begin inline asm
	ld.global.nc.u64 %rd80, [%rd81];
	// end inline asm
	add.s64 	%rd279, %rd80, %rd279;
	add.s32 	%r235, %r235, 512;
	add.s32 	%r233, %r233, 512;
	add.s32 	%r232, %r232, 1;
	setp.ne.s32 	%p9, %r232, 0;
	@%p9 bra 	$L__BB11_29;
$L__BB11_30:
	setp.lt.u32 	%p10, %r19, 1536;
	@%p10 bra 	$L__BB11_33;
	cvt.u64.u32 	%rd83, %r235;
	cvt.u64.u32 	%rd84, %r231;
	add.s64 	%rd85, %rd83, %rd84;
	shl.b64 	%rd86, %rd85, 3;
	add.s64 	%rd87, %rd86, %rd35;
	add.s64 	%rd277, %rd87, 8192;
	add.s32 	%r236, %r235, %r231;
$L__BB11_32:
	mul.wide.u32 	%rd96, %r236, 8;
	add.s64 	%rd89, %rd35, %rd96;
	// begin inline asm
	ld.global.nc.u64 %rd88, [%rd89];
	// end inline asm
	add.s64 	%rd97, %rd88, %rd279;
	add.s64 	%rd91, %rd277, -4096;
	// begin inline asm
	ld.global.nc.u64 %rd90, [%rd91];
	// end inline asm
	add.s64 	%rd98, %rd90, %rd97;
	// begin inline asm
	ld.global.nc.u64 %rd92, [%rd277];
	// end inline asm
	add.s64 	%rd99, %rd92, %rd98;
	add.s64 	%rd95, %rd277, 4096;
	// begin inline asm
	ld.global.nc.u64 %rd94, [%rd95];
	// end inline asm
	add.s64 	%rd279, %rd94, %rd99;
	add.s32 	%r235, %r235, 2048;
	add.s64 	%rd277, %rd277, 16384;
	add.s32 	%r236, %r236, 2048;
	setp.lt.s32 	%p11, %r235, %r18;
	@%p11 bra 	$L__BB11_32;
$L__BB11_33:
	// begin inline asm
	mov.u32 %r45, %laneid;
	// end inline asm
	mov.b64 	{%r47, %r52}, %rd279;
	mov.b32 	%r53, 1;
	mov.b32 	%r94, 31;
	mov.b32 	%r95, -1;
	// begin inline asm
	shfl.sync.down.b32 %r46, %r47, %r53, %r94, %r95;
	// end inline asm
	// begin inline asm
	shfl.sync.down.b32 %r51, %r52, %r53, %r94, %r95;
	// end inline asm
	mov.b64 	%rd100, {%r46, %r51};
	setp.gt.s32 	%p12, %r45, 30;
	selp.b64 	%rd101, 0, %rd100, %p12;
	add.s64 	%rd102, %rd101, %rd279;
	mov.b64 	{%r57, %r62}, %rd102;
	mov.b32 	%r63, 2;
	// begin inline asm
	shfl.sync.down.b32 %r56, %r57, %r63, %r94, %r95;
	// end inline asm
	// begin inline asm
	shfl.sync.down.b32 %r61, %r62, %r63, %r94, %r95;
	// end inline asm
	mov.b64 	%rd103, {%r56, %r61};
	setp.gt.s32 	%p13, %r45, 29;
	selp.b64 	%rd104, 0, %rd103, %p13;
	add.s64 	%rd105, %rd104, %rd102;
	mov.b64 	{%r67, %r72}, %rd105;
	mov.b32 	%r73, 4;
	// begin inline asm
	shfl.sync.down.b32 %r66, %r67, %r73, %r94, %r95;
	// end inline asm
	// begin inline asm
	shfl.sync.down.b32 %r71, %r72, %r73, %r94, %r95;
	// end inline asm
	mov.b64 	%rd106, {%r66, %r71};
	setp.gt.s32 	%p14, %r45, 27;
	selp.b64 	%rd107, 0, %rd106, %p14;
	add.s64 	%rd108, %rd107, %rd105;
	mov.b64 	{%r77, %r82}, %rd108;
	mov.b32 	%r83, 8;
	// begin inline asm
	shfl.sync.down.b32 %r76, %r77, %r83, %r94, %r95;
	// end inline asm
	// begin inline asm
	shfl.sync.down.b32 %r81, %r82, %r83, %r94, %r95;
	// end inline asm
	mov.b64 	%rd109, {%r76, %r81};
	setp.gt.s32 	%p15, %r45, 23;
	selp.b64 	%rd110, 0, %rd109, %p15;
	add.s64 	%rd111, %rd110, %rd108;
	mov.b64 	{%r87, %r92}, %rd111;
	mov.b32 	%r93, 16;
	// begin inline asm
	shfl.sync.down.b32 %r86, %r87, %r93, %r94, %r95;
	// end inline asm
	// begin inline asm
	shfl.sync.down.b32 %r91, %r92, %r93, %r94, %r95;
	// end inline asm
	mov.b64 	%rd112, {%r86, %r91};
	setp.gt.s32 	%p16, %r45, 15;
	selp.b64 	%rd113, 0, %rd112, %p16;
	add.s64 	%rd280, %rd113, %rd111;
	setp.ne.s32 	%p17, %r45, 0;
	@%p17 bra 	$L__BB11_35;
	shr.u32 	%r96, %r13, 2;
	and.b32  	%r97, %r96, 248;
	mov.u32 	%r98, _ZZN3cub18CUB_300001_SM_10006detail6reduce28DeviceReduceSingleTileKernelINS2_10policy_hubIlyN4cuda3std3__44plusIlEEE10Policy1000EPlSC_iS9_llNS7_10__identityEEEvT0_T1_T2_T3_T4_T6_E12temp_storage;
	add.s32 	%r99, %r98, %r97;
	st.shared.u64 	[%r99+16], %rd280;
$L__BB11_35:
	bar.sync 	0;
	setp.ne.s32 	%p18, %r13, 0;
	@%p18 bra 	$L__BB11_37;
	ld.shared.u64 	%rd114, [_ZZN3cub18CUB_300001_SM_10006detail6reduce28DeviceReduceSingleTileKernelINS2_10policy_hubIlyN4cuda3std3__44plusIlEEE10Policy1000EPlSC_iS9_llNS7_10__identityEEEvT0_T1_T2_T3_T4_T6_E12temp_storage+24];
	add.s64 	%rd115, %rd114, %rd280;
	ld.shared.u64 	%rd116, [_ZZN3cub18CUB_300001_SM_10006detail6reduce28DeviceReduceSingleTileKernelINS2_10policy_hubIlyN4cuda3std3__44plusIlEEE10Policy1000EPlSC_iS9_llNS7_10__identityEEEvT0_T1_T2_T3_T4_T6_E12temp_storage+32];
	add.s64 	%rd117, %rd115, %rd116;
	ld.shared.u64 	%rd118, [_ZZN3cub18CUB_300001_SM_10006detail6reduce28DeviceReduceSingleTileKernelINS2_10policy_hubIlyN4cuda3std3__44plusIlEEE10Policy1000EPlSC_iS9_llNS7_10__identityEEEvT0_T1_T2_T3_T4_T6_E12temp_storage+40];
	add.s64 	%rd119, %rd117, %rd118;
	ld.shared.u64 	%rd120, [_ZZN3cub18CUB_300001_SM_10006detail6reduce28DeviceReduceSingleTileKernelINS2_10policy_hubIlyN4cuda3std3__44plusIlEEE10Policy1000EPlSC_iS9_llNS7_10__identityEEEvT0_T1_T2_T3_T4_T6_E12temp_storage+48];
	add.s64 	%rd121, %rd119, %rd120;
	ld.shared.u64 	%rd122, [_ZZN3cub18CUB_300001_SM_10006detail6reduce28DeviceReduceSingleTileKernelINS2_10policy_hubIlyN4cuda3std3__44plusIlEEE10Policy1000EPlSC_iS9_llNS7_10__identityEEEvT0_T1_T2_T3_T4_T6_E12temp_storage+56];
	add.s64 	%rd123, %rd121, %rd122;
	ld.shared.u64 	%rd124, [_ZZN3cub18CUB_300001_SM_10006detail6reduce28DeviceReduceSingleTileKernelINS2_10policy_hubIlyN4cuda3std3__44plusIlEEE10Policy1000EPlSC_iS9_llNS7_10__identityEEEvT0_T1_T2_T3_T4_T6_E12temp_storage+64];
	add.s64 	%rd125, %rd123, %rd124;
	ld.shared.u64 	%rd126, [_ZZN3cub18CUB_300001_SM_10006detail6reduce28DeviceReduceSingleTileKernelINS2_10policy_hubIlyN4cuda3std3__44plusIlEEE10Policy1000EPlSC_iS9_llNS7_10__identityEEEvT0_T1_T2_T3_T4_T6_E12temp_storage+72];
	add.s64 	%rd127, %rd125, %rd126;
	ld.shared.u64 	%rd128, [_ZZN3cub18CUB_300001_SM_10006detail6reduce28DeviceReduceSingleTileKernelINS2_10policy_hubIlyN4cuda3std3__44plusIlEEE10Policy1000EPlSC_iS9_llNS7_10__identityEEEvT0_T1_T2_T3_T4_T6_E12temp_storage+80];
	add.s64 	%rd129, %rd127, %rd128;
	ld.shared.u64 	%rd130, [_ZZN3cub18CUB_300001_SM_10006detail6reduce28DeviceReduceSingleTileKernelINS2_10policy_hubIlyN4cuda3std3__44plusIlEEE10Policy1000EPlSC_iS9_llNS7_10__identityEEEvT0_T1_T2_T3_T4_T6_E12temp_storage+88];
	add.s64 	%rd131, %rd129, %rd130;
	ld.shared.u64 	%rd132, [_ZZN3cub18CUB_300001_SM_10006detail6reduce28DeviceReduceSingleTileKernelINS2_10policy_hubIlyN4cuda3std3__44plusIlEEE10Policy1000EPlSC_iS9_llNS7_10__identityEEEvT0_T1_T2_T3_T4_T6_E12temp_storage+96];
	add.s64 	%rd133, %rd131, %rd132;
	ld.shared.u64 	%rd134, [_ZZN3cub18CUB_300001_SM_10006detail6reduce28DeviceReduceSingleTileKernelINS2_10policy_hubIlyN4cuda3std3__44plusIlEEE10Policy1000EPlSC_iS9_llNS7_10__identityEEEvT0_T1_T2_T3_T4_T6_E12temp_storage+104];
	add.s64 	%rd135, %rd133, %rd134;
	ld.shared.u64 	%rd136, [_ZZN3cub18CUB_300001_SM_10006detail6reduce28DeviceReduceSingleTileKernelINS2_10policy_hubIlyN4cuda3std3__44plusIlEEE10Policy1000EPlSC_iS9_llNS7_10__identityEEEvT0_T1_T2_T3_T4_T6_E12temp_storage+112];
	add.s64 	%rd137, %rd135, %rd136;
	ld.shared.u64 	%rd138, [_ZZN3cub18CUB_300001_SM_10006detail6reduce28DeviceReduceSingleTileKernelINS2_10policy_hubIlyN4cuda3std3__44plusIlEEE10Policy1000EPlSC_iS9_llNS7_10__identityEEEvT0_T1_T2_T3_T4_T6_E12temp_storage+120];
	add.s64 	%rd139, %rd137, %rd138;
	ld.shared.u64 	%rd140, [_ZZN3cub18CUB_300001_SM_10006detail6reduce28DeviceReduceSingleTileKernelINS2_10policy_hubIlyN4cuda3std3__44plusIlEEE10Policy1000EPlSC_iS9_llNS7_10__identityEEEvT0_T1_T2_T3_T4_T6_E12temp_storage+128];
	add.s64 	%rd141, %rd139, %rd140;
	ld.shared.u64 	%rd142, [_ZZN3cub18CUB_300001_SM_10006detail6reduce28DeviceReduceSingleTileKernelINS2_10policy_hubIlyN4cuda3std3__44plusIlEEE10Policy1000EPlSC_iS9_llNS7_10__identityEEEvT0_T1_T2_T3_T4_T6_E12temp_storage+136];
	add.s64 	%rd280, %rd141, %rd142;
$L__BB11_37:
	mov.u32 	%r223, %tid.x;
	setp.ne.s32 	%p56, %r223, 0;
	@%p56 bra 	$L__BB11_39;
	add.s64 	%rd264, %rd280, %rd36;
	st.global.u64 	[%rd1], %rd264;
$L__BB11_39:
	ret;

}
	// .globl	_ZN3cub18CUB_300001_SM_10006detail4scan23DeviceCompactInitKernelINS0_13ScanTileStateIiLb1EEEPlEEvT_iT0_
.visible .entry _ZN3cub18CUB_300001_SM_10006detail4scan23DeviceCompactInitKernelINS0_13ScanTileStateIiLb1EEEPlEEvT_iT0_(
	.param .align 8 .b8 _ZN3cub18CUB_300001_SM_10006detail4scan23DeviceCompactInitKernelINS0_13ScanTileStateIiLb1EEEPlEEvT_iT0__param_0[8],
	.param .u32 _ZN3cub18CUB_300001_SM_10006detail4scan23DeviceCompactInitKernelINS0_13ScanTileStateIiLb1EEEPlEEvT_iT0__param_1,
	.param .u64 .ptr .align 1 _ZN3cub18CUB_300001_SM_10006detail4scan23DeviceCompactInitKernelINS0_13ScanTileStateIiLb1EEEPlEEvT_iT0__param_2
)
{
	.reg .pred 	%p<6>;
	.reg .b32 	%r<11>;
	.reg .b64 	%rd<10>;

	ld.param.u64 	%rd3, [_ZN3cub18CUB_300001_SM_10006detail4scan23DeviceCompactInitKernelINS0_13ScanTileStateIiLb1EEEPlEEvT_iT0__param_0];
	ld.param.u32 	%r4, [_ZN3cub18CUB_300001_SM_10006detail4scan23DeviceCompactInitKernelINS0_13ScanTileStateIiLb1EEEPlEEvT_iT0__param_1];
	ld.param.u64 	%rd2, [_ZN3cub18CUB_300001_SM_10006detail4scan23DeviceCompactInitKernelINS0_13ScanTileStateIiLb1EEEPlEEvT_iT0__param_2];
	cvta.to.global.u64 	%rd1, %rd3;
	mov.u32 	%r1, %ctaid.x;
	mov.u32 	%r5, %ntid.x;
	mov.u32 	%r2, %tid.x;
	mad.lo.s32 	%r3, %r1, %r5, %r2;
	setp.ge.s32 	%p1, %r3, %r4;
	@%p1 bra 	$L__BB12_2;
	mul.wide.s32 	%rd4, %r3, 8;
	add.s64 	%rd5, %rd1, %rd4;
	mov.b32 	%r6, 0;
	mov.b32 	%r7, 99;
	st.global.v2.u32 	[%rd5+256], {%r7, %r6};
$L__BB12_2:
	setp.ne.s32 	%p2, %r1, 0;
	setp.gt.u32 	%p3, %r2, 31;
	or.pred  	%p4, %p2, %p3;
	@%p4 bra 	$L__BB12_4;
	mul.wide.u32 	%rd6, %r2, 8;
	add.s64 	%rd7, %rd1, %rd6;
	mov.b32 	%r9, 0;
	st.global.v2.u32 	[%rd7], {%r9, %r9};
$L__BB12_4:
	or.b32  	%r10, %r1, %r2;
	setp.ne.s32 	%p5, %r10, 0;
	@%p5 bra 	$L__BB12_6;
	cvta.to.global.u64 	%rd8, %rd2;
	mov.b64 	%rd9, 0;
	st.global.u64 	[%rd8], %rd9;
$L__BB12_6:
	ret;

}
	// .globl	_ZN3cub18CUB_300001_SM_10006detail6select23DeviceSelectSweepKernelINS2_10policy_hubIlNS0_8NullTypeEiLb0ELNS0_10SelectImplE1EE10Policy1000EN6thrust24THRUST_300001_SM_1000_NS6detail15normal_iteratorINSA_10device_ptrIlEEEEPS5_SF_PlNS0_13ScanTileStateIiLb1EEEN4cuda3std3__410__not_fn_tI7is_zeroEES5_iNS2_19streaming_context_tIlLb1EEELS6_1EEEvT0_T1_T2_T3_T4_T5_T6_T7_iT8_NS1_7vsmem_tE
.visible .entry _ZN3cub18CUB_300001_SM_10006detail6select23DeviceSelectSweepKernelINS2_10policy_hubIlNS0_8NullTypeEiLb0ELNS0_10SelectImplE1EE10Policy1000EN6thrust24THRUST_300001_SM_1000_NS6detail15normal_iteratorINSA_10device_ptrIlEEEEPS5_SF_PlNS0_13ScanTileStateIiLb1EEEN4cuda3std3__410__not_fn_tI7is_zeroEES5_iNS2_19streaming_context_tIlLb1EEELS6_1EEEvT0_T1_T2_T3_T4_T5_T6_T7_iT8_NS1_7vsmem_tE(
	.param .align 8 .b8 _ZN3cub18CUB_300001_SM_10006detail6select23DeviceSelectSweepKernelINS2_10policy_hubIlNS0_8NullTypeEiLb0ELNS0_10SelectImplE1EE10Policy1000EN6thrust24THRUST_300001_SM_1000_NS6detail15normal_iteratorINSA_10device_ptrIlEEEEPS5_SF_PlNS0_13ScanTileStateIiLb1EEEN4cuda3std3__410__not_fn_tI7is_zeroEES5_iNS2_19streaming_context_tIlLb1EEELS6_1EEEvT0_T1_T2_T3_T4_T5_T6_T7_iT8_NS1_7vsmem_tE_param_0[8],
	.param .u64 .ptr .align 1 _ZN3cub18CUB_300001_SM_10006detail6select23DeviceSelectSweepKernelINS2_10policy_hubIlNS0_8NullTypeEiLb0ELNS0_10SelectImplE1EE10Policy1000EN6thrust24THRUST_300001_SM_1000_NS6detail15normal_iteratorINSA_10device_ptrIlEEEEPS5_SF_PlNS0_13ScanTileStateIiLb1EEEN4cuda3std3__410__not_fn_tI7is_zeroEES5_iNS2_19streaming_context_tIlLb1EEELS6_1EEEvT0_T1_T2_T3_T4_T5_T6_T7_iT8_NS1_7vsmem_tE_param_1,
	.param .align 8 .b8 _ZN3cub18CUB_300001_SM_10006detail6select23DeviceSelectSweepKernelINS2_10policy_hubIlNS0_8NullTypeEiLb0ELNS0_10SelectImplE1EE10Policy1000EN6thrust24THRUST_300001_SM_1000_NS6detail15normal_iteratorINSA_10device_ptrIlEEEEPS5_SF_PlNS0_13ScanTileStateIiLb1EEEN4cuda3std3__410__not_fn_tI7is_zeroEES5_iNS2_19streaming_context_tIlLb1EEELS6_1EEEvT0_T1_T2_T3_T4_T5_T6_T7_iT8_NS1_7vsmem_tE_param_2[8],
	.param .u64 .ptr .align 1 _ZN3cub18CUB_300001_SM_10006detail6select23DeviceSelectSweepKernelINS2_10policy_hubIlNS0_8NullTypeEiLb0ELNS0_10SelectImplE1EE10Policy1000EN6thrust24THRUST_300001_SM_1000_NS6detail15normal_iteratorINSA_10device_ptrIlEEEEPS5_SF_PlNS0_13ScanTileStateIiLb1EEEN4cuda3std3__410__not_fn_tI7is_zeroEES5_iNS2_19streaming_context_tIlLb1EEELS6_1EEEvT0_T1_T2_T3_T4_T5_T6_T7_iT8_NS1_7vsmem_tE_param_3,
	.param .align 8 .b8 _ZN3cub18CUB_300001_SM_10006detail6select23DeviceSelectSweepKernelINS2_10policy_hubIlNS0_8NullTypeEiLb0ELNS0_10SelectImplE1EE10Policy1000EN6thrust24THRUST_300001_SM_1000_NS6detail15normal_iteratorINSA_10device_ptrIlEEEEPS5_SF_PlNS0_13ScanTileStateIiLb1EEEN4cuda3std3__410__not_fn_tI7is_zeroEES5_iNS2_19streaming_context_tIlLb1EEELS6_1EEEvT0_T1_T2_T3_T4_T5_T6_T7_iT8_NS1_7vsmem_tE_param_4[8],
	.param .align 1 .b8 _ZN3cub18CUB_300001_SM_10006detail6select23DeviceSelectSweepKernelINS2_10policy_hubIlNS0_8NullTypeEiLb0ELNS0_10SelectImplE1EE10Policy1000EN6thrust24THRUST_300001_SM_1000_NS6detail15normal_iteratorINSA_10device_ptrIlEEEEPS5_SF_PlNS0_13ScanTileStateIiLb1EEEN4cuda3std3__410__not_fn_tI7is_zeroEES5_iNS2_19streaming_context_tIlLb1EEELS6_1EEEvT0_T1_T2_T3_T4_T5_T6_T7_iT8_NS1_7vsmem_tE_param_5[1],
	.param .align 1 .b8 _ZN3cub18CUB_300001_SM_10006detail6select23DeviceSelectSweepKernelINS2_10policy_hubIlNS0_8NullTypeEiLb0ELNS0_10SelectImplE1EE10Policy1000EN6thrust24THRUST_300001_SM_1000_NS6detail15normal_iteratorINSA_10device_ptrIlEEEEPS5_SF_PlNS0_13ScanTileStateIiLb1EEEN4cuda3std3__410__not_fn_tI7is_zeroEES5_iNS2_19streaming_context_tIlLb1EEELS6_1EEEvT0_T1_T2_T3_T4_T5_T6_T7_iT8_NS1_7vsmem_tE_param_6[1],
	.param .u32 _ZN3cub18CUB_300001_SM_10006detail6select23DeviceSelectSweepKernelINS2_10policy_hubIlNS0_8NullTypeEiLb0ELNS0_10SelectImplE1EE10Policy1000EN6thrust24THRUST_300001_SM_1000_NS6detail15normal_iteratorINSA_10device_ptrIlEEEEPS5_SF_PlNS0_13ScanTileStateIiLb1EEEN4cuda3std3__410__not_fn_tI7is_zeroEES5_iNS2_19streaming_context_tIlLb1EEELS6_1EEEvT0_T1_T2_T3_T4_T5_T6_T7_iT8_NS1_7vsmem_tE_param_7,
	.param .u32 _ZN3cub18CUB_300001_SM_10006detail6select23DeviceSelectSweepKernelINS2_10policy_hubIlNS0_8NullTypeEiLb0ELNS0_10SelectImplE1EE10Policy1000EN6thrust24THRUST_300001_SM_1000_NS6detail15normal_iteratorINSA_10device_ptrIlEEEEPS5_SF_PlNS0_13ScanTileStateIiLb1EEEN4cuda3std3__410__not_fn_tI7is_zeroEES5_iNS2_19streaming_context_tIlLb1EEELS6_1EEEvT0_T1_T2_T3_T4_T5_T6_T7_iT8_NS1_7vsmem_tE_param_8,
	.param .align 8 .b8 _ZN3cub18CUB_300001_SM_10006detail6select23DeviceSelectSweepKernelINS2_10policy_hubIlNS0_8NullTypeEiLb0ELNS0_10SelectImplE1EE10Policy1000EN6thrust24THRUST_300001_SM_1000_NS6detail15normal_iteratorINSA_10device_ptrIlEEEEPS5_SF_PlNS0_13ScanTileStateIiLb1EEEN4cuda3std3__410__not_fn_tI7is_zeroEES5_iNS2_19streaming_context_tIlLb1EEELS6_1EEEvT0_T1_T2_T3_T4_T5_T6_T7_iT8_NS1_7vsmem_tE_param_9[40],
	.param .align 8 .b8 _ZN3cub18CUB_300001_SM_10006detail6select23DeviceSelectSweepKernelINS2_10policy_hubIlNS0_8NullTypeEiLb0ELNS0_10SelectImplE1EE10Policy1000EN6thrust24THRUST_300001_SM_1000_NS6detail15normal_iteratorINSA_10device_ptrIlEEEEPS5_SF_PlNS0_13ScanTileStateIiLb1EEEN4cuda3std3__410__not_fn_tI7is_zeroEES5_iNS2_19streaming_context_tIlLb1EEELS6_1EEEvT0_T1_T2_T3_T4_T5_T6_T7_iT8_NS1_7vsmem_tE_param_10[8]
)
.maxntid 384
{
	.reg .pred 	%p<455>;
	.reg .b16 	%rs<80>;
	.reg .b32 	%r<1135>;
	.reg .b64 	%rd<826>;
	// demoted variable
	.shared .align 16 .b8 _ZZN3cub18CUB_300001_SM_10006detail6select23DeviceSelectSweepKernelINS2_10policy_hubIlNS0_8NullTypeEiLb0ELNS0_10SelectImplE1EE10Policy1000EN6thrust24THRUST_300001_SM_1000_NS6detail15normal_iteratorINSA_10device_ptrIlEEEEPS5_SF_PlNS0_13ScanTileStateIiLb1EEEN4cuda3std3__410__not_fn_tI7is_zeroEES5_iNS2_19streaming_context_tIlLb1EEELS6_1EEEvT0_T1_T2_T3_T4_T5_T6_T7_iT8_NS1_7vsmem_tEE19static_temp_storage[33792];
	ld.param.u64 	%rd2, [_ZN3cub18CUB_300001_SM_10006detail6select23DeviceSelectSweepKernelINS2_10policy_hubIlNS0_8NullTypeEiLb0ELNS0_10SelectImplE1EE10Policy1000EN6thrust24THRUST_300001_SM_1000_NS6detail15normal_iteratorINSA_10device_ptrIlEEEEPS5_SF_PlNS0_13ScanTileStateIiLb1EEEN4cuda3std3__410__not_fn_tI7is_zeroEES5_iNS2_19streaming_context_tIlLb1EEELS6_1EEEvT0_T1_T2_T3_T4_T5_T6_T7_iT8_NS1_7vsmem_tE_param_4];
	ld.param.u64 	%rd261, [_ZN3cub18CUB_300001_SM_10006detail6select23DeviceSelectSweepKernelINS2_10policy_hubIlNS0_8NullTypeEiLb0ELNS0_10SelectImplE1EE10Policy1000EN6thrust24THRUST_300001_SM_1000_NS6detail15normal_iteratorINSA_10device_ptrIlEEEEPS5_SF_PlNS0_13ScanTileStateIiLb1EEEN4cuda3std3__410__not_fn_tI7is_zeroEES5_iNS2_19streaming_context_tIlLb1EEELS6_1EEEvT0_T1_T2_T3_T4_T5_T6_T7_iT8_NS1_7vsmem_tE_param_2];
	ld.param.u64 	%rd262, [_ZN3cub18CUB_300001_SM_10006detail6select23DeviceSelectSweepKernelINS2_10policy_hubIlNS0_8NullTypeEiLb0ELNS0_10SelectImplE1EE10Policy1000EN6thrust24THRUST_300001_SM_1000_NS6detail15normal_iteratorINSA_10device_ptrIlEEEEPS5_SF_PlNS0_13ScanTileStateIiLb1EEEN4cuda3std3__410__not_fn_tI7is_zeroEES5_iNS2_19streaming_context_tIlLb1EEELS6_1EEEvT0_T1_T2_T3_T4_T5_T6_T7_iT8_NS1_7vsmem_tE_param_0];
	ld.param.u32 	%r272, [_ZN3cub18CUB_300001_SM_10006detail6select23DeviceSelectSweepKernelINS2_10policy_hubIlNS0_8NullTypeEiLb0ELNS0_10SelectImplE1EE10Policy1000EN6thrust24THRUST_300001_SM_1000_NS6detail15normal_iteratorINSA_10device_ptrIlEEEEPS5_SF_PlNS0_13ScanTileStateIiLb1EEEN4cuda3std3__410__not_fn_tI7is_zeroEES5_iNS2_19streaming_context_tIlLb1EEELS6_1EEEvT0_T1_T2_T3_T4_T5_T6_T7_iT8_NS1_7vsmem_tE_param_8];
	mov.b64 	%rd260, _ZN3cub18CUB_300001_SM_10006detail6select23DeviceSelectSweepKernelINS2_10policy_hubIlNS0_8NullTypeEiLb0ELNS0_10SelectImplE1EE10Policy1000EN6thrust24THRUST_300001_SM_1000_NS6detail15normal_iteratorINSA_10device_ptrIlEEEEPS5_SF_PlNS0_13ScanTileStateIiLb1EEEN4cuda3std3__410__not_fn_tI7is_zeroEES5_iNS2_19streaming_context_tIlLb1EEELS6_1EEEvT0_T1_T2_T3_T4_T5_T6_T7_iT8_NS1_7vsmem_tE_param_9;
	mov.u64 	%rd1, %rd260;
	cvta.to.global.u64 	%rd3, %rd262;
	cvta.to.global.u64 	%rd4, %rd261;
	mov.u32 	%r273, %ctaid.x;
	mov.u32 	%r274, %nctaid.y;
	mov.u32 	%r275, %ctaid.y;
	mad.lo.s32 	%r1, %r273, %r274, %r275;
	mul.lo.s32 	%r2, %r1, 4224;
	add.s32 	%r276, %r272, -1;
	setp.ge.s32 	%p23, %r1, %r276;
	@%p23 bra 	$L__BB13_201;
	setp.ne.s32 	%p284, %r1, 0;
	@%p284 bra 	$L__BB13_90;
	ld.param.u8 	%rs63, [%rd1];
	setp.eq.s16 	%p385, %rs63, 0;
	ld.param.u64 	%rd627, [%rd1+16];
	selp.b64 	%rd628, %rd627, 0, %p385;
	cvt.u64.u32 	%rd629, %r2;
	add.s64 	%rd630, %rd628, %rd629;
	mov.u32 	%r1096, %tid.x;
	and.b32  	%r990, %r1096, 31;
	and.b32  	%r991, %r1096, 992;
	mul.lo.s32 	%r992, %r991, 11;
	or.b32  	%r993, %r992, %r990;
	cvt.u64.u32 	%rd631, %r993;
	add.s64 	%rd632, %rd630, %rd631;
	shl.b64 	%rd633, %rd632, 3;
	add.s64 	%rd634, %rd3, %rd633;
	ld.global.u64 	%rd635, [%rd634];
	ld.global.u64 	%rd636, [%rd634+256];
	ld.global.u64 	%rd637, [%rd634+512];
	ld.global.u64 	%rd638, [%rd634+768];
	ld.global.u64 	%rd639, [%rd634+1024];
	ld.global.u64 	%rd640, [%rd634+1280];
	ld.global.u64 	%rd641, [%rd634+1536];
	ld.global.u64 	%rd642, [%rd634+1792];
	ld.global.u64 	%rd643, [%rd634+2048];
	ld.global.u64 	%rd644, [%rd634+2304];
	ld.global.u64 	%rd645, [%rd634+2560];
	// begin inline asm
	mov.u32 %r959, %laneid;
	// end inline asm
	shr.u32 	%r5, %r1096, 5;
	mad.lo.s32 	%r994, %r5, 352, %r959;
	shl.b32 	%r995, %r994, 3;
	mov.u32 	%r996, _ZZN3cub18CUB_300001_SM_10006detail6select23DeviceSelectSweepKernelINS2_10policy_hubIlNS0_8NullTypeEiLb0ELNS0_10SelectImplE1EE10Policy1000EN6thrust24THRUST_300001_SM_1000_NS6detail15normal_iteratorINSA_10device_ptrIlEEEEPS5_SF_PlNS0_13ScanTileStateIiLb1EEEN4cuda3std3__410__not_fn_tI7is_zeroEES5_iNS2_19streaming_context_tIlLb1EEELS6_1EEEvT0_T1_T2_T3_T4_T5_T6_T7_iT8_NS1_7vsmem_tEE19static_temp_storage;
	add.s32 	%r997, %r996, %r995;
	st.shared.u64 	[%r997], %rd635;
	st.shared.u64 	[%r997+256], %rd636;
	st.shared.u64 	[%r997+512], %rd637;
	st.shared.u64 	[%r997+768], %rd638;
	st.shared.u64 	[%r997+1024], %rd639;
	st.shared.u64 	[%r997+1280], %rd640;
	st.shared.u64 	[%r997+1536], %rd641;
	st.shared.u64 	[%r997+1792], %rd642;
	st.shared.u64 	[%r997+2048], %rd643;
	st.shared.u64 	[%r997+2304], %rd644;
	st.shared.u64 	[%r997+2560], %rd645;
	bar.warp.sync 	-1;
	mad.lo.s32 	%r998, %r959, 80, %r997;
	ld.shared.u64 	%rd5, [%r998];
	ld.shared.u64 	%rd6, [%r998+8];
	ld.shared.u64 	%rd7, [%r998+16];
	ld.shared.u64 	%rd8, [%r998+24];
	ld.shared.u64 	%rd9, [%r998+32];
	ld.shared.u64 	%rd10, [%r998+40];
	ld.shared.u64 	%rd11, [%r998+48];
	ld.shared.u64 	%rd12, [%r998+56];
	ld.shared.u64 	%rd13, [%r998+64];
	ld.shared.u64 	%rd14, [%r998+72];
	ld.shared.u64 	%rd15, [%r998+80];
	setp.ne.s64 	%p386, %rd5, 0;
	selp.u32 	%r6, 1, 0, %p386;
	setp.ne.s64 	%p387, %rd6, 0;
	selp.u32 	%r999, 1, 0, %p387;
	setp.ne.s64 	%p388, %rd7, 0;
	selp.u32 	%r1000, 1, 0, %p388;
	setp.ne.s64 	%p389, %rd8, 0;
	selp.u32 	%r1001, 1, 0, %p389;
	setp.ne.s64 	%p390, %rd9, 0;
	selp.u32 	%r1002, 1, 0, %p390;
	setp.ne.s64 	%p391, %rd10, 0;
	selp.u32 	%r1003, 1, 0, %p391;
	setp.ne.s64 	%p392, %rd11, 0;
	selp.u32 	%r1004, 1, 0, %p392;
	setp.ne.s64 	%p393, %rd12, 0;
	selp.u32 	%r1005, 1, 0, %p393;
	setp.ne.s64 	%p394, %rd13, 0;
	selp.u32 	%r1006, 1, 0, %p394;
	setp.ne.s64 	%p395, %rd14, 0;
	selp.u32 	%r1007, 1, 0, %p395;
	setp.ne.s64 	%p396, %rd15, 0;
	selp.u32 	%r1008, 1, 0, %p396;
	bar.sync 	0;
	add.s32 	%r7, %r999, %r6;
	add.s32 	%r8, %r7, %r1000;
	add.s32 	%r9, %r8, %r1001;
	add.s32 	%r10, %r9, %r1002;
	add.s32 	%r11, %r10, %r1003;
	add.s32 	%r12, %r11, %r1004;
	add.s32 	%r13, %r12, %r1005;
	add.s32 	%r14, %r13, %r1006;
	add.s32 	%r15, %r14, %r1007;
	add.s32 	%r964, %r15, %r1008;
	mov.b32 	%r962, 1;
	mov.b32 	%r987, 0;
	mov.b32 	%r989, -1;
	// begin inline asm
	{  .reg .s32 r0;  .reg .pred p;  shfl.sync.up.b32 r0|p, %r964, %r962, %r987, %r989;  @p add.s32 r0, r0, %r964;  mov.s32 %r960, r0;}
	// end inline asm
	mov.b32 	%r968, 2;
	// begin inline asm
	{  .reg .s32 r0;  .reg .pred p;  shfl.sync.up.b32 r0|p, %r960, %r968, %r987, %r989;  @p add.s32 r0, r0, %r960;  mov.s32 %r966, r0;}
	// end inline asm
	mov.b32 	%r974, 4;
	// begin inline asm
	{  .reg .s32 r0;  .reg .pred p;  shfl.sync.up.b32 r0|p, %r966, %r974, %r987, %r989;  @p add.s32 r0, r0, %r966;  mov.s32 %r972, r0;}
	// end inline asm
	mov.b32 	%r980, 8;
	// begin inline asm
	{  .reg .s32 r0;  .reg .pred p;  shfl.sync.up.b32 r0|p, %r972, %r980, %r987, %r989;  @p add.s32 r0, r0, %r972;  mov.s32 %r978, r0;}
	// end inline asm
	mov.b32 	%r986, 16;
	// begin inline asm
	{  .reg .s32 r0;  .reg .pred p;  shfl.sync.up.b32 r0|p, %r978, %r986, %r987, %r989;  @p add.s32 r0, r0, %r978;  mov.s32 %r984, r0;}
	// end inline asm
	setp.ne.s32 	%p397, %r959, 31;
	@%p397 bra 	$L__BB13_4;
	shl.b32 	%r1009, %r5, 2;
	add.s32 	%r1011, %r996, %r1009;
	st.shared.u32 	[%r1011], %r984;
$L__BB13_4:
	bar.sync 	0;
	ld.shared.v4.u32 	{%r18, %r19, %r20, %r21}, [_ZZN3cub18CUB_300001_SM_10006detail6select23DeviceSelectSweepKernelINS2_10policy_hubIlNS0_8NullTypeEiLb0ELNS0_10SelectImplE1EE10Policy1000EN6thrust24THRUST_300001_SM_1000_NS6detail15normal_iteratorINSA_10device_ptrIlEEEEPS5_SF_PlNS0_13ScanTileStateIiLb1EEEN4cuda3std3__410__not_fn_tI7is_zeroEES5_iNS2_19streaming_context_tIlLb1EEELS6_1EEEvT0_T1_T2_T3_T4_T5_T6_T7_iT8_NS1_7vsmem_tEE19static_temp_storage];
	add.s32 	%r1012, %r19, %r18;
	setp.eq.s32 	%p398, %r5, 2;
	selp.b32 	%r1013, %r1012, %r18, %p398;
	add.s32 	%r1014, %r1012, %r20;
	setp.eq.s32 	%p399, %r5, 3;
	selp.b32 	%r1015, %r1014, %r1013, %p399;
	add.s32 	%r1016, %r1014, %r21;
	setp.eq.s32 	%p400, %r5, 4;
	selp.b32 	%r1017, %r1016, %r1015, %p400;
	ld.shared.v4.u32 	{%r22, %r23, %r24, %r25}, [_ZZN3cub18CUB_300001_SM_10006detail6select23DeviceSelectSweepKernelINS2_10policy_hubIlNS0_8NullTypeEiLb0ELNS0_10SelectImplE1EE10Policy1000EN6thrust24THRUST_300001_SM_1000_NS6detail15normal_iteratorINSA_10device_ptrIlEEEEPS5_SF_PlNS0_13ScanTileStateIiLb1EEEN4cuda3std3__410__not_fn_tI7is_zeroEES5_iNS2_19streaming_context_tIlLb1EEELS6_1EEEvT0_T1_T2_T3_T4_T5_T6_T7_iT8_NS1_7vsmem_tEE19static_temp_storage+16];
	add.s32 	%r1018, %r1016, %r22;
	setp.eq.s32 	%p401, %r5, 5;
	selp.b32 	%r1019, %r1018, %r1017, %p401;
	add.s32 	%r1020, %r1018, %r23;
	setp.eq.s32 	%p402, %r5, 6;
	selp.b32 	%r1021, %r1020, %r1019, %p402;
	add.s32 	%r1022, %r1020, %r24;
	setp.eq.s32 	%p403, %r5, 7;
	selp.b32 	%r1023, %r1022, %r1021, %p403;
	add.s32 	%r1024, %r1022, %r25;
	setp.eq.s32 	%p404, %r5, 8;
	selp.b32 	%r1025, %r1024, %r1023, %p404;
	ld.shared.v4.u32 	{%r26, %r27, %r28, %r29}, [_ZZN3cub18CUB_300001_SM_10006detail6select23DeviceSelectSweepKernelINS2_10policy_hubIlNS0_8NullTypeEiLb0ELNS0_10SelectImplE1EE10Policy1000EN6thrust24THRUST_300001_SM_1000_NS6detail15normal_iteratorINSA_10device_ptrIlEEEEPS5_SF_PlNS0_13ScanTileStateIiLb1EEEN4cuda3std3__410__not_fn_tI7is_zeroEES5_iNS2_19streaming_context_tIlLb1EEELS6_1EEEvT0_T1_T2_T3_T4_T5_T6_T7_iT8_NS1_7vsmem_tEE19static_temp_storage+32];
	add.s32 	%r1026, %r1024, %r26;
	setp.eq.s32 	%p405, %r5, 9;
	selp.b32 	%r1027, %r1026, %r1025, %p405;
	add.s32 	%r1028, %r1026, %r27;
	setp.eq.s32 	%p406, %r5, 10;
	selp.b32 	%r1029, %r1028, %r1027, %p406;
	add.s32 	%r1030, %r1028, %r28;
	setp.eq.s32 	%p407, %r5, 11;
	selp.b32 	%r1031, %r1030, %r1029, %p407;
	add.s32 	%r30, %r1030, %r29;
	setp.lt.u32 	%p408, %r1096, 32;
	selp.b32 	%r1032, 0, %r1031, %p408;
	setp.eq.s32 	%p409, %r959, 0;
	sub.s32 	%r1033, %r984, %r964;
	selp.b32 	%r1034, 0, %r1033, %p409;
	add.s32 	%r31, %r1032, %r1034;
	add.s32 	%r32, %r31, %r6;
	add.s32 	%r33, %r7, %r31;
	add.s32 	%r34, %r8, %r31;
	add.s32 	%r35, %r9, %r31;
	add.s32 	%r36, %r10, %r31;
	add.s32 	%r37, %r11, %r31;
	add.s32 	%r38, %r12, %r31;
	add.s32 	%r39, %r13, %r31;
	add.s32 	%r40, %r14, %r31;
	add.s32 	%r41, %r15, %r31;
	setp.ne.s32 	%p410, %r1096, 0;
	@%p410 bra 	$L__BB13_6;
	add.s64 	%rd646, %rd2, 256;
	mov.b32 	%r1035, 101;
	// begin inline asm
	st.relaxed.gpu.v2.u32 [%rd646], {%r1035, %r30};
	// end inline asm
$L__BB13_6:
	setp.gt.s32 	%p411, %r30, 384;
	@%p411 bra 	$L__BB13_51;
	setp.ne.s64 	%p412, %rd5, 0;
	mov.u64 	%rd647, %rd260;
	ld.param.u8 	%rs1, [%rd647];
	ld.param.u64 	%rd648, [%rd647+24];
	cvta.to.global.u64 	%rd16, %rd648;
	@%p412 bra 	$L__BB13_8;
	bra.uni 	$L__BB13_11;
$L__BB13_8:
	setp.ne.s16 	%p413, %rs1, 0;
	mov.b64 	%rd741, 0;
	@%p413 bra 	$L__BB13_10;
	ld.global.u64 	%rd741, [%rd16];
$L__BB13_10:
	cvt.s64.s32 	%rd650, %r31;
	add.s64 	%rd651, %rd741, %rd650;
	shl.b64 	%rd652, %rd651, 3;
	add.s64 	%rd653, %rd4, %rd652;
	st.global.u64 	[%rd653], %rd5;
$L__BB13_11:
	setp.eq.s64 	%p414, %rd6, 0;
	@%p414 bra 	$L__BB13_15;
	setp.ne.s16 	%p415, %rs1, 0;
	mov.b64 	%rd742, 0;
	@%p415 bra 	$L__BB13_14;
	ld.global.u64 	%rd742, [%rd16];
$L__BB13_14:
	cvt.s64.s32 	%rd655, %r32;
	add.s64 	%rd656, %rd742, %rd655;
	shl.b64 	%rd657, %rd656, 3;
	add.s64 	%rd658, %rd4, %rd657;
	st.global.u64 	[%rd658], %rd6;
$L__BB13_15:
	setp.eq.s64 	%p416, %rd7, 0;
	@%p416 bra 	$L__BB13_19;
	setp.ne.s16 	%p417, %rs1, 0;
	mov.b64 	%rd743, 0;
	@%p417 bra 	$L__BB13_18;
	ld.global.u64 	%rd743, [%rd16];
$L__BB13_18:
	cvt.s64.s32 	%rd660, %r33;
	add.s64 	%rd661, %rd743, %rd660;
	shl.b64 	%rd662, %rd661, 3;
	add.s64 	%rd663, %rd4, %rd662;
	st.global.u64 	[%rd663], %rd7;
$L__BB13_19:
	setp.eq.s64 	%p418, %rd8, 0;
	@%p418 bra 	$L__BB13_23;
	setp.ne.s16 	%p419, %rs1, 0;
	mov.b64 	%rd744, 0;
	@%p419 bra 	$L__BB13_22;
	ld.global.u64 	%rd744, [%rd16];
$L__BB13_22:
	cvt.s64.s32 	%rd665, %r34;
	add.s64 	%rd666, %rd744, %rd665;
	shl.b64 	%rd667, %rd666, 3;
	add.s64 	%rd668, %rd4, %rd667;
	st.global.u64 	[%rd668], %rd8;
$L__BB13_23:
	setp.eq.s64 	%p420, %rd9, 0;
	@%p420 bra 	$L__BB13_27;
	setp.ne.s16 	%p421, %rs1, 0;
	mov.b64 	%rd745, 0;
	@%p421 bra 	$L__BB13_26;
	ld.global.u64 	%rd745, [%rd16];
$L__BB13_26:
	cvt.s64.s32 	%rd670, %r35;
	add.s64 	%rd671, %rd745, %rd670;
	shl.b64 	%rd672, %rd671, 3;
	add.s64 	%rd673, %rd4, %rd672;
	st.global.u64 	[%rd673], %rd9;
$L__BB13_27:
	setp.eq.s64 	%p422, %rd10, 0;
	@%p422 bra 	$L__BB13_31;
	setp.ne.s16 	%p423, %rs1, 0;
	mov.b64 	%rd746, 0;
	@%p423 bra 	$L__BB13_30;
	ld.global.u64 	%rd746, [%rd16];
$L__BB13_30:
	cvt.s64.s32 	%rd675, %r36;
	add.s64 	%rd676, %rd746, %rd675;
	shl.b64 	%rd677, %rd676, 3;
	add.s64 	%rd678, %rd4, %rd677;
	st.global.u64 	[%rd678], %rd10;
$L__BB13_31:
	setp.eq.s64 	%p424, %rd11, 0;
	@%p424 bra 	$L__BB13_35;
	setp.ne.s16 	%p425, %rs1, 0;
	mov.b64 	%rd747, 0;
	@%p425 bra 	$L__BB13_34;
	ld.global.u64 	%rd747, [%rd16];
$L__BB13_34:
	cvt.s64.s32 	%rd680, %r37;
	add.s64 	%rd681, %rd747, %rd680;
	shl.b64 	%rd682, %rd681, 3;
	add.s64 	%rd683, %rd4, %rd682;
	st.global.u64 	[%rd683], %rd11;
$L__BB13_35:
	setp.eq.s64 	%p426, %rd12, 0;
	@%p426 bra 	$L__BB13_39;
	setp.ne.s16 	%p427, %rs1, 0;
	mov.b64 	%rd748, 0;
	@%p427 bra 	$L__BB13_38;
	ld.global.u64 	%rd748, [%rd16];
$L__BB13_38:
	cvt.s64.s32 	%rd685, %r38;
	add.s64 	%rd686, %rd748, %rd685;
	shl.b64 	%rd687, %rd686, 3;
	add.s64 	%rd688, %rd4, %rd687;
	st.global.u64 	[%rd688], %rd12;
$L__BB13_39:
	setp.eq.s64 	%p428, %rd13, 0;
	@%p428 bra 	$L__BB13_43;
	setp.ne.s16 	%p429, %rs1, 0;
	mov.b64 	%rd749, 0;
	@%p429 bra 	$L__BB13_42;
	ld.global.u64 	%rd749, [%rd16];
$L__BB13_42:
	cvt.s64.s32 	%rd690, %r39;
	add.s64 	%rd691, %rd749, %rd690;
	shl.b64 	%rd692, %rd691, 3;
	add.s64 	%rd693, %rd4, %rd692;
	st.global.u64 	[%rd693], %rd13;
$L__BB13_43:
	setp.eq.s64 	%p430, %rd14, 0;
	@%p430 bra 	$L__BB13_47;
	setp.ne.s16 	%p431, %rs1, 0;
	mov.b64 	%rd750, 0;
	@%p431 bra 	$L__BB13_46;
	ld.global.u64 	%rd750, [%rd16];
$L__BB13_46:
	cvt.s64.s32 	%rd695, %r40;
	add.s64 	%rd696, %rd750, %rd695;
	shl.b64 	%rd697, %rd696, 3;
	add.s64 	%rd698, %rd4, %rd697;
	st.global.u64 	[%rd698], %rd14;
$L__BB13_47:
	setp.eq.s64 	%p432, %rd15, 0;
	@%p432 bra 	$L__BB13_451;
	setp.ne.s16 	%p433, %rs1, 0;
	mov.b64 	%rd751, 0;
	@%p433 bra 	$L__BB13_50;
	ld.global.u64 	%rd751, [%rd16];
$L__BB13_50:
	cvt.s64.s32 	%rd700, %r41;
	add.s64 	%rd701, %rd751, %rd700;
	shl.b64 	%rd702, %rd701, 3;
	add.s64 	%rd703, %rd4, %rd702;
	st.global.u64 	[%rd703], %rd15;
	bra.uni 	$L__BB13_451;
$L__BB13_51:
	setp.eq.s64 	%p434, %rd5, 0;
	bar.sync 	0;
	@%p434 bra 	$L__BB13_53;
	shl.b32 	%r1037, %r31, 3;
	mov.u32 	%r1038, _ZZN3cub18CUB_300001_SM_10006detail6select23DeviceSelectSweepKernelINS2_10policy_hubIlNS0_8NullTypeEiLb0ELNS0_10SelectImplE1EE10Policy1000EN6thrust24THRUST_300001_SM_1000_NS6detail15normal_iteratorINSA_10device_ptrIlEEEEPS5_SF_PlNS0_13ScanTileStateIiLb1EEEN4cuda3std3__410__not_fn_tI7is_zeroEES5_iNS2_19streaming_context_tIlLb1EEELS6_1EEEvT0_T1_T2_T3_T4_T5_T6_T7_iT8_NS1_7vsmem_tEE19static_temp_storage;
	add.s32 	%r1039, %r1038, %r1037;
	st.shared.u64 	[%r1039], %rd5;
$L__BB13_53:
	setp.eq.s64 	%p435, %rd6, 0;
	@%p435 bra 	$L__BB13_55;
	shl.b32 	%r1040, %r32, 3;
	mov.u32 	%r1041, _ZZN3cub18CUB_300001_SM_10006detail6select23DeviceSelectSweepKernelINS2_10policy_hubIlNS0_8NullTypeEiLb0ELNS0_10SelectImplE1EE10Policy1000EN6thrust24THRUST_300001_SM_1000_NS6detail15normal_iteratorINSA_10device_ptrIlEEEEPS5_SF_PlNS0_13ScanTileStateIiLb1EEEN4cuda3std3__410__not_fn_tI7is_zeroEES5_iNS2_19streaming_context_tIlLb1EEELS6_1EEEvT0_T1_T2_T3_T4_T5_T6_T7_iT8_NS1_7vsmem_tEE19static_temp_storage;
	add.s32 	%r1042, %r1041, %r1040;
	st.shared.u64 	[%r1042], %rd6;
$L__BB13_55:
	setp.eq.s64 	%p436, %rd7, 0;
	@%p436 bra 	$L__BB13_57;
	shl.b32 	%r1043, %r33, 3;
	mov.u32 	%r1044, _ZZN3cub18CUB_300001_SM_10006detail6select23DeviceSelectSweepKernelINS2_10policy_hubIlNS0_8NullTypeEiLb0ELNS0_10SelectImplE1EE10Policy1000EN6thrust24THRUST_300001_SM_1000_NS6detail15normal_iteratorINSA_10device_ptrIlEEEEPS5_SF_PlNS0_13ScanTileStateIiLb1EEEN4cuda3std3__410__not_fn_tI7is_zeroEES5_iNS2_19streaming_context_tIlLb1EEELS6_1EEEvT0_T1_T2_T3_T4_T5_T6_T7_iT8_NS1_7vsmem_tEE19static_temp_storage;
	add.s32 	%r1045, %r1044, %r1043;
	st.shared.u64 	[%r1045], %rd7;
$L__BB13_57:
	setp.eq.s64 	%p437, %rd8, 0;
	@%p437 bra 	$L__BB13_59;
	shl.b32 	%r1046, %r34, 3;
	mov.u32 	%r1047, _ZZN3cub18CUB_300001_SM_10006detail6select23DeviceSelectSweepKernelINS2_10policy_hubIlNS0_8NullTypeEiLb0ELNS0_10SelectImplE1EE10Policy1000EN6thrust24THRUST_300001_SM_1000_NS6detail15normal_iteratorINSA_10device_ptrIlEEEEPS5_SF_PlNS0_13ScanTileStateIiLb1EEEN4cuda3std3__410__not_fn_tI7is_zeroEES5_iNS2_19streaming_context_tIlLb1EEELS6_1EEEvT0_T1_T2_T3_T4_T5_T6_T7_iT8_NS1_7vsmem_tEE19static_temp_storage;
	add.s32 	%r1048, %r1047, %r1046;
	st.shared.u64 	[%r1048], %rd8;
$L__BB13_59:
	setp.eq.s64 	%p438, %rd9, 0;
	@%p438 bra 	$L__BB13_61;
	shl.b32 	%r1049, %r35, 3;
	mov.u32 	%r1050, _ZZN3cub18CUB_300001_SM_10006detail6select23DeviceSelectSweepKernelINS2_10policy_hubIlNS0_8NullTypeEiLb0ELNS0_10SelectImplE1EE10Policy1000EN6thrust24THRUST_300001_SM_1000_NS6detail15normal_iteratorINSA_10device_ptrIlEEEEPS5_SF_PlNS0_13ScanTileStateIiLb1EEEN4cuda3std3__410__not_fn_tI7is_zeroEES5_iNS2_19streaming_context_tIlLb1EEELS6_1EEEvT0_T1_T2_T3_T4_T5_T6_T7_iT8_NS1_7vsmem_tEE19static_temp_storage;
	add.s32 	%r1051, %r1050, %r1049;
	st.shared.u64 	[%r1051], %rd9;
$L__BB13_61:
	setp.eq.s64 	%p439, %rd10, 0;
	@%p439 bra 	$L__BB13_63;
	shl.b32 	%r1052, %r36, 3;
	mov.u32 	%r1053, _ZZN3cub18CUB_300001_SM_10006detail6select23DeviceSelectSweepKernelINS2_10policy_hubIlNS0_8NullTypeEiLb0ELNS0_10SelectImplE1EE10Policy1000EN6thrust24THRUST_300001_SM_1000_NS6detail15normal_iteratorINSA_10device_ptrIlEEEEPS5_SF_PlNS0_13ScanTileStateIiLb1EEEN4cuda3std3__410__not_fn_tI7is_zeroEES5_iNS2_19streaming_context_tIlLb1EEELS6_1EEEvT0_T1_T2_T3_T4_T5_T6_T7_iT8_NS1_7vsmem_tEE19static_temp_storage;
	add.s32 	%r1054, %r1053, %r1052;
	st.shared.u64 	[%r1054], %rd10;
$L__BB13_63:
	setp.eq.s64 	%p440, %rd11, 0;
	@%p440 bra 	$L__BB13_65;
	shl.b32 	%r1055, %r37, 3;
	mov.u32 	%r1056, _ZZN3cub18CUB_300001_SM_10006detail6select23DeviceSelectSweepKernelINS2_10policy_hubIlNS0_8NullTypeEiLb0ELNS0_10SelectImplE1EE10Policy1000EN6thrust24THRUST_300001_SM_1000_NS6detail15normal_iteratorINSA_10device_ptrIlEEEEPS5_SF_PlNS0_13ScanTileStateIiLb1EEEN4cuda3std3__410__not_fn_tI7is_zeroEES5_iNS2_19streaming_context_tIlLb1EEELS6_1EEEvT0_T1_T2_T3_T4_T5_T6_T7_iT8_NS1_7vsmem_tEE19static_temp_storage;
	add.s32 	%r1057, %r1056, %r1055;
	st.shared.u64 	[%r1057], %rd11;
$L__BB13_65:
	setp.eq.s64 	%p441, %rd12, 0;
	@%p441 bra 	$L__BB13_67;
	shl.b32 	%r1058, %r38, 3;
	mov.u32 	%r1059, _ZZN3cub18CUB_300001_SM_10006detail6select23DeviceSelectSweepKernelINS2_10policy_hubIlNS0_8NullTypeEiLb0ELNS0_10SelectImplE1EE10Policy1000EN6thrust24THRUST_300001_SM_1000_NS6detail15normal_iteratorINSA_10device_ptrIlEEEEPS5_SF_PlNS0_13ScanTileStateIiLb1EEEN4cuda3std3__410__not_fn_tI7is_zeroEES5_iNS2_19streaming_context_tIlLb1EEELS6_1EEEvT0_T1_T2_T3_T4_T5_T6_T7_iT8_NS1_7vsmem_tEE19static_temp_storage;
	add.s32 	%r1060, %r1059, %r1058;
	st.shared.u64 	[%r1060], %rd12;
$L__BB13_67:
	setp.eq.s64 	%p442, %rd13, 0;
	@%p442 bra 	$L__BB13_69;
	shl.b32 	%r1061, %r39, 3;
	mov.u32 	%r1062, _ZZN3cub18CUB_300001_SM_10006detail6select23DeviceSelectSweepKernelINS2_10policy_hubIlNS0_8NullTypeEiLb0ELNS0_10SelectImplE1EE10Policy1000EN6thrust24THRUST_300001_SM_1000_NS6detail15normal_iteratorINSA_10device_ptrIlEEEEPS5_SF_PlNS0_13ScanTileStateIiLb1EEEN4cuda3std3__410__not_fn_tI7is_zeroEES5_iNS2_19streaming_context_tIlLb1EEELS6_1EEEvT0_T1_T2_T3_T4_T5_T6_T7_iT8_NS1_7vsmem_tEE19static_temp_storage;
	add.s32 	%r1063, %r1062, %r1061;
	st.shared.u64 	[%r1063], %rd13;
$L__BB13_69:
	setp.eq.s64 	%p443, %rd14, 0;
	@%p443 bra 	$L__BB13_71;
	shl.b32 	%r1064, %r40, 3;
	mov.u32 	%r1065, _ZZN3cub18CUB_300001_SM_10006detail6select23DeviceSelectSweepKernelINS2_10policy_hubIlNS0_8NullTypeEiLb0ELNS0_10SelectImplE1EE10Policy1000EN6thrust24THRUST_300001_SM_1000_NS6detail15normal_iteratorINSA_10device_ptrIlEEEEPS5_SF_PlNS0_13ScanTileStateIiLb1EEEN4cuda3std3__410__not_fn_tI7is_zeroEES5_iNS2_19streaming_context_tIlLb1EEELS6_1EEEvT0_T1_T2_T3_T4_T5_T6_T7_iT8_NS1_7vsmem_tEE19static_temp_storage;
	add.s32 	%r1066, %r1065, %r1064;
	st.shared.u64 	[%r1066], %rd14;
$L__BB13_71:
	setp.eq.s64 	%p444, %rd15, 0;
	@%p444 bra 	$L__BB13_73;
	shl.b32 	%r1067, %r41, 3;
	mov.u32 	%r1068, _ZZN3cub18CUB_300001_SM_10006detail6select23DeviceSelectSweepKernelINS2_10policy_hubIlNS0_8NullTypeEiLb0ELNS0_10SelectImplE1EE10Policy1000EN6thrust24THRUST_300001_SM_1000_NS6detail15normal_iteratorINSA_10device_ptrIlEEEEPS5_SF_PlNS0_13ScanTileStateIiLb1EEEN4cuda3std3__410__not_fn_tI7is_zeroEES5_iNS2_19streaming_context_tIlLb1EEELS6_1EEEvT0_T1_T2_T3_T4_T5_T6_T7_iT8_NS1_7vsmem_tEE19static_temp_storage;
	add.s32 	%r1069, %r1068, %r1067;
	st.shared.u64 	[%r1069], %rd15;
$L__BB13_73:
	bar.sync 	0;
	setp.ge.u32 	%p445, %r1096, %r30;
	@%p445 bra 	$L__BB13_451;
	mov.u64 	%rd704, %rd260;
	ld.param.u8 	%rs2, [%rd704];
	ld.param.u64 	%rd705, [%rd704+24];
	cvta.to.global.u64 	%rd17, %rd705;
	add.s32 	%r1070, %r19, %r20;
	add.s32 	%r1071, %r1070, %r21;
	add.s32 	%r1072, %r1071, %r22;
	add.s32 	%r1073, %r1072, %r23;
	add.s32 	%r1074, %r1073, %r24;
	add.s32 	%r1075, %r1074, %r25;
	add.s32 	%r1076, %r1075, %r26;
	add.s32 	%r1077, %r1076, %r27;
	add.s32 	%r1078, %r1077, %r28;
	add.s32 	%r1079, %r1078, %r29;
	add.s32 	%r1080, %r1079, %r18;
	not.b32 	%r1081, %r1096;
	add.s32 	%r42, %r1080, %r1081;
	mul.hi.u32 	%r1082, %r42, -1431655765;
	shr.u32 	%r1083, %r1082, 8;
	add.s32 	%r43, %r1083, 1;
	and.b32  	%r1084, %r1083, 3;
	setp.eq.s32 	%p446, %r1084, 3;
	@%p446 bra 	$L__BB13_79;
	cvt.u64.u32 	%rd734, %r1096;
	shl.b32 	%r1085, %r1096, 3;
	mov.u32 	%r1086, _ZZN3cub18CUB_300001_SM_10006detail6select23DeviceSelectSweepKernelINS2_10policy_hubIlNS0_8NullTypeEiLb0ELNS0_10SelectImplE1EE10Policy1000EN6thrust24THRUST_300001_SM_1000_NS6detail15normal_iteratorINSA_10device_ptrIlEEEEPS5_SF_PlNS0_13ScanTileStateIiLb1EEEN4cuda3std3__410__not_fn_tI7is_zeroEES5_iNS2_19streaming_context_tIlLb1EEELS6_1EEEvT0_T1_T2_T3_T4_T5_T6_T7_iT8_NS1_7vsmem_tEE19static_temp_storage;
	add.s32 	%r1095, %r1086, %r1085;
	and.b32  	%r1087, %r43, 3;
	neg.s32 	%r1094, %r1087;
$L__BB13_76:
	.pragma "nounroll";
	setp.ne.s16 	%p447, %rs2, 0;
	mov.b64 	%rd735, 0;
	@%p447 bra 	$L__BB13_78;
	ld.global.u64 	%rd735, [%rd17];
$L__BB13_78:
	add.s64 	%rd707, %rd735, %rd734;
	shl.b64 	%rd708, %rd707, 3;
	add.s64 	%rd709, %rd4, %rd708;
	ld.shared.u64 	%rd710, [%r1095];
	st.global.u64 	[%rd709], %rd710;
	add.s64 	%rd734, %rd734, 384;
	cvt.u32.u64 	%r1096, %rd734;
	add.s32 	%r1095, %r1095, 3072;
	add.s32 	%r1094, %r1094, 1;
	setp.ne.s32 	%p448, %r1094, 0;
	@%p448 bra 	$L__BB13_76;
$L__BB13_79:
	setp.lt.u32 	%p449, %r42, 1152;
	@%p449 bra 	$L__BB13_451;
	mul.wide.u32 	%rd712, %r1096, 8;
	add.s64 	%rd23, %rd4, %rd712;
	shl.b32 	%r1088, %r1096, 3;
	mov.u32 	%r1089, _ZZN3cub18CUB_300001_SM_10006detail6select23DeviceSelectSweepKernelINS2_10policy_hubIlNS0_8NullTypeEiLb0ELNS0_10SelectImplE1EE10Policy1000EN6thrust24THRUST_300001_SM_1000_NS6detail15normal_iteratorINSA_10device_ptrIlEEEEPS5_SF_PlNS0_13ScanTileStateIiLb1EEEN4cuda3std3__410__not_fn_tI7is_zeroEES5_iNS2_19streaming_context_tIlLb1EEELS6_1EEEvT0_T1_T2_T3_T4_T5_T6_T7_iT8_NS1_7vsmem_tEE19static_temp_storage;
	add.s32 	%r1090, %r1088, %r1089;
	add.s32 	%r1097, %r1090, 6144;
	mov.b64 	%rd736, 0;
$L__BB13_81:
	setp.ne.s16 	%p450, %rs2, 0;
	mov.b64 	%rd737, 0;
	@%p450 bra 	$L__BB13_83;
	ld.global.u64 	%rd737, [%rd17];
$L__BB13_83:
	setp.ne.s16 	%p451, %rs2, 0;
	shl.b64 	%rd715, %rd737, 3;
	add.s64 	%rd716, %rd736, %rd715;
	add.s64 	%rd717, %rd23, %rd716;
	ld.shared.u64 	%rd718, [%r1097+-6144];
	st.global.u64 	[%rd717], %rd718;
	mov.b64 	%rd738, 0;
	@%p451 bra 	$L__BB13_85;
	ld.global.u64 	%rd738, [%rd17];
$L__BB13_85:
	setp.ne.s16 	%p452, %rs2, 0;
	shl.b64 	%rd720, %rd738, 3;
	add.s64 	%rd721, %rd736, %rd720;
	add.s64 	%rd722, %rd23, %rd721;
	ld.shared.u64 	%rd723, [%r1097+-3072];
	st.global.u64 	[%rd722+3072], %rd723;
	mov.b64 	%rd739, 0;
	@%p452 bra 	$L__BB13_87;
	ld.global.u64 	%rd739, [%rd17];
$L__BB13_87:
	setp.ne.s16 	%p453, %rs2, 0;
	shl.b64 	%rd725, %rd739, 3;
	add.s64 	%rd726, %rd736, %rd725;
	add.s64 	%rd727, %rd23, %rd726;
	ld.shared.u64 	%rd728, [%r1097];
	st.global.u64 	[%rd727+6144], %rd728;
	mov.b64 	%rd740, 0;
	@%p453 bra 	$L__BB13_89;
	ld.global.u64 	%rd740, [%rd17];
$L__BB13_89:
	shl.b64 	%rd729, %rd740, 3;
	add.s64 	%rd730, %rd736, %rd729;
	add.s64 	%rd731, %rd23, %rd730;
	ld.shared.u64 	%rd732, [%r1097+3072];
	st.global.u64 	[%rd731+9216], %rd732;
	add.s32 	%r1096, %r1096, 1536;
	add.s64 	%rd736, %rd736, 12288;
	add.s32 	%r1097, %r1097, 12288;
	setp.lt.s32 	%p454, %r1096, %r30;
	@%p454 bra 	$L__BB13_81;
	bra.uni 	$L__BB13_451;
$L__BB13_90:
	ld.param.u8 	%rs46, [%rd1];
	setp.eq.s16 	%p285, %rs46, 0;
	ld.param.u64 	%rd514, [%rd1+16];
	selp.b64 	%rd515, %rd514, 0, %p285;
	cvt.s64.s32 	%rd516, %r2;
	add.s64 	%rd517, %rd515, %rd516;
	mov.u32 	%r1110, %tid.x;
	and.b32  	%r748, %r1110, 31;
	and.b32  	%r749, %r1110, 992;
	mul.lo.s32 	%r750, %r749, 11;
	or.b32  	%r751, %r750, %r748;
	cvt.u64.u32 	%rd518, %r751;
	add.s64 	%rd519, %rd517, %rd518;
	shl.b64 	%rd520, %rd519, 3;
	add.s64 	%rd521, %rd3, %rd520;
	ld.global.u64 	%rd522, [%rd521];
	ld.global.u64 	%rd523, [%rd521+256];
	ld.global.u64 	%rd524, [%rd521+512];
	ld.global.u64 	%rd525, [%rd521+768];
	ld.global.u64 	%rd526, [%rd521+1024];
	ld.global.u64 	%rd527, [%rd521+1280];
	ld.global.u64 	%rd528, [%rd521+1536];
	ld.global.u64 	%rd529, [%rd521+1792];
	ld.global.u64 	%rd530, [%rd521+2048];
	ld.global.u64 	%rd531, [%rd521+2304];
	ld.global.u64 	%rd532, [%rd521+2560];
	// begin inline asm
	mov.u32 %r717, %laneid;
	// end inline asm
	shr.u32 	%r59, %r1110, 5;
	mad.lo.s32 	%r752, %r59, 352, %r717;
	shl.b32 	%r753, %r752, 3;
	mov.u32 	%r754, _ZZN3cub18CUB_300001_SM_10006detail6select23DeviceSelectSweepKernelINS2_10policy_hubIlNS0_8NullTypeEiLb0ELNS0_10SelectImplE1EE10Policy1000EN6thrust24THRUST_300001_SM_1000_NS6detail15normal_iteratorINSA_10device_ptrIlEEEEPS5_SF_PlNS0_13ScanTileStateIiLb1EEEN4cuda3std3__410__not_fn_tI7is_zeroEES5_iNS2_19streaming_context_tIlLb1EEELS6_1EEEvT0_T1_T2_T3_T4_T5_T6_T7_iT8_NS1_7vsmem_tEE19static_temp_storage;
	add.s32 	%r755, %r754, %r753;
	st.shared.u64 	[%r755], %rd522;
	st.shared.u64 	[%r755+256], %rd523;
	st.shared.u64 	[%r755+512], %rd524;
	st.shared.u64 	[%r755+768], %rd525;
	st.shared.u64 	[%r755+1024], %rd526;
	st.shared.u64 	[%r755+1280], %rd527;
	st.shared.u64 	[%r755+1536], %rd528;
	st.shared.u64 	[%r755+1792], %rd529;
	st.shared.u64 	[%r755+2048], %rd530;
	st.shared.u64 	[%r755+2304], %rd531;
	st.shared.u64 	[%r755+2560], %rd532;
	bar.warp.sync 	-1;
	mad.lo.s32 	%r756, %r717, 80, %r755;
	ld.shared.u64 	%rd56, [%r756];
	ld.shared.u64 	%rd57, [%r756+8];
	ld.shared.u64 	%rd58, [%r756+16];
	ld.shared.u64 	%rd59, [%r756+24];
	ld.shared.u64 	%rd60, [%r756+32];
	ld.shared.u64 	%rd61, [%r756+40];
	ld.shared.u64 	%rd62, [%r756+48];
	ld.shared.u64 	%rd63, [%r756+56];
	ld.shared.u64 	%rd64, [%r756+64];
	ld.shared.u64 	%rd65, [%r756+72];
	ld.shared.u64 	%rd66, [%r756+80];
	setp.ne.s64 	%p286, %rd56, 0;
	selp.u32 	%r60, 1, 0, %p286;
	setp.ne.s64 	%p287, %rd57, 0;
	selp.u32 	%r757, 1, 0, %p287;
	setp.ne.s64 	%p288, %rd58, 0;
	selp.u32 	%r758, 1, 0, %p288;
	setp.ne.s64 	%p289, %rd59, 0;
	selp.u32 	%r759, 1, 0, %p289;
	setp.ne.s64 	%p290, %rd60, 0;
	selp.u32 	%r760, 1, 0, %p290;
	setp.ne.s64 	%p291, %rd61, 0;
	selp.u32 	%r761, 1, 0, %p291;
	setp.ne.s64 	%p292, %rd62, 0;
	selp.u32 	%r762, 1, 0, %p292;
	setp.ne.s64 	%p293, %rd63, 0;
	selp.u32 	%r763, 1, 0, %p293;
	setp.ne.s64 	%p294, %rd64, 0;
	selp.u32 	%r764, 1, 0, %p294;
	setp.ne.s64 	%p295, %rd65, 0;
	selp.u32 	%r765, 1, 0, %p295;
	setp.ne.s64 	%p296, %rd66, 0;
	selp.u32 	%r766, 1, 0, %p296;
	bar.sync 	0;
	add.s32 	%r61, %r757, %r60;
	add.s32 	%r62, %r61, %r758;
	add.s32 	%r63, %r62, %r759;
	add.s32 	%r64, %r63, %r760;
	add.s32 	%r65, %r64, %r761;
	add.s32 	%r66, %r65, %r762;
	add.s32 	%r67, %r66, %r763;
	add.s32 	%r68, %r67, %r764;
	add.s32 	%r69, %r68, %r765;
	add.s32 	%r722, %r69, %r766;
	mov.b32 	%r720, 1;
	mov.b32 	%r745, 0;
	mov.b32 	%r747, -1;
	// begin inline asm
	{  .reg .s32 r0;  .reg .pred p;  shfl.sync.up.b32 r0|p, %r722, %r720, %r745, %r747;  @p add.s32 r0, r0, %r722;  mov.s32 %r718, r0;}
	// end inline asm
	mov.b32 	%r726, 2;
	// begin inline asm
	{  .reg .s32 r0;  .reg .pred p;  shfl.sync.up.b32 r0|p, %r718, %r726, %r745, %r747;  @p add.s32 r0, r0, %r718;  mov.s32 %r724, r0;}
	// end inline asm
	mov.b32 	%r732, 4;
	// begin inline asm
	{  .reg .s32 r0;  .reg .pred p;  shfl.sync.up.b32 r0|p, %r724, %r732, %r745, %r747;  @p add.s32 r0, r0, %r724;  mov.s32 %r730, r0;}
	// end inline asm
	mov.b32 	%r738, 8;
	// begin inline asm
	{  .reg .s32 r0;  .reg .pred p;  shfl.sync.up.b32 r0|p, %r730, %r738, %r745, %r747;  @p add.s32 r0, r0, %r730;  mov.s32 %r736, r0;}
	// end inline asm
	mov.b32 	%r744, 16;
	// begin inline asm
	{  .reg .s32 r0;  .reg .pred p;  shfl.sync.up.b32 r0|p, %r736, %r744, %r745, %r747;  @p add.s32 r0, r0, %r736;  mov.s32 %r742, r0;}
	// end inline asm
	setp.ne.s32 	%p297, %r717, 31;
	@%p297 bra 	$L__BB13_92;
	shl.b32 	%r767, %r59, 2;
	add.s32 	%r769, %r754, %r767;
	st.shared.u32 	[%r769], %r742;
$L__BB13_92:
	sub.s32 	%r770, %r742, %r722;
	bar.sync 	0;
	ld.shared.v4.u32 	{%r771, %r772, %r773, %r774}, [_ZZN3cub18CUB_300001_SM_10006detail6select23DeviceSelectSweepKernelINS2_10policy_hubIlNS0_8NullTypeEiLb0ELNS0_10SelectImplE1EE10Policy1000EN6thrust24THRUST_300001_SM_1000_NS6detail15normal_iteratorINSA_10device_ptrIlEEEEPS5_SF_PlNS0_13ScanTileStateIiLb1EEEN4cuda3std3__410__not_fn_tI7is_zeroEES5_iNS2_19streaming_context_tIlLb1EEELS6_1EEEvT0_T1_T2_T3_T4_T5_T6_T7_iT8_NS1_7vsmem_tEE19static_temp_storage];
	add.s32 	%r775, %r772, %r771;
	setp.eq.s32 	%p298, %r59, 2;
	selp.b32 	%r776, %r775, %r771, %p298;
	add.s32 	%r777, %r775, %r773;
	setp.eq.s32 	%p299, %r59, 3;
	selp.b32 	%r778, %r777, %r776, %p299;
	add.s32 	%r779, %r777, %r774;
	setp.eq.s32 	%p300, %r59, 4;
	selp.b32 	%r780, %r779, %r778, %p300;
	ld.shared.v4.u32 	{%r781, %r782, %r783, %r784}, [_ZZN3cub18CUB_300001_SM_10006detail6select23DeviceSelectSweepKernelINS2_10policy_hubIlNS0_8NullTypeEiLb0ELNS0_10SelectImplE1EE10Policy1000EN6thrust24THRUST_300001_SM_1000_NS6detail15normal_iteratorINSA_10device_ptrIlEEEEPS5_SF_PlNS0_13ScanTileStateIiLb1EEEN4cuda3std3__410__not_fn_tI7is_zeroEES5_iNS2_19streaming_context_tIlLb1EEELS6_1EEEvT0_T1_T2_T3_T4_T5_T6_T7_iT8_NS1_7vsmem_tEE19static_temp_storage+16];
	add.s32 	%r785, %r779, %r781;
	setp.eq.s32 	%p301, %r59, 5;
	selp.b32 	%r786, %r785, %r780, %p301;
	add.s32 	%r787, %r785, %r782;
	setp.eq.s32 	%p302, %r59, 6;
	selp.b32 	%r788, %r787, %r786, %p302;
	add.s32 	%r789, %r787, %r783;
	setp.eq.s32 	%p303, %r59, 7;
	selp.b32 	%r790, %r789, %r788, %p303;
	add.s32 	%r791, %r789, %r784;
	setp.eq.s32 	%p304, %r59, 8;
	selp.b32 	%r792, %r791, %r790, %p304;
	ld.shared.v4.u32 	{%r793, %r794, %r795, %r796}, [_ZZN3cub18CUB_300001_SM_10006detail6select23DeviceSelectSweepKernelINS2_10policy_hubIlNS0_8NullTypeEiLb0ELNS0_10SelectImplE1EE10Policy1000EN6thrust24THRUST_300001_SM_1000_NS6detail15normal_iteratorINSA_10device_ptrIlEEEEPS5_SF_PlNS0_13ScanTileStateIiLb1EEEN4cuda3std3__410__not_fn_tI7is_zeroEES5_iNS2_19streaming_context_tIlLb1EEELS6_1EEEvT0_T1_T2_T3_T4_T5_T6_T7_iT8_NS1_7vsmem_tEE19static_temp_storage+32];
	add.s32 	%r797, %r791, %r793;
	setp.eq.s32 	%p305, %r59, 9;
	selp.b32 	%r798, %r797, %r792, %p305;
	add.s32 	%r799, %r797, %r794;
	setp.eq.s32 	%p306, %r59, 10;
	selp.b32 	%r800, %r799, %r798, %p306;
	add.s32 	%r801, %r799, %r795;
	setp.eq.s32 	%p307, %r59, 11;
	selp.b32 	%r802, %r801, %r800, %p307;
	add.s32 	%r72, %r801, %r796;
	setp.gt.u32 	%p308, %r1110, 31;
	setp.lt.u32 	%p309, %r1110, 32;
	setp.eq.s32 	%p310, %r717, 0;
	selp.b32 	%r803, 0, %r770, %p310;
	add.s32 	%r1106, %r802, %r803;
	selp.b32 	%r74, %r770, %r1106, %p309;
	@%p308 bra 	$L__BB13_117;
	setp.ne.s32 	%p311, %r1110, 0;
	mul.wide.s32 	%rd533, %r1, 8;
	add.s64 	%rd67, %rd2, %rd533;
	@%p311 bra 	$L__BB13_95;
	st.shared.u32 	[_ZZN3cub18CUB_300001_SM_10006detail6select23DeviceSelectSweepKernelINS2_10policy_hubIlNS0_8NullTypeEiLb0ELNS0_10SelectImplE1EE10Policy1000EN6thrust24THRUST_300001_SM_1000_NS6detail15normal_iteratorINSA_10device_ptrIlEEEEPS5_SF_PlNS0_13ScanTileStateIiLb1EEEN4cuda3std3__410__not_fn_tI7is_zeroEES5_iNS2_19streaming_context_tIlLb1EEELS6_1EEEvT0_T1_T2_T3_T4_T5_T6_T7_iT8_NS1_7vsmem_tEE19static_temp_storage+76], %r72;
	add.s64 	%rd534, %rd67, 256;
	mov.b32 	%r804, 100;
	// begin inline asm
	st.relaxed.gpu.v2.u32 [%rd534], {%r804, %r72};
	// end inline asm
$L__BB13_95:
	not.b32 	%r806, %r1110;
	add.s32 	%r1103, %r1, %r806;
	mov.u32 	%r76, %nctaid.x;
	setp.gt.u32 	%p312, %r76, 499;
	@%p312 bra 	$L__BB13_97;
	membar.cta;
	bra.uni 	$L__BB13_98;
$L__BB13_97:
	mov.b32 	%r807, 1140;
	// begin inline asm
	nanosleep.u32 %r807;
	// end inline asm
$L__BB13_98:
	mul.wide.s32 	%rd536, %r1103, 8;
	add.s64 	%rd537, %rd2, %rd536;
	add.s64 	%rd535, %rd537, 256;
	// begin inline asm
	ld.relaxed.gpu.v2.u32 {%r1104, %r1100}, [%rd535];
	// end inline asm
$L__BB13_99:
	setp.eq.s32 	%p313, %r1104, 99;
	mov.b32 	%r810, -1;
	vote.sync.any.pred 	%p314, %p313, %r810;
	not.pred 	%p315, %p314;
	@%p315 bra 	$L__BB13_104;
	@%p312 bra 	$L__BB13_102;
	membar.cta;
	bra.uni 	$L__BB13_103;
$L__BB13_102:
	mov.b32 	%r956, 380;
	// begin inline asm
	nanosleep.u32 %r956;
	// end inline asm
$L__BB13_103:
	// begin inline asm
	ld.relaxed.gpu.v2.u32 {%r1104, %r1100}, [%rd535];
	// end inline asm
	bra.uni 	$L__BB13_99;
$L__BB13_104:
	setp.eq.s32 	%p316, %r1104, 101;
	mov.b32 	%r837, -1;
	vote.sync.ballot.b32 	%r838, %p316, %r837;
	// begin inline asm
	mov.u32 %r812, %lanemask_ge;
	// end inline asm
	and.b32  	%r839, %r838, %r812;
	or.b32  	%r840, %r839, -2147483648;
	add.s32 	%r841, %r840, -1;
	not.b32 	%r842, %r840;
	and.b32  	%r843, %r842, %r841;
	popc.b32 	%r816, %r843;
	mov.b32 	%r815, 1;
	// begin inline asm
	shfl.sync.down.b32 %r813, %r1100, %r815, %r816, %r837;
	// end inline asm
	setp.lt.s32 	%p318, %r717, %r816;
	selp.b32 	%r844, %r813, 0, %p318;
	add.s32 	%r819, %r844, %r1100;
	mov.b32 	%r820, 2;
	// begin inline asm
	shfl.sync.down.b32 %r818, %r819, %r820, %r816, %r837;
	// end inline asm
	add.s32 	%r86, %r717, 2;
	setp.gt.s32 	%p319, %r86, %r816;
	selp.b32 	%r845, 0, %r818, %p319;
	add.s32 	%r824, %r819, %r845;
	mov.b32 	%r825, 4;
	// begin inline asm
	shfl.sync.down.b32 %r823, %r824, %r825, %r816, %r837;
	// end inline asm
	add.s32 	%r87, %r717, 4;
	setp.gt.s32 	%p320, %r87, %r816;
	selp.b32 	%r846, 0, %r823, %p320;
	add.s32 	%r829, %r824, %r846;
	mov.b32 	%r830, 8;
	// begin inline asm
	shfl.sync.down.b32 %r828, %r829, %r830, %r816, %r837;
	// end inline asm
	add.s32 	%r88, %r717, 8;
	setp.gt.s32 	%p321, %r88, %r816;
	selp.b32 	%r847, 0, %r828, %p321;
	add.s32 	%r834, %r829, %r847;
	mov.b32 	%r835, 16;
	// begin inline asm
	shfl.sync.down.b32 %r833, %r834, %r835, %r816, %r837;
	// end inline asm
	add.s32 	%r89, %r717, 16;
	setp.gt.s32 	%p322, %r89, %r816;
	selp.b32 	%r848, 0, %r833, %p322;
	add.s32 	%r1101, %r834, %r848;
	add.s64 	%rd69, %rd2, 256;
$L__BB13_105:
	setp.ne.s32 	%p323, %r1104, 101;
	mov.b32 	%r849, -1;
	vote.sync.all.pred 	%p324, %p323, %r849;
	not.pred 	%p325, %p324;
	@%p325 bra 	$L__BB13_113;
	mul.wide.s32 	%rd623, %r1103, 8;
	add.s64 	%rd624, %rd69, %rd623;
	add.s64 	%rd622, %rd624, -256;
	// begin inline asm
	ld.relaxed.gpu.v2.u32 {%r1104, %r1105}, [%rd622];
	// end inline asm
$L__BB13_107:
	setp.eq.s32 	%p373, %r1104, 99;
	mov.b32 	%r914, -1;
	vote.sync.any.pred 	%p374, %p373, %r914;
	not.pred 	%p375, %p374;
	@%p375 bra 	$L__BB13_112;
	@%p312 bra 	$L__BB13_110;
	membar.cta;
	bra.uni 	$L__BB13_111;
$L__BB13_110:
	mov.b32 	%r953, 380;
	// begin inline asm
	nanosleep.u32 %r953;
	// end inline asm
$L__BB13_111:
	// begin inline asm
	ld.relaxed.gpu.v2.u32 {%r1104, %r1105}, [%rd622];
	// end inline asm
	bra.uni 	$L__BB13_107;
$L__BB13_112:
	setp.eq.s32 	%p376, %r1104, 101;
	mov.b32 	%r940, -1;
	vote.sync.ballot.b32 	%r941, %p376, %r940;
	and.b32  	%r942, %r941, %r812;
	or.b32  	%r943, %r942, -2147483648;
	add.s32 	%r944, %r943, -1;
	not.b32 	%r945, %r943;
	and.b32  	%r946, %r945, %r944;
	popc.b32 	%r919, %r946;
	mov.b32 	%r918, 1;
	// begin inline asm
	shfl.sync.down.b32 %r916, %r1105, %r918, %r919, %r940;
	// end inline asm
	setp.lt.s32 	%p378, %r717, %r919;
	selp.b32 	%r947, %r916, 0, %p378;
	add.s32 	%r922, %r947, %r1105;
	mov.b32 	%r923, 2;
	// begin inline asm
	shfl.sync.down.b32 %r921, %r922, %r923, %r919, %r940;
	// end inline asm
	setp.gt.s32 	%p379, %r86, %r919;
	selp.b32 	%r948, 0, %r921, %p379;
	add.s32 	%r927, %r922, %r948;
	mov.b32 	%r928, 4;
	// begin inline asm
	shfl.sync.down.b32 %r926, %r927, %r928, %r919, %r940;
	// end inline asm
	setp.gt.s32 	%p380, %r87, %r919;
	selp.b32 	%r949, 0, %r926, %p380;
	add.s32 	%r932, %r927, %r949;
	mov.b32 	%r933, 8;
	// begin inline asm
	shfl.sync.down.b32 %r931, %r932, %r933, %r919, %r940;
	// end inline asm
	setp.gt.s32 	%p381, %r88, %r919;
	selp.b32 	%r950, 0, %r931, %p381;
	add.s32 	%r937, %r932, %r950;
	mov.b32 	%r938, 16;
	// begin inline asm
	shfl.sync.down.b32 %r936, %r937, %r938, %r919, %r940;
	// end inline asm
	setp.gt.s32 	%p382, %r89, %r919;
	selp.b32 	%r951, 0, %r936, %p382;
	add.s32 	%r952, %r951, %r1101;
	add.s32 	%r1101, %r952, %r937;
	add.s32 	%r1103, %r1103, -32;
	bra.uni 	$L__BB13_105;
$L__BB13_113:
	setp.ne.s32 	%p326, %r1110, 0;
	@%p326 bra 	$L__BB13_115;
	add.s32 	%r852, %r1101, %r72;
	add.s64 	%rd538, %rd67, 256;
	mov.b32 	%r851, 101;
	// begin inline asm
	st.relaxed.gpu.v2.u32 [%rd538], {%r851, %r852};
	// end inline asm
	st.shared.u32 	[_ZZN3cub18CUB_300001_SM_10006detail6select23DeviceSelectSweepKernelINS2_10policy_hubIlNS0_8NullTypeEiLb0ELNS0_10SelectImplE1EE10Policy1000EN6thrust24THRUST_300001_SM_1000_NS6detail15normal_iteratorINSA_10device_ptrIlEEEEPS5_SF_PlNS0_13ScanTileStateIiLb1EEEN4cuda3std3__410__not_fn_tI7is_zeroEES5_iNS2_19streaming_context_tIlLb1EEELS6_1EEEvT0_T1_T2_T3_T4_T5_T6_T7_iT8_NS1_7vsmem_tEE19static_temp_storage+68], %r1101;
	st.shared.u32 	[_ZZN3cub18CUB_300001_SM_10006detail6select23DeviceSelectSweepKernelINS2_10policy_hubIlNS0_8NullTypeEiLb0ELNS0_10SelectImplE1EE10Policy1000EN6thrust24THRUST_300001_SM_1000_NS6detail15normal_iteratorINSA_10device_ptrIlEEEEPS5_SF_PlNS0_13ScanTileStateIiLb1EEEN4cuda3std3__410__not_fn_tI7is_zeroEES5_iNS2_19streaming_context_tIlLb1EEELS6_1EEEvT0_T1_T2_T3_T4_T5_T6_T7_iT8_NS1_7vsmem_tEE19static_temp_storage+72], %r852;
$L__BB13_115:
	setp.ne.s32 	%p327, %r717, 0;
	mov.u32 	%r1106, %r74;
	@%p327 bra 	$L__BB13_117;
	st.shared.u32 	[_ZZN3cub18CUB_300001_SM_10006detail6select23DeviceSelectSweepKernelINS2_10policy_hubIlNS0_8NullTypeEiLb0ELNS0_10SelectImplE1EE10Policy1000EN6thrust24THRUST_300001_SM_1000_NS6detail15normal_iteratorINSA_10device_ptrIlEEEEPS5_SF_PlNS0_13ScanTileStateIiLb1EEEN4cuda3std3__410__not_fn_tI7is_zeroEES5_iNS2_19streaming_context_tIlLb1EEELS6_1EEEvT0_T1_T2_T3_T4_T5_T6_T7_iT8_NS1_7vsmem_tEE19static_temp_storage+60], %r1101;
	mov.u32 	%r1106, %r1101;
$L__BB13_117:
	mov.u64 	%rd71, %rd260;
	bar.sync 	0;
	setp.eq.s32 	%p328, %r1110, 0;
	ld.shared.u32 	%r853, [_ZZN3cub18CUB_300001_SM_10006detail6select23DeviceSelectSweepKernelINS2_10policy_hubIlNS0_8NullTypeEiLb0ELNS0_10SelectImplE1EE10Policy1000EN6thrust24THRUST_300001_SM_1000_NS6detail15normal_iteratorINSA_10device_ptrIlEEEEPS5_SF_PlNS0_13ScanTileStateIiLb1EEEN4cuda3std3__410__not_fn_tI7is_zeroEES5_iNS2_19streaming_context_tIlLb1EEELS6_1EEEvT0_T1_T2_T3_T4_T5_T6_T7_iT8_NS1_7vsmem_tEE19static_temp_storage+60];
	.pragma "used_bytes_mask 61680";
	ld.shared.v4.u32 	{%r854, %r105, %r855, %r106}, [_ZZN3cub18CUB_300001_SM_10006detail6select23DeviceSelectSweepKernelINS2_10policy_hubIlNS0_8NullTypeEiLb0ELNS0_10SelectImplE1EE10Policy1000EN6thrust24THRUST_300001_SM_1000_NS6detail15normal_iteratorINSA_10device_ptrIlEEEEPS5_SF_PlNS0_13ScanTileStateIiLb1EEEN4cuda3std3__410__not_fn_tI7is_zeroEES5_iNS2_19streaming_context_tIlLb1EEELS6_1EEEvT0_T1_T2_T3_T4_T5_T6_T7_iT8_NS1_7vsmem_tEE19static_temp_storage+64];
	selp.b32 	%r856, 0, %r853, %p328;
	add.s32 	%r107, %r856, %r1106;
	add.s32 	%r108, %r107, %r60;
	add.s32 	%r109, %r61, %r107;
	add.s32 	%r110, %r62, %r107;
	add.s32 	%r111, %r63, %r107;
	add.s32 	%r112, %r64, %r107;
	add.s32 	%r113, %r65, %r107;
	add.s32 	%r114, %r66, %r107;
	add.s32 	%r115, %r67, %r107;
	add.s32 	%r116, %r68, %r107;
	add.s32 	%r117, %r69, %r107;
	setp.gt.s32 	%p329, %r106, 384;
	@%p329 bra 	$L__BB13_162;
	setp.ne.s64 	%p330, %rd56, 0;
	ld.param.u8 	%rs3, [%rd71];
	ld.param.u64 	%rd539, [%rd71+24];
	cvta.to.global.u64 	%rd72, %rd539;
	@%p330 bra 	$L__BB13_119;
	bra.uni 	$L__BB13_122;
$L__BB13_119:
	setp.ne.s16 	%p331, %rs3, 0;
	mov.b64 	%rd757, 0;
	@%p331 bra 	$L__BB13_121;
	ld.global.u64 	%rd757, [%rd72];
$L__BB13_121:
	cvt.s64.s32 	%rd541, %r107;
	add.s64 	%rd542, %rd757, %rd541;
	shl.b64 	%rd543, %rd542, 3;
	add.s64 	%rd544, %rd4, %rd543;
	st.global.u64 	[%rd544], %rd56;
$L__BB13_122:
	setp.eq.s64 	%p332, %rd57, 0;
	@%p332 bra 	$L__BB13_126;
	setp.ne.s16 	%p333, %rs3, 0;
	mov.b64 	%rd758, 0;
	@%p333 bra 	$L__BB13_125;
	ld.global.u64 	%rd758, [%rd72];
$L__BB13_125:
	cvt.s64.s32 	%rd546, %r108;
	add.s64 	%rd547, %rd758, %rd546;
	shl.b64 	%rd548, %rd547, 3;
	add.s64 	%rd549, %rd4, %rd548;
	st.global.u64 	[%rd549], %rd57;
$L__BB13_126:
	setp.eq.s64 	%p334, %rd58, 0;
	@%p334 bra 	$L__BB13_130;
	setp.ne.s16 	%p335, %rs3, 0;
	mov.b64 	%rd759, 0;
	@%p335 bra 	$L__BB13_129;
	ld.global.u64 	%rd759, [%rd72];
$L__BB13_129:
	cvt.s64.s32 	%rd551, %r109;
	add.s64 	%rd552, %rd759, %rd551;
	shl.b64 	%rd553, %rd552, 3;
	add.s64 	%rd554, %rd4, %rd553;
	st.global.u64 	[%rd554], %rd58;
$L__BB13_130:
	setp.eq.s64 	%p336, %rd59, 0;
	@%p336 bra 	$L__BB13_134;
	setp.ne.s16 	%p337, %rs3, 0;
	mov.b64 	%rd760, 0;
	@%p337 bra 	$L__BB13_133;
	ld.global.u64 	%rd760, [%rd72];
$L__BB13_133:
	cvt.s64.s32 	%rd556, %r110;
	add.s64 	%rd557, %rd760, %rd556;
	shl.b64 	%rd558, %rd557, 3;
	add.s64 	%rd559, %rd4, %rd558;
	st.global.u64 	[%rd559], %rd59;
$L__BB13_134:
	setp.eq.s64 	%p338, %rd60, 0;
	@%p338 bra 	$L__BB13_138;
	setp.ne.s16 	%p339, %rs3, 0;
	mov.b64 	%rd761, 0;
	@%p339 bra 	$L__BB13_137;
	ld.global.u64 	%rd761, [%rd72];
$L__BB13_137:
	cvt.s64.s32 	%rd561, %r111;
	add.s64 	%rd562, %rd761, %rd561;
	shl.b64 	%rd563, %rd562, 3;
	add.s64 	%rd564, %rd4, %rd563;
	st.global.u64 	[%rd564], %rd60;
$L__BB13_138:
	setp.eq.s64 	%p340, %rd61, 0;
	@%p340 bra 	$L__BB13_142;
	setp.ne.s16 	%p341, %rs3, 0;
	mov.b64 	%rd762, 0;
	@%p341 bra 	$L__BB13_141;
	ld.global.u64 	%rd762, [%rd72];
$L__BB13_141:
	cvt.s64.s32 	%rd566, %r112;
	add.s64 	%rd567, %rd762, %rd566;
	shl.b64 	%rd568, %rd567, 3;
	add.s64 	%rd569, %rd4, %rd568;
	st.global.u64 	[%rd569], %rd61;
$L__BB13_142:
	setp.eq.s64 	%p342, %rd62, 0;
	@%p342 bra 	$L__BB13_146;
	setp.ne.s16 	%p343, %rs3, 0;
	mov.b64 	%rd763, 0;
	@%p343 bra 	$L__BB13_145;
	ld.global.u64 	%rd763, [%rd72];
$L__BB13_145:
	cvt.s64.s32 	%rd571, %r113;
	add.s64 	%rd572, %rd763, %rd571;
	shl.b64 	%rd573, %rd572, 3;
	add.s64 	%rd574, %rd4, %rd573;
	st.global.u64 	[%rd574], %rd62;
$L__BB13_146:
	setp.eq.s64 	%p344, %rd63, 0;
	@%p344 bra 	$L__BB13_150;
	setp.ne.s16 	%p345, %rs3, 0;
	mov.b64 	%rd764, 0;
	@%p345 bra 	$L__BB13_149;
	ld.global.u64 	%rd764, [%rd72];
$L__BB13_149:
	cvt.s64.s32 	%rd576, %r114;
	add.s64 	%rd577, %rd764, %rd576;
	shl.b64 	%rd578, %rd577, 3;
	add.s64 	%rd579, %rd4, %rd578;
	st.global.u64 	[%rd579], %rd63;
$L__BB13_150:
	setp.eq.s64 	%p346, %rd64, 0;
	@%p346 bra 	$L__BB13_154;
	setp.ne.s16 	%p347, %rs3, 0;
	mov.b64 	%rd765, 0;
	@%p347 bra 	$L__BB13_153;
	ld.global.u64 	%rd765, [%rd72];
$L__BB13_153:
	cvt.s64.s32 	%rd581, %r115;
	add.s64 	%rd582, %rd765, %rd581;
	shl.b64 	%rd583, %rd582, 3;
	add.s64 	%rd584, %rd4, %rd583;
	st.global.u64 	[%rd584], %rd64;
$L__BB13_154:
	setp.eq.s64 	%p348, %rd65, 0;
	@%p348 bra 	$L__BB13_158;
	setp.ne.s16 	%p349, %rs3, 0;
	mov.b64 	%rd766, 0;
	@%p349 bra 	$L__BB13_157;
	ld.global.u64 	%rd766, [%rd72];
$L__BB13_157:
	cvt.s64.s32 	%rd586, %r116;
	add.s64 	%rd587, %rd766, %rd586;
	shl.b64 	%rd588, %rd587, 3;
	add.s64 	%rd589, %rd4, %rd588;
	st.global.u64 	[%rd589], %rd65;
$L__BB13_158:
	setp.eq.s64 	%p350, %rd66, 0;
	@%p350 bra 	$L__BB13_451;
	setp.ne.s16 	%p351, %rs3, 0;
	mov.b64 	%rd767, 0;
	@%p351 bra 	$L__BB13_161;
	ld.global.u64 	%rd767, [%rd72];
$L__BB13_161:
	cvt.s64.s32 	%rd591, %r117;
	add.s64 	%rd592, %rd767, %rd591;
	shl.b64 	%rd593, %rd592, 3;
	add.s64 	%rd594, %rd4, %rd593;
	st.global.u64 	[%rd594], %rd66;
	bra.uni 	$L__BB13_451;
$L__BB13_162:
	setp.eq.s64 	%p352, %rd56, 0;
	bar.sync 	0;
	@%p352 bra 	$L__BB13_164;
	sub.s32 	%r857, %r107, %r105;
	shl.b32 	%r858, %r857, 3;
	mov.u32 	%r859, _ZZN3cub18CUB_300001_SM_10006detail6select23DeviceSelectSweepKernelINS2_10policy_hubIlNS0_8NullTypeEiLb0ELNS0_10SelectImplE1EE10Policy1000EN6thrust24THRUST_300001_SM_1000_NS6detail15normal_iteratorINSA_10device_ptrIlEEEEPS5_SF_PlNS0_13ScanTileStateIiLb1EEEN4cuda3std3__410__not_fn_tI7is_zeroEES5_iNS2_19streaming_context_tIlLb1EEELS6_1EEEvT0_T1_T2_T3_T4_T5_T6_T7_iT8_NS1_7vsmem_tEE19static_temp_storage;
	add.s32 	%r860, %r859, %r858;
	st.shared.u64 	[%r860], %rd56;
$L__BB13_164:
	setp.eq.s64 	%p353, %rd57, 0;
	@%p353 bra 	$L__BB13_166;
	sub.s32 	%r861, %r108, %r105;
	shl.b32 	%r862, %r861, 3;
	mov.u32 	%r863, _ZZN3cub18CUB_300001_SM_10006detail6select23DeviceSelectSweepKernelINS2_10policy_hubIlNS0_8NullTypeEiLb0ELNS0_10SelectImplE1EE10Policy1000EN6thrust24THRUST_300001_SM_1000_NS6detail15normal_iteratorINSA_10device_ptrIlEEEEPS5_SF_PlNS0_13ScanTileStateIiLb1EEEN4cuda3std3__410__not_fn_tI7is_zeroEES5_iNS2_19streaming_context_tIlLb1EEELS6_1EEEvT0_T1_T2_T3_T4_T5_T6_T7_iT8_NS1_7vsmem_tEE19static_temp_storage;
	add.s32 	%r864, %r863, %r862;
	st.shared.u64 	[%r864], %rd57;
$L__BB13_166:
	setp.eq.s64 	%p354, %rd58, 0;
	@%p354 bra 	$L__BB13_168;
	sub.s32 	%r865, %r109, %r105;
	shl.b32 	%r866, %r865, 3;
	mov.u32 	%r867, _ZZN3cub18CUB_300001_SM_10006detail6select23DeviceSelectSweepKernelINS2_10policy_hubIlNS0_8NullTypeEiLb0ELNS0_10SelectImplE1EE10Policy1000EN6thrust24THRUST_300001_SM_1000_NS6detail15normal_iteratorINSA_10device_ptrIlEEEEPS5_SF_PlNS0_13ScanTileStateIiLb1EEEN4cuda3std3__410__not_fn_tI7is_zeroEES5_iNS2_19streaming_context_tIlLb1EEELS6_1EEEvT0_T1_T2_T3_T4_T5_T6_T7_iT8_NS1_7vsmem_tEE19static_temp_storage;
	add.s32 	%r868, %r867, %r866;
	st.shared.u64 	[%r868], %rd58;
$L__BB13_168:
	setp.eq.s64 	%p355, %rd59, 0;
	@%p355 bra 	$L__BB13_170;
	sub.s32 	%r869, %r110, %r105;
	shl.b32 	%r870, %r869, 3;
	mov.u32 	%r871, _ZZN3cub18CUB_300001_SM_10006detail6select23DeviceSelectSweepKernelINS2_10policy_hubIlNS0_8NullTypeEiLb0ELNS0_10SelectImplE1EE10Policy1000EN6thrust24THRUST_300001_SM_1000_NS6detail15normal_iteratorINSA_10device_ptrIlEEEEPS5_SF_PlNS0_13ScanTileStateIiLb1EEEN4cuda3std3__410__not_fn_tI7is_zeroEES5_iNS2_19streaming_context_tIlLb1EEELS6_1EEEvT0_T1_T2_T3_T4_T5_T6_T7_iT8_NS1_7vsmem_tEE19static_temp_storage;
	add.s32 	%r872, %r871, %r870;
	st.shared.u64 	[%r872], %rd59;
$L__BB13_170:
	setp.eq.s64 	%p356, %rd60, 0;
	@%p356 bra 	$L__BB13_172;
	sub.s32 	%r873, %r111, %r105;
	shl.b32 	%r874, %r873, 3;
	mov.u32 	%r875, _ZZN3cub18CUB_300001_SM_10006detail6select23DeviceSelectSweepKernelINS2_10policy_hubIlNS0_8NullTypeEiLb0ELNS0_10SelectImplE1EE10Policy1000EN6thrust24THRUST_300001_SM_1000_NS6detail15normal_iteratorINSA_10device_ptrIlEEEEPS5_SF_PlNS0_13ScanTileStateIiLb1EEEN4cuda3std3__410__not_fn_tI7is_zeroEES5_iNS2_19streaming_context_tIlLb1EEELS6_1EEEvT0_T1_T2_T3_T4_T5_T6_T7_iT8_NS1_7vsmem_tEE19static_temp_storage;
	add.s32 	%r876, %r875, %r874;
	st.shared.u64 	[%r876], %rd60;
$L__BB13_172:
	setp.eq.s64 	%p357, %rd61, 0;
	@%p357 bra 	$L__BB13_174;
	sub.s32 	%r877, %r112, %r105;
	shl.b32 	%r878, %r877, 3;
	mov.u32 	%r879, _ZZN3cub18CUB_300001_SM_10006detail6select23DeviceSelectSweepKernelINS2_10policy_hubIlNS0_8NullTypeEiLb0ELNS0_10SelectImplE1EE10Policy1000EN6thrust24THRUST_300001_SM_1000_NS6detail15normal_iteratorINSA_10device_ptrIlEEEEPS5_SF_PlNS0_13ScanTileStateIiLb1EEEN4cuda3std3__410__not_fn_tI7is_zeroEES5_iNS2_19streaming_context_tIlLb1EEELS6_1EEEvT0_T1_T2_T3_T4_T5_T6_T7_iT8_NS1_7vsmem_tEE19static_temp_storage;
	add.s32 	%r880, %r879, %r878;
	st.shared.u64 	[%r880], %rd61;
$L__BB13_174:
	setp.eq.s64 	%p358, %rd62, 0;
	@%p358 bra 	$L__BB13_176;
	sub.s32 	%r881, %r113, %r105;
	shl.b32 	%r882, %r881, 3;
	mov.u32 	%r883, _ZZN3cub18CUB_300001_SM_10006detail6select23DeviceSelectSweepKernelINS2_10policy_hubIlNS0_8NullTypeEiLb0ELNS0_10SelectImplE1EE10Policy1000EN6thrust24THRUST_300001_SM_1000_NS6detail15normal_iteratorINSA_10device_ptrIlEEEEPS5_SF_PlNS0_13ScanTileStateIiLb1EEEN4cuda3std3__410__not_fn_tI7is_zeroEES5_iNS2_19streaming_context_tIlLb1EEELS6_1EEEvT0_T1_T2_T3_T4_T5_T6_T7_iT8_NS1_7vsmem_tEE19static_temp_storage;
	add.s32 	%r884, %r883, %r882;
	st.shared.u64 	[%r884], %rd62;
$L__BB13_176:
	setp.eq.s64 	%p359, %rd63, 0;
	@%p359 bra 	$L__BB13_178;
	sub.s32 	%r885, %r114, %r105;
	shl.b32 	%r886, %r885, 3;
	mov.u32 	%r887, _ZZN3cub18CUB_300001_SM_10006detail6select23DeviceSelectSweepKernelINS2_10policy_hubIlNS0_8NullTypeEiLb0ELNS0_10SelectImplE1EE10Policy1000EN6thrust24THRUST_300001_SM_1000_NS6detail15normal_iteratorINSA_10device_ptrIlEEEEPS5_SF_PlNS0_13ScanTileStateIiLb1EEEN4cuda3std3__410__not_fn_tI7is_zeroEES5_iNS2_19streaming_context_tIlLb1EEELS6_1EEEvT0_T1_T2_T3_T4_T5_T6_T7_iT8_NS1_7vsmem_tEE19static_temp_storage;
	add.s32 	%r888, %r887, %r886;
	st.shared.u64 	[%r888], %rd63;
$L__BB13_178:
	setp.eq.s64 	%p360, %rd64, 0;
	@%p360 bra 	$L__BB13_180;
	sub.s32 	%r889, %r115, %r105;
	shl.b32 	%r890, %r889, 3;
	mov.u32 	%r891, _ZZN3cub18CUB_300001_SM_10006detail6select23DeviceSelectSweepKernelINS2_10policy_hubIlNS0_8NullTypeEiLb0ELNS0_10SelectImplE1EE10Policy1000EN6thrust24THRUST_300001_SM_1000_NS6detail15normal_iteratorINSA_10device_ptrIlEEEEPS5_SF_PlNS0_13ScanTileStateIiLb1EEEN4cuda3std3__410__not_fn_tI7is_zeroEES5_iNS2_19streaming_context_tIlLb1EEELS6_1EEEvT0_T1_T2_T3_T4_T5_T6_T7_iT8_NS1_7vsmem_tEE19static_temp_storage;
	add.s32 	%r892, %r891, %r890;
	st.shared.u64 	[%r892], %rd64;
$L__BB13_180:
	setp.eq.s64 	%p361, %rd65, 0;
	@%p361 bra 	$L__BB13_182;
	sub.s32 	%r893, %r116, %r105;
	shl.b32 	%r894, %r893, 3;
	mov.u32 	%r895, _ZZN3cub18CUB_300001_SM_10006detail6select23DeviceSelectSweepKernelINS2_10policy_hubIlNS0_8NullTypeEiLb0ELNS0_10SelectImplE1EE10Policy1000EN6thrust24THRUST_300001_SM_1000_NS6detail15normal_iteratorINSA_10device_ptrIlEEEEPS5_SF_PlNS0_13ScanTileStateIiLb1EEEN4cuda3std3__410__not_fn_tI7is_zeroEES5_iNS2_19streaming_context_tIlLb1EEELS6_1EEEvT0_T1_T2_T3_T4_T5_T6_T7_iT8_NS1_7vsmem_tEE19static_temp_storage;
	add.s32 	%r896, %r895, %r894;
	st.shared.u64 	[%r896], %rd65;
$L__BB13_182:
	setp.eq.s64 	%p362, %rd66, 0;
	@%p362 bra 	$L__BB13_184;
	sub.s32 	%r897, %r117, %r105;
	shl.b32 	%r898, %r897, 3;
	mov.u32 	%r899, _ZZN3cub18CUB_300001_SM_10006detail6select23DeviceSelectSweepKernelINS2_10policy_hubIlNS0_8NullTypeEiLb0ELNS0_10SelectImplE1EE10Policy1000EN6thrust24THRUST_300001_SM_1000_NS6detail15normal_iteratorINSA_10device_ptrIlEEEEPS5_SF_PlNS0_13ScanTileStateIiLb1EEEN4cuda3std3__410__not_fn_tI7is_zeroEES5_iNS2_19streaming_context_tIlLb1EEELS6_1EEEvT0_T1_T2_T3_T4_T5_T6_T7_iT8_NS1_7vsmem_tEE19static_temp_storage;
	add.s32 	%r900, %r899, %r898;
	st.shared.u64 	[%r900], %rd66;
$L__BB13_184:
	bar.sync 	0;
	setp.ge.s32 	%p363, %r1110, %r106;
	@%p363 bra 	$L__BB13_451;
	ld.param.u8 	%rs4, [%rd71];
	ld.param.u64 	%rd595, [%rd71+24];
	cvta.to.global.u64 	%rd73, %rd595;
	not.b32 	%r901, %r1110;
	add.s32 	%r118, %r106, %r901;
	mul.hi.u32 	%r902, %r118, -1431655765;
	shr.u32 	%r903, %r902, 8;
	add.s32 	%r119, %r903, 1;
	and.b32  	%r904, %r903, 3;
	setp.eq.s32 	%p364, %r904, 3;
	@%p364 bra 	$L__BB13_190;
	and.b32  	%r905, %r119, 3;
	add.s32 	%r1109, %r105, %r1110;
	shl.b32 	%r906, %r1110, 3;
	mov.u32 	%r907, _ZZN3cub18CUB_300001_SM_10006detail6select23DeviceSelectSweepKernelINS2_10policy_hubIlNS0_8NullTypeEiLb0ELNS0_10SelectImplE1EE10Policy1000EN6thrust24THRUST_300001_SM_1000_NS6detail15normal_iteratorINSA_10device_ptrIlEEEEPS5_SF_PlNS0_13ScanTileStateIiLb1EEEN4cuda3std3__410__not_fn_tI7is_zeroEES5_iNS2_19streaming_context_tIlLb1EEELS6_1EEEvT0_T1_T2_T3_T4_T5_T6_T7_iT8_NS1_7vsmem_tEE19static_temp_storage;
	add.s32 	%r1108, %r907, %r906;
	neg.s32 	%r1107, %r905;
	mad.lo.s32 	%r1110, %r905, 384, %r1110;
$L__BB13_187:
	.pragma "nounroll";
	setp.ne.s16 	%p365, %rs4, 0;
	mov.b64 	%rd752, 0;
	@%p365 bra 	$L__BB13_189;
	ld.global.u64 	%rd752, [%rd73];
$L__BB13_189:
	cvt.s64.s32 	%rd597, %r1109;
	add.s64 	%rd598, %rd752, %rd597;
	shl.b64 	%rd599, %rd598, 3;
	add.s64 	%rd600, %rd4, %rd599;
	ld.shared.u64 	%rd601, [%r1108];
	st.global.u64 	[%rd600], %rd601;
	add.s32 	%r1109, %r1109, 384;
	add.s32 	%r1108, %r1108, 3072;
	add.s32 	%r1107, %r1107, 1;
	setp.ne.s32 	%p366, %r1107, 0;
	@%p366 bra 	$L__BB13_187;
$L__BB13_190:
	setp.lt.u32 	%p367, %r118, 1152;
	@%p367 bra 	$L__BB13_451;
	add.s32 	%r1112, %r105, %r1110;
	shl.b32 	%r908, %r1110, 3;
	mov.u32 	%r909, _ZZN3cub18CUB_300001_SM_10006detail6select23DeviceSelectSweepKernelINS2_10policy_hubIlNS0_8NullTypeEiLb0ELNS0_10SelectImplE1EE10Policy1000EN6thrust24THRUST_300001_SM_1000_NS6detail15normal_iteratorINSA_10device_ptrIlEEEEPS5_SF_PlNS0_13ScanTileStateIiLb1EEEN4cuda3std3__410__not_fn_tI7is_zeroEES5_iNS2_19streaming_context_tIlLb1EEELS6_1EEEvT0_T1_T2_T3_T4_T5_T6_T7_iT8_NS1_7vsmem_tEE19static_temp_storage;
	add.s32 	%r910, %r908, %r909;
	add.s32 	%r1111, %r910, 6144;
$L__BB13_192:
	setp.ne.s16 	%p368, %rs4, 0;
	cvt.s64.s32 	%rd76, %r1112;
	mov.b64 	%rd753, 0;
	@%p368 bra 	$L__BB13_194;
	ld.global.u64 	%rd753, [%rd73];
$L__BB13_194:
	setp.ne.s16 	%p369, %rs4, 0;
	add.s64 	%rd604, %rd753, %rd76;
	shl.b64 	%rd605, %rd604, 3;
	add.s64 	%rd606, %rd4, %rd605;
	ld.shared.u64 	%rd607, [%r1111+-6144];
	st.global.u64 	[%rd606], %rd607;
	mov.b64 	%rd754, 0;
	@%p369 bra 	$L__BB13_196;
	ld.global.u64 	%rd754, [%rd73];
$L__BB13_196:
	setp.ne.s16 	%p370, %rs4, 0;
	add.s64 	%rd609, %rd754, %rd76;
	shl.b64 	%rd610, %rd609, 3;
	add.s64 	%rd611, %rd4, %rd610;
	ld.shared.u64 	%rd612, [%r1111+-3072];
	st.global.u64 	[%rd611+3072], %rd612;
	mov.b64 	%rd755, 0;
	@%p370 bra 	$L__BB13_198;
	ld.global.u64 	%rd755, [%rd73];
$L__BB13_198:
	setp.ne.s16 	%p371, %rs4, 0;
	add.s64 	%rd614, %rd755, %rd76;
	shl.b64 	%rd615, %rd614, 3;
	add.s64 	%rd616, %rd4, %rd615;
	ld.shared.u64 	%rd617, [%r1111];
	st.global.u64 	[%rd616+6144], %rd617;
	mov.b64 	%rd756, 0;
	@%p371 bra 	$L__BB13_200;
	ld.global.u64 	%rd756, [%rd73];
$L__BB13_200:
	cvt.u32.u64 	%r911, %rd76;
	add.s64 	%rd618, %rd756, %rd76;
	shl.b64 	%rd619, %rd618, 3;
	add.s64 	%rd620, %rd4, %rd619;
	ld.shared.u64 	%rd621, [%r1111+3072];
	st.global.u64 	[%rd620+9216], %rd621;
	add.s32 	%r1110, %r1110, 1536;
	add.s32 	%r1112, %r911, 1536;
	add.s32 	%r1111, %r1111, 12288;
	setp.lt.s32 	%p372, %r1110, %r106;
	@%p372 bra 	$L__BB13_192;
	bra.uni 	$L__BB13_451;
$L__BB13_201:
	ld.param.u32 	%r1091, [_ZN3cub18CUB_300001_SM_10006detail6select23DeviceSelectSweepKernelINS2_10policy_hubIlNS0_8NullTypeEiLb0ELNS0_10SelectImplE1EE10Policy1000EN6thrust24THRUST_300001_SM_1000_NS6detail15normal_iteratorINSA_10device_ptrIlEEEEPS5_SF_PlNS0_13ScanTileStateIiLb1EEEN4cuda3std3__410__not_fn_tI7is_zeroEES5_iNS2_19streaming_context_tIlLb1EEELS6_1EEEvT0_T1_T2_T3_T4_T5_T6_T7_iT8_NS1_7vsmem_tE_param_7];
	sub.s32 	%r139, %r1091, %r2;
	setp.ne.s32 	%p24, %r1, 0;
	@%p24 bra 	$L__BB13_310;
	ld.param.u8 	%rs26, [%rd1];
	setp.eq.s16 	%p168, %rs26, 0;
	ld.param.u64 	%rd387, [%rd1+16];
	selp.b64 	%rd388, %rd387, 0, %p168;
	cvt.u64.u32 	%rd389, %r2;
	add.s64 	%rd390, %rd388, %rd389;
	mov.u32 	%r1116, %tid.x;
	and.b32  	%r563, %r1116, 31;
	and.b32  	%r564, %r1116, 992;
	mul.lo.s32 	%r565, %r564, 11;
	or.b32  	%r141, %r565, %r563;
	setp.ge.s32 	%p169, %r141, %r139;
	cvt.u64.u32 	%rd391, %r141;
	add.s64 	%rd392, %rd390, %rd391;
	shl.b64 	%rd393, %rd392, 3;
	add.s64 	%rd107, %rd3, %rd393;
	@%p169 bra 	$L__BB13_204;
	ld.global.u64 	%rd768, [%rd107];
$L__BB13_204:
	add.s32 	%r566, %r141, 32;
	setp.ge.s32 	%p170, %r566, %r139;
	@%p170 bra 	$L__BB13_206;
	ld.global.u64 	%rd769, [%rd107+256];
$L__BB13_206:
	add.s32 	%r567, %r141, 64;
	setp.ge.s32 	%p171, %r567, %r139;
	@%p171 bra 	$L__BB13_208;
	ld.global.u64 	%rd770, [%rd107+512];
$L__BB13_208:
	add.s32 	%r568, %r141, 96;
	setp.ge.s32 	%p172, %r568, %r139;
	@%p172 bra 	$L__BB13_210;
	ld.global.u64 	%rd771, [%rd107+768];
$L__BB13_210:
	add.s32 	%r569, %r141, 128;
	setp.ge.s32 	%p173, %r569, %r139;
	@%p173 bra 	$L__BB13_212;
	ld.global.u64 	%rd772, [%rd107+1024];
$L__BB13_212:
	add.s32 	%r570, %r141, 160;
	setp.ge.s32 	%p174, %r570, %r139;
	@%p174 bra 	$L__BB13_214;
	ld.global.u64 	%rd773, [%rd107+1280];
$L__BB13_214:
	add.s32 	%r571, %r141, 192;
	setp.ge.s32 	%p175, %r571, %r139;
	@%p175 bra 	$L__BB13_216;
	ld.global.u64 	%rd774, [%rd107+1536];
$L__BB13_216:
	add.s32 	%r572, %r141, 224;
	setp.ge.s32 	%p176, %r572, %r139;
	@%p176 bra 	$L__BB13_218;
	ld.global.u64 	%rd775, [%rd107+1792];
$L__BB13_218:
	add.s32 	%r573, %r141, 256;
	setp.ge.s32 	%p177, %r573, %r139;
	@%p177 bra 	$L__BB13_220;
	ld.global.u64 	%rd776, [%rd107+2048];
$L__BB13_220:
	add.s32 	%r574, %r141, 288;
	setp.ge.s32 	%p178, %r574, %r139;
	@%p178 bra 	$L__BB13_222;
	ld.global.u64 	%rd777, [%rd107+2304];
$L__BB13_222:
	add.s32 	%r575, %r141, 320;
	setp.ge.s32 	%p179, %r575, %r139;
	@%p179 bra 	$L__BB13_224;
	ld.global.u64 	%rd778, [%rd107+2560];
$L__BB13_224:
	// begin inline asm
	mov.u32 %r576, %laneid;
	// end inline asm
	shr.u32 	%r143, %r1116, 5;
	mad.lo.s32 	%r607, %r143, 352, %r576;
	shl.b32 	%r608, %r607, 3;
	mov.u32 	%r609, _ZZN3cub18CUB_300001_SM_10006detail6select23DeviceSelectSweepKernelINS2_10policy_hubIlNS0_8NullTypeEiLb0ELNS0_10SelectImplE1EE10Policy1000EN6thrust24THRUST_300001_SM_1000_NS6detail15normal_iteratorINSA_10device_ptrIlEEEEPS5_SF_PlNS0_13ScanTileStateIiLb1EEEN4cuda3std3__410__not_fn_tI7is_zeroEES5_iNS2_19streaming_context_tIlLb1EEELS6_1EEEvT0_T1_T2_T3_T4_T5_T6_T7_iT8_NS1_7vsmem_tEE19static_temp_storage;
	add.s32 	%r610, %r609, %r608;
	st.shared.u64 	[%r610], %rd768;
	st.shared.u64 	[%r610+256], %rd769;
	st.shared.u64 	[%r610+512], %rd770;
	st.shared.u64 	[%r610+768], %rd771;
	st.shared.u64 	[%r610+1024], %rd772;
	st.shared.u64 	[%r610+1280], %rd773;
	st.shared.u64 	[%r610+1536], %rd774;
	st.shared.u64 	[%r610+1792], %rd775;
	st.shared.u64 	[%r610+2048], %rd776;
	st.shared.u64 	[%r610+2304], %rd777;
	st.shared.u64 	[%r610+2560], %rd778;
	bar.warp.sync 	-1;
	mad.lo.s32 	%r611, %r576, 80, %r610;
	ld.shared.u64 	%rd404, [%r611];
	ld.shared.u64 	%rd405, [%r611+8];
	ld.shared.u64 	%rd406, [%r611+16];
	ld.shared.u64 	%rd407, [%r611+24];
	ld.shared.u64 	%rd408, [%r611+32];
	ld.shared.u64 	%rd409, [%r611+40];
	ld.shared.u64 	%rd410, [%r611+48];
	ld.shared.u64 	%rd411, [%r611+56];
	ld.shared.u64 	%rd412, [%r611+64];
	ld.shared.u64 	%rd413, [%r611+72];
	ld.shared.u64 	%rd414, [%r611+80];
	mul.lo.s32 	%r612, %r1116, 11;
	setp.ge.s32 	%p180, %r612, %r139;
	setp.ne.s64 	%p181, %rd404, 0;
	or.pred  	%p1, %p180, %p181;
	selp.u32 	%r144, 1, 0, %p1;
	add.s32 	%r613, %r612, 1;
	setp.ge.s32 	%p182, %r613, %r139;
	setp.ne.s64 	%p183, %rd405, 0;
	or.pred  	%p2, %p182, %p183;
	selp.u32 	%r614, 1, 0, %p2;
	add.s32 	%r615, %r612, 2;
	setp.ge.s32 	%p184, %r615, %r139;
	setp.ne.s64 	%p185, %rd406, 0;
	or.pred  	%p3, %p184, %p185;
	selp.u32 	%r616, 1, 0, %p3;
	add.s32 	%r617, %r612, 3;
	setp.ge.s32 	%p186, %r617, %r139;
	setp.ne.s64 	%p187, %rd407, 0;
	or.pred  	%p4, %p186, %p187;
	selp.u32 	%r618, 1, 0, %p4;
	add.s32 	%r619, %r612, 4;
	setp.ge.s32 	%p188, %r619, %r139;
	setp.ne.s64 	%p189, %rd408, 0;
	or.pred  	%p5, %p188, %p189;
	selp.u32 	%r620, 1, 0, %p5;
	add.s32 	%r621, %r612, 5;
	setp.ge.s32 	%p190, %r621, %r139;
	setp.ne.s64 	%p191, %rd409, 0;
	or.pred  	%p6, %p190, %p191;
	selp.u32 	%r622, 1, 0, %p6;
	add.s32 	%r623, %r612, 6;
	setp.ge.s32 	%p192, %r623, %r139;
	setp.ne.s64 	%p193, %rd410, 0;
	or.pred  	%p7, %p192, %p193;
	selp.u32 	%r624, 1, 0, %p7;
	add.s32 	%r625, %r612, 7;
	setp.ge.s32 	%p194, %r625, %r139;
	setp.ne.s64 	%p195, %rd411, 0;
	or.pred  	%p8, %p194, %p195;
	selp.u32 	%r626, 1, 0, %p8;
	add.s32 	%r627, %r612, 8;
	setp.ge.s32 	%p196, %r627, %r139;
	setp.ne.s64 	%p197, %rd412, 0;
	or.pred  	%p9, %p196, %p197;
	selp.u32 	%r628, 1, 0, %p9;
	add.s32 	%r629, %r612, 9;
	setp.ge.s32 	%p198, %r629, %r139;
	setp.ne.s64 	%p199, %rd413, 0;
	or.pred  	%p10, %p198, %p199;
	selp.u32 	%r630, 1, 0, %p10;
	add.s32 	%r631, %r612, 10;
	setp.ge.s32 	%p200, %r631, %r139;
	setp.ne.s64 	%p201, %rd414, 0;
	or.pred  	%p11, %p200, %p201;
	selp.u32 	%r632, 1, 0, %p11;
	bar.sync 	0;
	add.s32 	%r145, %r614, %r144;
	add.s32 	%r146, %r145, %r616;
	add.s32 	%r147, %r146, %r618;
	add.s32 	%r148, %r147, %r620;
	add.s32 	%r149, %r148, %r622;
	add.s32 	%r150, %r149, %r624;
	add.s32 	%r151, %r150, %r626;
	add.s32 	%r152, %r151, %r628;
	add.s32 	%r153, %r152, %r630;
	add.s32 	%r581, %r153, %r632;
	mov.b32 	%r579, 1;
	mov.b32 	%r604, 0;
	mov.b32 	%r606, -1;
	// begin inline asm
	{  .reg .s32 r0;  .reg .pred p;  shfl.sync.up.b32 r0|p, %r581, %r579, %r604, %r606;  @p add.s32 r0, r0, %r581;  mov.s32 %r577, r0;}
	// end inline asm
	mov.b32 	%r585, 2;
	// begin inline asm
	{  .reg .s32 r0;  .reg .pred p;  shfl.sync.up.b32 r0|p, %r577, %r585, %r604, %r606;  @p add.s32 r0, r0, %r577;  mov.s32 %r583, r0;}
	// end inline asm
	mov.b32 	%r591, 4;
	// begin inline asm
	{  .reg .s32 r0;  .reg .pred p;  shfl.sync.up.b32 r0|p, %r583, %r591, %r604, %r606;  @p add.s32 r0, r0, %r583;  mov.s32 %r589, r0;}
	// end inline asm
	mov.b32 	%r597, 8;
	// begin inline asm
	{  .reg .s32 r0;  .reg .pred p;  shfl.sync.up.b32 r0|p, %r589, %r597, %r604, %r606;  @p add.s32 r0, r0, %r589;  mov.s32 %r595, r0;}
	// end inline asm
	mov.b32 	%r603, 16;
	// begin inline asm
	{  .reg .s32 r0;  .reg .pred p;  shfl.sync.up.b32 r0|p, %r595, %r603, %r604, %r606;  @p add.s32 r0, r0, %r595;  mov.s32 %r601, r0;}
	// end inline asm
	setp.ne.s32 	%p202, %r576, 31;
	@%p202 bra 	$L__BB13_226;
	shl.b32 	%r633, %r143, 2;
	mov.u32 	%r634, _ZZN3cub18CUB_300001_SM_10006detail6select23DeviceSelectSweepKernelINS2_10policy_hubIlNS0_8NullTypeEiLb0ELNS0_10SelectImplE1EE10Policy1000EN6thrust24THRUST_300001_SM_1000_NS6detail15normal_iteratorINSA_10device_ptrIlEEEEPS5_SF_PlNS0_13ScanTileStateIiLb1EEEN4cuda3std3__410__not_fn_tI7is_zeroEES5_iNS2_19streaming_context_tIlLb1EEELS6_1EEEvT0_T1_T2_T3_T4_T5_T6_T7_iT8_NS1_7vsmem_tEE19static_temp_storage;
	add.s32 	%r635, %r634, %r633;
	st.shared.u32 	[%r635], %r601;
$L__BB13_226:
	bar.sync 	0;
	ld.shared.v4.u32 	{%r156, %r157, %r158, %r159}, [_ZZN3cub18CUB_300001_SM_10006detail6select23DeviceSelectSweepKernelINS2_10policy_hubIlNS0_8NullTypeEiLb0ELNS0_10SelectImplE1EE10Policy1000EN6thrust24THRUST_300001_SM_1000_NS6detail15normal_iteratorINSA_10device_ptrIlEEEEPS5_SF_PlNS0_13ScanTileStateIiLb1EEEN4cuda3std3__410__not_fn_tI7is_zeroEES5_iNS2_19streaming_context_tIlLb1EEELS6_1EEEvT0_T1_T2_T3_T4_T5_T6_T7_iT8_NS1_7vsmem_tEE19static_temp_storage];
	add.s32 	%r636, %r157, %r156;
	setp.eq.s32 	%p203, %r143, 2;
	selp.b32 	%r637, %r636, %r156, %p203;
	add.s32 	%r638, %r636, %r158;
	setp.eq.s32 	%p204, %r143, 3;
	selp.b32 	%r639, %r638, %r637, %p204;
	add.s32 	%r640, %r638, %r159;
	setp.eq.s32 	%p205, %r143, 4;
	selp.b32 	%r641, %r640, %r639, %p205;
	ld.shared.v4.u32 	{%r160, %r161, %r162, %r163}, [_ZZN3cub18CUB_300001_SM_10006detail6select23DeviceSelectSweepKernelINS2_10policy_hubIlNS0_8NullTypeEiLb0ELNS0_10SelectImplE1EE10Policy1000EN6thrust24THRUST_300001_SM_1000_NS6detail15normal_iteratorINSA_10device_ptrIlEEEEPS5_SF_PlNS0_13ScanTileStateIiLb1EEEN4cuda3std3__410__not_fn_tI7is_zeroEES5_iNS2_19streaming_context_tIlLb1EEELS6_1EEEvT0_T1_T2_T3_T4_T5_T6_T7_iT8_NS1_7vsmem_tEE19static_temp_storage+16];
	add.s32 	%r642, %r640, %r160;
	setp.eq.s32 	%p206, %r143, 5;
	selp.b32 	%r643, %r642, %r641, %p206;
	add.s32 	%r644, %r642, %r161;
	setp.eq.s32 	%p207, %r143, 6;
	selp.b32 	%r645, %r644, %r643, %p207;
	add.s32 	%r646, %r644, %r162;
	setp.eq.s32 	%p208, %r143, 7;
	selp.b32 	%r647, %r646, %r645, %p208;
	add.s32 	%r648, %r646, %r163;
	setp.eq.s32 	%p209, %r143, 8;
	selp.b32 	%r649, %r648, %r647, %p209;
	ld.shared.v4.u32 	{%r164, %r165, %r166, %r167}, [_ZZN3cub18CUB_300001_SM_10006detail6select23DeviceSelectSweepKernelINS2_10policy_hubIlNS0_8NullTypeEiLb0ELNS0_10SelectImplE1EE10Policy1000EN6thrust24THRUST_300001_SM_1000_NS6detail15normal_iteratorINSA_10device_ptrIlEEEEPS5_SF_PlNS0_13ScanTileStateIiLb1EEEN4cuda3std3__410__not_fn_tI7is_zeroEES5_iNS2_19streaming_context_tIlLb1EEELS6_1EEEvT0_T1_T2_T3_T4_T5_T6_T7_iT8_NS1_7vsmem_tEE19static_temp_storage+32];
	add.s32 	%r650, %r648, %r164;
	setp.eq.s32 	%p210, %r143, 9;
	selp.b32 	%r651, %r650, %r649, %p210;
	add.s32 	%r652, %r650, %r165;
	setp.eq.s32 	%p211, %r143, 10;
	selp.b32 	%r653, %r652, %r651, %p211;
	add.s32 	%r654, %r652, %r166;
	setp.eq.s32 	%p212, %r143, 11;
	selp.b32 	%r655, %r654, %r653, %p212;
	setp.lt.u32 	%p213, %r1116, 32;
	selp.b32 	%r656, 0, %r655, %p213;
	setp.eq.s32 	%p214, %r576, 0;
	sub.s32 	%r657, %r601, %r581;
	selp.b32 	%r658, 0, %r657, %p214;
	add.s32 	%r168, %r656, %r658;
	add.s32 	%r169, %r168, %r144;
	add.s32 	%r170, %r145, %r168;
	add.s32 	%r171, %r146, %r168;
	add.s32 	%r172, %r147, %r168;
	add.s32 	%r173, %r148, %r168;
	add.s32 	%r174, %r149, %r168;
	add.s32 	%r175, %r150, %r168;
	add.s32 	%r176, %r151, %r168;
	add.s32 	%r177, %r152, %r168;
	add.s32 	%r178, %r153, %r168;
	add.s32 	%r659, %r139, %r167;
	add.s32 	%r660, %r659, %r654;
	add.s32 	%r1134, %r660, -4224;
	setp.gt.s32 	%p215, %r1134, 384;
	@%p215 bra 	$L__BB13_271;
	mov.u64 	%rd415, %rd260;
	ld.param.u8 	%rs5, [%rd415];
	ld.param.u64 	%rd416, [%rd415+24];
	cvta.to.global.u64 	%rd141, %rd416;
	setp.lt.s32 	%p216, %r168, %r1134;
	and.pred  	%p217, %p1, %p216;
	@%p217 bra 	$L__BB13_228;
	bra.uni 	$L__BB13_231;
$L__BB13_228:
	setp.ne.s16 	%p218, %rs5, 0;
	mov.b64 	%rd786, 0;
	@%p218 bra 	$L__BB13_230;
	ld.global.u64 	%rd786, [%rd141];
$L__BB13_230:
	cvt.s64.s32 	%rd418, %r168;
	add.s64 	%rd419, %rd786, %rd418;
	shl.b64 	%rd420, %rd419, 3;
	add.s64 	%rd421, %rd4, %rd420;
	st.global.u64 	[%rd421], %rd404;
$L__BB13_231:
	setp.ge.s32 	%p219, %r169, %r1134;
	not.pred 	%p220, %p2;
	or.pred  	%p221, %p220, %p219;
	@%p221 bra 	$L__BB13_235;
	setp.ne.s16 	%p222, %rs5, 0;
	mov.b64 	%rd787, 0;
	@%p222 bra 	$L__BB13_234;
	ld.global.u64 	%rd787, [%rd141];
$L__BB13_234:
	cvt.s64.s32 	%rd423, %r169;
	add.s64 	%rd424, %rd787, %rd423;
	shl.b64 	%rd425, %rd424, 3;
	add.s64 	%rd426, %rd4, %rd425;
	st.global.u64 	[%rd426], %rd405;
$L__BB13_235:
	setp.ge.s32 	%p223, %r170, %r1134;
	not.pred 	%p224, %p3;
	or.pred  	%p225, %p224, %p223;
	@%p225 bra 	$L__BB13_239;
	setp.ne.s16 	%p226, %rs5, 0;
	mov.b64 	%rd788, 0;
	@%p226 bra 	$L__BB13_238;
	ld.global.u64 	%rd788, [%rd141];
$L__BB13_238:
	cvt.s64.s32 	%rd428, %r170;
	add.s64 	%rd429, %rd788, %rd428;
	shl.b64 	%rd430, %rd429, 3;
	add.s64 	%rd431, %rd4, %rd430;
	st.global.u64 	[%rd431], %rd406;
$L__BB13_239:
	setp.ge.s32 	%p227, %r171, %r1134;
	not.pred 	%p228, %p4;
	or.pred  	%p229, %p228, %p227;
	@%p229 bra 	$L__BB13_243;
	setp.ne.s16 	%p230, %rs5, 0;
	mov.b64 	%rd789, 0;
	@%p230 bra 	$L__BB13_242;
	ld.global.u64 	%rd789, [%rd141];
$L__BB13_242:
	cvt.s64.s32 	%rd433, %r171;
	add.s64 	%rd434, %rd789, %rd433;
	shl.b64 	%rd435, %rd434, 3;
	add.s64 	%rd436, %rd4, %rd435;
	st.global.u64 	[%rd436], %rd407;
$L__BB13_243:
	setp.ge.s32 	%p231, %r172, %r1134;
	not.pred 	%p232, %p5;
	or.pred  	%p233, %p232, %p231;
	@%p233 bra 	$L__BB13_247;
	setp.ne.s16 	%p234, %rs5, 0;
	mov.b64 	%rd790, 0;
	@%p234 bra 	$L__BB13_246;
	ld.global.u64 	%rd790, [%rd141];
$L__BB13_246:
	cvt.s64.s32 	%rd438, %r172;
	add.s64 	%rd439, %rd790, %rd438;
	shl.b64 	%rd440, %rd439, 3;
	add.s64 	%rd441, %rd4, %rd440;
	st.global.u64 	[%rd441], %rd408;
$L__BB13_247:
	setp.ge.s32 	%p235, %r173, %r1134;
	not.pred 	%p236, %p6;
	or.pred  	%p237, %p236, %p235;
	@%p237 bra 	$L__BB13_251;
	setp.ne.s16 	%p238, %rs5, 0;
	mov.b64 	%rd791, 0;
	@%p238 bra 	$L__BB13_250;
	ld.global.u64 	%rd791, [%rd141];
$L__BB13_250:
	cvt.s64.s32 	%rd443, %r173;
	add.s64 	%rd444, %rd791, %rd443;
	shl.b64 	%rd445, %rd444, 3;
	add.s64 	%rd446, %rd4, %rd445;
	st.global.u64 	[%rd446], %rd409;
$L__BB13_251:
	setp.ge.s32 	%p239, %r174, %r1134;
	not.pred 	%p240, %p7;
	or.pred  	%p241, %p240, %p239;
	@%p241 bra 	$L__BB13_255;
	setp.ne.s16 	%p242, %rs5, 0;
	mov.b64 	%rd792, 0;
	@%p242 bra 	$L__BB13_254;
	ld.global.u64 	%rd792, [%rd141];
$L__BB13_254:
	cvt.s64.s32 	%rd448, %r174;
	add.s64 	%rd449, %rd792, %rd448;
	shl.b64 	%rd450, %rd449, 3;
	add.s64 	%rd451, %rd4, %rd450;
	st.global.u64 	[%rd451], %rd410;
$L__BB13_255:
	setp.ge.s32 	%p243, %r175, %r1134;
	not.pred 	%p244, %p8;
	or.pred  	%p245, %p244, %p243;
	@%p245 bra 	$L__BB13_259;
	setp.ne.s16 	%p246, %rs5, 0;
	mov.b64 	%rd793, 0;
	@%p246 bra 	$L__BB13_258;
	ld.global.u64 	%rd793, [%rd141];
$L__BB13_258:
	cvt.s64.s32 	%rd453, %r175;
	add.s64 	%rd454, %rd793, %rd453;
	shl.b64 	%rd455, %rd454, 3;
	add.s64 	%rd456, %rd4, %rd455;
	st.global.u64 	[%rd456], %rd411;
$L__BB13_259:
	setp.ge.s32 	%p247, %r176, %r1134;
	not.pred 	%p248, %p9;
	or.pred  	%p249, %p248, %p247;
	@%p249 bra 	$L__BB13_263;
	setp.ne.s16 	%p250, %rs5, 0;
	mov.b64 	%rd794, 0;
	@%p250 bra 	$L__BB13_262;
	ld.global.u64 	%rd794, [%rd141];
$L__BB13_262:
	cvt.s64.s32 	%rd458, %r176;
	add.s64 	%rd459, %rd794, %rd458;
	shl.b64 	%rd460, %rd459, 3;
	add.s64 	%rd461, %rd4, %rd460;
	st.global.u64 	[%rd461], %rd412;
$L__BB13_263:
	setp.ge.s32 	%p251, %r177, %r1134;
	not.pred 	%p252, %p10;
	or.pred  	%p253, %p252, %p251;
	@%p253 bra 	$L__BB13_267;
	setp.ne.s16 	%p254, %rs5, 0;
	mov.b64 	%rd795, 0;
	@%p254 bra 	$L__BB13_266;
	ld.global.u64 	%rd795, [%rd141];
$L__BB13_266:
	cvt.s64.s32 	%rd463, %r177;
	add.s64 	%rd464, %rd795, %rd463;
	shl.b64 	%rd465, %rd464, 3;
	add.s64 	%rd466, %rd4, %rd465;
	st.global.u64 	[%rd466], %rd413;
$L__BB13_267:
	setp.ge.s32 	%p255, %r178, %r1134;
	not.pred 	%p256, %p11;
	or.pred  	%p257, %p256, %p255;
	@%p257 bra 	$L__BB13_443;
	setp.ne.s16 	%p258, %rs5, 0;
	mov.b64 	%rd796, 0;
	@%p258 bra 	$L__BB13_270;
	ld.global.u64 	%rd796, [%rd141];
$L__BB13_270:
	cvt.s64.s32 	%rd468, %r178;
	add.s64 	%rd469, %rd796, %rd468;
	shl.b64 	%rd470, %rd469, 3;
	add.s64 	%rd471, %rd4, %rd470;
	st.global.u64 	[%rd471], %rd414;
	bra.uni 	$L__BB13_443;
$L__BB13_271:
	bar.sync 	0;
	not.pred 	%p259, %p1;
	@%p259 bra 	$L__BB13_273;
	shl.b32 	%r661, %r168, 3;
	mov.u32 	%r662, _ZZN3cub18CUB_300001_SM_10006detail6select23DeviceSelectSweepKernelINS2_10policy_hubIlNS0_8NullTypeEiLb0ELNS0_10SelectImplE1EE10Policy1000EN6thrust24THRUST_300001_SM_1000_NS6detail15normal_iteratorINSA_10device_ptrIlEEEEPS5_SF_PlNS0_13ScanTileStateIiLb1EEEN4cuda3std3__410__not_fn_tI7is_zeroEES5_iNS2_19streaming_context_tIlLb1EEELS6_1EEEvT0_T1_T2_T3_T4_T5_T6_T7_iT8_NS1_7vsmem_tEE19static_temp_storage;
	add.s32 	%r663, %r662, %r661;
	st.shared.u64 	[%r663], %rd404;
$L__BB13_273:
	not.pred 	%p260, %p2;
	@%p260 bra 	$L__BB13_275;
	shl.b32 	%r664, %r169, 3;
	mov.u32 	%r665, _ZZN3cub18CUB_300001_SM_10006detail6select23DeviceSelectSweepKernelINS2_10policy_hubIlNS0_8NullTypeEiLb0ELNS0_10SelectImplE1EE10Policy1000EN6thrust24THRUST_300001_SM_1000_NS6detail15normal_iteratorINSA_10device_ptrIlEEEEPS5_SF_PlNS0_13ScanTileStateIiLb1EEEN4cuda3std3__410__not_fn_tI7is_zeroEES5_iNS2_19streaming_context_tIlLb1EEELS6_1EEEvT0_T1_T2_T3_T4_T5_T6_T7_iT8_NS1_7vsmem_tEE19static_temp_storage;
	add.s32 	%r666, %r665, %r664;
	st.shared.u64 	[%r666], %rd405;
$L__BB13_275:
	not.pred 	%p261, %p3;
	@%p261 bra 	$L__BB13_277;
	shl.b32 	%r667, %r170, 3;
	mov.u32 	%r668, _ZZN3cub18CUB_300001_SM_10006detail6select23DeviceSelectSweepKernelINS2_10policy_hubIlNS0_8NullTypeEiLb0ELNS0_10SelectImplE1EE10Policy1000EN6thrust24THRUST_300001_SM_1000_NS6detail15normal_iteratorINSA_10device_ptrIlEEEEPS5_SF_PlNS0_13ScanTileStateIiLb1EEEN4cuda3std3__410__not_fn_tI7is_zeroEES5_iNS2_19streaming_context_tIlLb1EEELS6_1EEEvT0_T1_T2_T3_T4_T5_T6_T7_iT8_NS1_7vsmem_tEE19static_temp_storage;
	add.s32 	%r669, %r668, %r667;
	st.shared.u64 	[%r669], %rd406;
$L__BB13_277:
	not.pred 	%p262, %p4;
	@%p262 bra 	$L__BB13_279;
	shl.b32 	%r670, %r171, 3;
	mov.u32 	%r671, _ZZN3cub18CUB_300001_SM_10006detail6select23DeviceSelectSweepKernelINS2_10policy_hubIlNS0_8NullTypeEiLb0ELNS0_10SelectImplE1EE10Policy1000EN6thrust24THRUST_300001_SM_1000_NS6detail15normal_iteratorINSA_10device_ptrIlEEEEPS5_SF_PlNS0_13ScanTileStateIiLb1EEEN4cuda3std3__410__not_fn_tI7is_zeroEES5_iNS2_19streaming_context_tIlLb1EEELS6_1EEEvT0_T1_T2_T3_T4_T5_T6_T7_iT8_NS1_7vsmem_tEE19static_temp_storage;
	add.s32 	%r672, %r671, %r670;
	st.shared.u64 	[%r672], %rd407;
$L__BB13_279:
	not.pred 	%p263, %p5;
	@%p263 bra 	$L__BB13_281;
	shl.b32 	%r673, %r172, 3;
	mov.u32 	%r674, _ZZN3cub18CUB_300001_SM_10006detail6select23DeviceSelectSweepKernelINS2_10policy_hubIlNS0_8NullTypeEiLb0ELNS0_10SelectImplE1EE10Policy1000EN6thrust24THRUST_300001_SM_1000_NS6detail15normal_iteratorINSA_10device_ptrIlEEEEPS5_SF_PlNS0_13ScanTileStateIiLb1EEEN4cuda3std3__410__not_fn_tI7is_zeroEES5_iNS2_19streaming_context_tIlLb1EEELS6_1EEEvT0_T1_T2_T3_T4_T5_T6_T7_iT8_NS1_7vsmem_tEE19static_temp_storage;
	add.s32 	%r675, %r674, %r673;
	st.shared.u64 	[%r675], %rd408;
$L__BB13_281:
	not.pred 	%p264, %p6;
	@%p264 bra 	$L__BB13_283;
	shl.b32 	%r676, %r173, 3;
	mov.u32 	%r677, _ZZN3cub18CUB_300001_SM_10006detail6select23DeviceSelectSweepKernelINS2_10policy_hubIlNS0_8NullTypeEiLb0ELNS0_10SelectImplE1EE10Policy1000EN6thrust24THRUST_300001_SM_1000_NS6detail15normal_iteratorINSA_10device_ptrIlEEEEPS5_SF_PlNS0_13ScanTileStateIiLb1EEEN4cuda3std3__410__not_fn_tI7is_zeroEES5_iNS2_19streaming_context_tIlLb1EEELS6_1EEEvT0_T1_T2_T3_T4_T5_T6_T7_iT8_NS1_7vsmem_tEE19static_temp_storage;
	add.s32 	%r678, %r677, %r676;
	st.shared.u64 	[%r678], %rd409;
$L__BB13_283:
	not.pred 	%p265, %p7;
	@%p265 bra 	$L__BB13_285;
	shl.b32 	%r679, %r174, 3;
	mov.u32 	%r680, _ZZN3cub18CUB_300001_SM_10006detail6select23DeviceSelectSweepKernelINS2_10policy_hubIlNS0_8NullTypeEiLb0ELNS0_10SelectImplE1EE10Policy1000EN6thrust24THRUST_300001_SM_1000_NS6detail15normal_iteratorINSA_10device_ptrIlEEEEPS5_SF_PlNS0_13ScanTileStateIiLb1EEEN4cuda3std3__410__not_fn_tI7is_zeroEES5_iNS2_19streaming_context_tIlLb1EEELS6_1EEEvT0_T1_T2_T3_T4_T5_T6_T7_iT8_NS1_7vsmem_tEE19static_temp_storage;
	add.s32 	%r681, %r680, %r679;
	st.shared.u64 	[%r681], %rd410;
$L__BB13_285:
	not.pred 	%p266, %p8;
	@%p266 bra 	$L__BB13_287;
	shl.b32 	%r682, %r175, 3;
	mov.u32 	%r683, _ZZN3cub18CUB_300001_SM_10006detail6select23DeviceSelectSweepKernelINS2_10policy_hubIlNS0_8NullTypeEiLb0ELNS0_10SelectImplE1EE10Policy1000EN6thrust24THRUST_300001_SM_1000_NS6detail15normal_iteratorINSA_10device_ptrIlEEEEPS5_SF_PlNS0_13ScanTileStateIiLb1EEEN4cuda3std3__410__not_fn_tI7is_zeroEES5_iNS2_19streaming_context_tIlLb1EEELS6_1EEEvT0_T1_T2_T3_T4_T5_T6_T7_iT8_NS1_7vsmem_tEE19static_temp_storage;
	add.s32 	%r684, %r683, %r682;
	st.shared.u64 	[%r684], %rd411;
$L__BB13_287:
	not.pred 	%p267, %p9;
	@%p267 bra 	$L__BB13_289;
	shl.b32 	%r685, %r176, 3;
	mov.u32 	%r686, _ZZN3cub18CUB_300001_SM_10006detail6select23DeviceSelectSweepKernelINS2_10policy_hubIlNS0_8NullTypeEiLb0ELNS0_10SelectImplE1EE10Policy1000EN6thrust24THRUST_300001_SM_1000_NS6detail15normal_iteratorINSA_10device_ptrIlEEEEPS5_SF_PlNS0_13ScanTileStateIiLb1EEEN4cuda3std3__410__not_fn_tI7is_zeroEES5_iNS2_19streaming_context_tIlLb1EEELS6_1EEEvT0_T1_T2_T3_T4_T5_T6_T7_iT8_NS1_7vsmem_tEE19static_temp_storage;
	add.s32 	%r687, %r686, %r685;
	st.shared.u64 	[%r687], %rd412;
$L__BB13_289:
	not.pred 	%p268, %p10;
	@%p268 bra 	$L__BB13_291;
	shl.b32 	%r688, %r177, 3;
	mov.u32 	%r689, _ZZN3cub18CUB_300001_SM_10006detail6select23DeviceSelectSweepKernelINS2_10policy_hubIlNS0_8NullTypeEiLb0ELNS0_10SelectImplE1EE10Policy1000EN6thrust24THRUST_300001_SM_1000_NS6detail15normal_iteratorINSA_10device_ptrIlEEEEPS5_SF_PlNS0_13ScanTileStateIiLb1EEEN4cuda3std3__410__not_fn_tI7is_zeroEES5_iNS2_19streaming_context_tIlLb1EEELS6_1EEEvT0_T1_T2_T3_T4_T5_T6_T7_iT8_NS1_7vsmem_tEE19static_temp_storage;
	add.s32 	%r690, %r689, %r688;
	st.shared.u64 	[%r690], %rd413;
$L__BB13_291:
	not.pred 	%p269, %p11;
	@%p269 bra 	$L__BB13_293;
	shl.b32 	%r691, %r178, 3;
	mov.u32 	%r692, _ZZN3cub18CUB_300001_SM_10006detail6select23DeviceSelectSweepKernelINS2_10policy_hubIlNS0_8NullTypeEiLb0ELNS0_10SelectImplE1EE10Policy1000EN6thrust24THRUST_300001_SM_1000_NS6detail15normal_iteratorINSA_10device_ptrIlEEEEPS5_SF_PlNS0_13ScanTileStateIiLb1EEEN4cuda3std3__410__not_fn_tI7is_zeroEES5_iNS2_19streaming_context_tIlLb1EEELS6_1EEEvT0_T1_T2_T3_T4_T5_T6_T7_iT8_NS1_7vsmem_tEE19static_temp_storage;
	add.s32 	%r693, %r692, %r691;
	st.shared.u64 	[%r693], %rd414;
$L__BB13_293:
	bar.sync 	0;
	setp.ge.u32 	%p270, %r1116, %r1134;
	@%p270 bra 	$L__BB13_443;
	ld.param.u32 	%r1093, [_ZN3cub18CUB_300001_SM_10006detail6select23DeviceSelectSweepKernelINS2_10policy_hubIlNS0_8NullTypeEiLb0ELNS0_10SelectImplE1EE10Policy1000EN6thrust24THRUST_300001_SM_1000_NS6detail15normal_iteratorINSA_10device_ptrIlEEEEPS5_SF_PlNS0_13ScanTileStateIiLb1EEEN4cuda3std3__410__not_fn_tI7is_zeroEES5_iNS2_19streaming_context_tIlLb1EEELS6_1EEEvT0_T1_T2_T3_T4_T5_T6_T7_iT8_NS1_7vsmem_tE_param_7];
	mov.u64 	%rd472, %rd260;
	ld.param.u8 	%rs6, [%rd472];
	ld.param.u64 	%rd473, [%rd472+24];
	cvta.to.global.u64 	%rd142, %rd473;
	add.s32 	%r694, %r157, %r158;
	add.s32 	%r695, %r694, %r159;
	add.s32 	%r696, %r695, %r160;
	add.s32 	%r697, %r696, %r161;
	add.s32 	%r698, %r697, %r162;
	add.s32 	%r699, %r698, %r163;
	add.s32 	%r700, %r699, %r164;
	add.s32 	%r701, %r700, %r165;
	add.s32 	%r702, %r701, %r166;
	add.s32 	%r703, %r702, %r167;
	add.s32 	%r704, %r703, %r156;
	add.s32 	%r705, %r704, %r1093;
	sub.s32 	%r706, %r705, %r1116;
	add.s32 	%r180, %r706, -4225;
	mul.hi.u32 	%r707, %r180, -1431655765;
	shr.u32 	%r708, %r707, 8;
	add.s32 	%r181, %r708, 1;
	and.b32  	%r709, %r708, 3;
	setp.eq.s32 	%p271, %r709, 3;
	@%p271 bra 	$L__BB13_299;
	cvt.u64.u32 	%rd779, %r1116;
	shl.b32 	%r710, %r1116, 3;
	mov.u32 	%r711, _ZZN3cub18CUB_300001_SM_10006detail6select23DeviceSelectSweepKernelINS2_10policy_hubIlNS0_8NullTypeEiLb0ELNS0_10SelectImplE1EE10Policy1000EN6thrust24THRUST_300001_SM_1000_NS6detail15normal_iteratorINSA_10device_ptrIlEEEEPS5_SF_PlNS0_13ScanTileStateIiLb1EEEN4cuda3std3__410__not_fn_tI7is_zeroEES5_iNS2_19streaming_context_tIlLb1EEELS6_1EEEvT0_T1_T2_T3_T4_T5_T6_T7_iT8_NS1_7vsmem_tEE19static_temp_storage;
	add.s32 	%r1115, %r711, %r710;
	and.b32  	%r712, %r181, 3;
	neg.s32 	%r1114, %r712;
$L__BB13_296:
	.pragma "nounroll";
	setp.ne.s16 	%p272, %rs6, 0;
	mov.b64 	%rd780, 0;
	@%p272 bra 	$L__BB13_298;
	ld.global.u64 	%rd780, [%rd142];
$L__BB13_298:
	add.s64 	%rd475, %rd780, %rd779;
	shl.b64 	%rd476, %rd475, 3;
	add.s64 	%rd477, %rd4, %rd476;
	ld.shared.u64 	%rd478, [%r1115];
	st.global.u64 	[%rd477], %rd478;
	add.s64 	%rd779, %rd779, 384;
	cvt.u32.u64 	%r1116, %rd779;
	add.s32 	%r1115, %r1115, 3072;
	add.s32 	%r1114, %r1114, 1;
	setp.ne.s32 	%p273, %r1114, 0;
	@%p273 bra 	$L__BB13_296;
$L__BB13_299:
	setp.lt.u32 	%p274, %r180, 1152;
	@%p274 bra 	$L__BB13_443;
	mul.wide.u32 	%rd480, %r1116, 8;
	add.s64 	%rd148, %rd4, %rd480;
	shl.b32 	%r713, %r1116, 3;
	mov.u32 	%r714, _ZZN3cub18CUB_300001_SM_10006detail6select23DeviceSelectSweepKernelINS2_10policy_hubIlNS0_8NullTypeEiLb0ELNS0_10SelectImplE1EE10Policy1000EN6thrust24THRUST_300001_SM_1000_NS6detail15normal_iteratorINSA_10device_ptrIlEEEEPS5_SF_PlNS0_13ScanTileStateIiLb1EEEN4cuda3std3__410__not_fn_tI7is_zeroEES5_iNS2_19streaming_context_tIlLb1EEELS6_1EEEvT0_T1_T2_T3_T4_T5_T6_T7_iT8_NS1_7vsmem_tEE19static_temp_storage;
	add.s32 	%r715, %r713, %r714;
	add.s32 	%r1117, %r715, 6144;
	mov.b64 	%rd781, 0;
$L__BB13_301:
	setp.ne.s16 	%p275, %rs6, 0;
	mov.b64 	%rd782, 0;
	@%p275 bra 	$L__BB13_303;
	ld.global.u64 	%rd782, [%rd142];
$L__BB13_303:
	setp.ne.s16 	%p276, %rs6, 0;
	shl.b64 	%rd483, %rd782, 3;
	add.s64 	%rd484, %rd781, %rd483;
	add.s64 	%rd485, %rd148, %rd484;
	ld.shared.u64 	%rd486, [%r1117+-6144];
	st.global.u64 	[%rd485], %rd486;
	mov.b64 	%rd783, 0;
	@%p276 bra 	$L__BB13_305;
	ld.global.u64 	%rd783, [%rd142];
$L__BB13_305:
	setp.ne.s16 	%p277, %rs6, 0;
	shl.b64 	%rd488, %rd783, 3;
	add.s64 	%rd489, %rd781, %rd488;
	add.s64 	%rd490, %rd148, %rd489;
	ld.shared.u64 	%rd491, [%r1117+-3072];
	st.global.u64 	[%rd490+3072], %rd491;
	mov.b64 	%rd784, 0;
	@%p277 bra 	$L__BB13_307;
	ld.global.u64 	%rd784, [%rd142];
$L__BB13_307:
	setp.ne.s16 	%p278, %rs6, 0;
	shl.b64 	%rd493, %rd784, 3;
	add.s64 	%rd494, %rd781, %rd493;
	add.s64 	%rd495, %rd148, %rd494;
	ld.shared.u64 	%rd496, [%r1117];
	st.global.u64 	[%rd495+6144], %rd496;
	mov.b64 	%rd785, 0;
	@%p278 bra 	$L__BB13_309;
	ld.global.u64 	%rd785, [%rd142];
$L__BB13_309:
	shl.b64 	%rd497, %rd785, 3;
	add.s64 	%rd498, %rd781, %rd497;
	add.s64 	%rd499, %rd148, %rd498;
	ld.shared.u64 	%rd500, [%r1117+3072];
	st.global.u64 	[%rd499+9216], %rd500;
	add.s32 	%r1116, %r1116, 1536;
	add.s64 	%rd781, %rd781, 12288;
	add.s32 	%r1117, %r1117, 12288;
	setp.lt.s32 	%p279, %r1116, %r1134;
	@%p279 bra 	$L__BB13_301;
	bra.uni 	$L__BB13_443;
$L__BB13_310:
	ld.param.u8 	%rs9, [%rd1];
	setp.eq.s16 	%p25, %rs9, 0;
	ld.param.u64 	%rd264, [%rd1+16];
	selp.b64 	%rd265, %rd264, 0, %p25;
	cvt.s64.s32 	%rd266, %r2;
	add.s64 	%rd267, %rd265, %rd266;
	mov.u32 	%r1130, %tid.x;
	and.b32  	%r277, %r1130, 31;
	and.b32  	%r278, %r1130, 992;
	mul.lo.s32 	%r279, %r278, 11;
	or.b32  	%r196, %r279, %r277;
	setp.ge.s32 	%p26, %r196, %r139;
	cvt.u64.u32 	%rd268, %r196;
	add.s64 	%rd269, %rd267, %rd268;
	shl.b64 	%rd270, %rd269, 3;
	add.s64 	%rd181, %rd3, %rd270;
	@%p26 bra 	$L__BB13_312;
	ld.global.u64 	%rd797, [%rd181];
$L__BB13_312:
	add.s32 	%r280, %r196, 32;
	setp.ge.s32 	%p27, %r280, %r139;
	@%p27 bra 	$L__BB13_314;
	ld.global.u64 	%rd798, [%rd181+256];
$L__BB13_314:
	add.s32 	%r281, %r196, 64;
	setp.ge.s32 	%p28, %r281, %r139;
	@%p28 bra 	$L__BB13_316;
	ld.global.u64 	%rd799, [%rd181+512];
$L__BB13_316:
	add.s32 	%r282, %r196, 96;
	setp.ge.s32 	%p29, %r282, %r139;
	@%p29 bra 	$L__BB13_318;
	ld.global.u64 	%rd800, [%rd181+768];
$L__BB13_318:
	add.s32 	%r283, %r196, 128;
	setp.ge.s32 	%p30, %r283, %r139;
	@%p30 bra 	$L__BB13_320;
	ld.global.u64 	%rd801, [%rd181+1024];
$L__BB13_320:
	add.s32 	%r284, %r196, 160;
	setp.ge.s32 	%p31, %r284, %r139;
	@%p31 bra 	$L__BB13_322;
	ld.global.u64 	%rd802, [%rd181+1280];
$L__BB13_322:
	add.s32 	%r285, %r196, 192;
	setp.ge.s32 	%p32, %r285, %r139;
	@%p32 bra 	$L__BB13_324;
	ld.global.u64 	%rd803, [%rd181+1536];
$L__BB13_324:
	add.s32 	%r286, %r196, 224;
	setp.ge.s32 	%p33, %r286, %r139;
	@%p33 bra 	$L__BB13_326;
	ld.global.u64 	%rd804, [%rd181+1792];
$L__BB13_326:
	add.s32 	%r287, %r196, 256;
	setp.ge.s32 	%p34, %r287, %r139;
	@%p34 bra 	$L__BB13_328;
	ld.global.u64 	%rd805, [%rd181+2048];
$L__BB13_328:
	add.s32 	%r288, %r196, 288;
	setp.ge.s32 	%p35, %r288, %r139;
	@%p35 bra 	$L__BB13_330;
	ld.global.u64 	%rd806, [%rd181+2304];
$L__BB13_330:
	add.s32 	%r289, %r196, 320;
	setp.ge.s32 	%p36, %r289, %r139;
	@%p36 bra 	$L__BB13_332;
	ld.global.u64 	%rd807, [%rd181+2560];
$L__BB13_332:
	// begin inline asm
	mov.u32 %r290, %laneid;
	// end inline asm
	shr.u32 	%r198, %r1130, 5;
	mad.lo.s32 	%r321, %r198, 352, %r290;
	shl.b32 	%r322, %r321, 3;
	mov.u32 	%r323, _ZZN3cub18CUB_300001_SM_10006detail6select23DeviceSelectSweepKernelINS2_10policy_hubIlNS0_8NullTypeEiLb0ELNS0_10SelectImplE1EE10Policy1000EN6thrust24THRUST_300001_SM_1000_NS6detail15normal_iteratorINSA_10device_ptrIlEEEEPS5_SF_PlNS0_13ScanTileStateIiLb1EEEN4cuda3std3__410__not_fn_tI7is_zeroEES5_iNS2_19streaming_context_tIlLb1EEELS6_1EEEvT0_T1_T2_T3_T4_T5_T6_T7_iT8_NS1_7vsmem_tEE19static_temp_storage;
	add.s32 	%r324, %r323, %r322;
	st.shared.u64 	[%r324], %rd797;
	st.shared.u64 	[%r324+256], %rd798;
	st.shared.u64 	[%r324+512], %rd799;
	st.shared.u64 	[%r324+768], %rd800;
	st.shared.u64 	[%r324+1024], %rd801;
	st.shared.u64 	[%r324+1280], %rd802;
	st.shared.u64 	[%r324+1536], %rd803;
	st.shared.u64 	[%r324+1792], %rd804;
	st.shared.u64 	[%r324+2048], %rd805;
	st.shared.u64 	[%r324+2304], %rd806;
	st.shared.u64 	[%r324+2560], %rd807;
	bar.warp.sync 	-1;
	mad.lo.s32 	%r325, %r290, 80, %r324;
	ld.shared.u64 	%rd281, [%r325];
	ld.shared.u64 	%rd282, [%r325+8];
	ld.shared.u64 	%rd283, [%r325+16];
	ld.shared.u64 	%rd284, [%r325+24];
	ld.shared.u64 	%rd285, [%r325+32];
	ld.shared.u64 	%rd286, [%r325+40];
	ld.shared.u64 	%rd287, [%r325+48];
	ld.shared.u64 	%rd288, [%r325+56];
	ld.shared.u64 	%rd289, [%r325+64];
	ld.shared.u64 	%rd290, [%r325+72];
	ld.shared.u64 	%rd291, [%r325+80];
	mul.lo.s32 	%r326, %r1130, 11;
	setp.ge.s32 	%p37, %r326, %r139;
	setp.ne.s64 	%p38, %rd281, 0;
	or.pred  	%p12, %p37, %p38;
	selp.u32 	%r327, 1, 0, %p12;
	add.s32 	%r328, %r326, 1;
	setp.ge.s32 	%p39, %r328, %r139;
	setp.ne.s64 	%p40, %rd282, 0;
	or.pred  	%p13, %p39, %p40;
	selp.u32 	%r329, 1, 0, %p13;
	add.s32 	%r330, %r326, 2;
	setp.ge.s32 	%p41, %r330, %r139;
	setp.ne.s64 	%p42, %rd283, 0;
	or.pred  	%p14, %p41, %p42;
	selp.u32 	%r331, 1, 0, %p14;
	add.s32 	%r332, %r326, 3;
	setp.ge.s32 	%p43, %r332, %r139;
	setp.ne.s64 	%p44, %rd284, 0;
	or.pred  	%p15, %p43, %p44;
	selp.u32 	%r333, 1, 0, %p15;
	add.s32 	%r334, %r326, 4;
	setp.ge.s32 	%p45, %r334, %r139;
	setp.ne.s64 	%p46, %rd285, 0;
	or.pred  	%p16, %p45, %p46;
	selp.u32 	%r335, 1, 0, %p16;
	add.s32 	%r336, %r326, 5;
	setp.ge.s32 	%p47, %r336, %r139;
	setp.ne.s64 	%p48, %rd286, 0;
	or.pred  	%p17, %p47, %p48;
	selp.u32 	%r337, 1, 0, %p17;
	add.s32 	%r338, %r326, 6;
	setp.ge.s32 	%p49, %r338, %r139;
	setp.ne.s64 	%p50, %rd287, 0;
	or.pred  	%p18, %p49, %p50;
	selp.u32 	%r339, 1, 0, %p18;
	add.s32 	%r340, %r326, 7;
	setp.ge.s32 	%p51, %r340, %r139;
	setp.ne.s64 	%p52, %rd288, 0;
	or.pred  	%p19, %p51, %p52;
	selp.u32 	%r341, 1, 0, %p19;
	add.s32 	%r342, %r326, 8;
	setp.ge.s32 	%p53, %r342, %r139;
	setp.ne.s64 	%p54, %rd289, 0;
	or.pred  	%p20, %p53, %p54;
	selp.u32 	%r343, 1, 0, %p20;
	add.s32 	%r344, %r326, 9;
	setp.ge.s32 	%p55, %r344, %r139;
	setp.ne.s64 	%p56, %rd290, 0;
	or.pred  	%p21, %p55, %p56;
	selp.u32 	%r345, 1, 0, %p21;
	add.s32 	%r346, %r326, 10;
	setp.ge.s32 	%p57, %r346, %r139;
	setp.ne.s64 	%p58, %rd291, 0;
	or.pred  	%p22, %p57, %p58;
	selp.u32 	%r347, 1, 0, %p22;
	bar.sync 	0;
	add.s32 	%r348, %r329, %r327;
	add.s32 	%r349, %r348, %r331;
	add.s32 	%r350, %r349, %r333;
	add.s32 	%r351, %r350, %r335;
	add.s32 	%r352, %r351, %r337;
	add.s32 	%r353, %r352, %r339;
	add.s32 	%r354, %r353, %r341;
	add.s32 	%r355, %r354, %r343;
	add.s32 	%r356, %r355, %r345;
	add.s32 	%r295, %r356, %r347;
	mov.b32 	%r293, 1;
	mov.b32 	%r318, 0;
	mov.b32 	%r320, -1;
	// begin inline asm
	{  .reg .s32 r0;  .reg .pred p;  shfl.sync.up.b32 r0|p, %r295, %r293, %r318, %r320;  @p add.s32 r0, r0, %r295;  mov.s32 %r291, r0;}
	// end inline asm
	mov.b32 	%r299, 2;
	// begin inline asm
	{  .reg .s32 r0;  .reg .pred p;  shfl.sync.up.b32 r0|p, %r291, %r299, %r318, %r320;  @p add.s32 r0, r0, %r291;  mov.s32 %r297, r0;}
	// end inline asm
	mov.b32 	%r305, 4;
	// begin inline asm
	{  .reg .s32 r0;  .reg .pred p;  shfl.sync.up.b32 r0|p, %r297, %r305, %r318, %r320;  @p add.s32 r0, r0, %r297;  mov.s32 %r303, r0;}
	// end inline asm
	mov.b32 	%r311, 8;
	// begin inline asm
	{  .reg .s32 r0;  .reg .pred p;  shfl.sync.up.b32 r0|p, %r303, %r311, %r318, %r320;  @p add.s32 r0, r0, %r303;  mov.s32 %r309, r0;}
	// end inline asm
	mov.b32 	%r317, 16;
	// begin inline asm
	{  .reg .s32 r0;  .reg .pred p;  shfl.sync.up.b32 r0|p, %r309, %r317, %r318, %r320;  @p add.s32 r0, r0, %r309;  mov.s32 %r315, r0;}
	// end inline asm
	setp.ne.s32 	%p59, %r290, 31;
	@%p59 bra 	$L__BB13_334;
	shl.b32 	%r357, %r198, 2;
	mov.u32 	%r358, _ZZN3cub18CUB_300001_SM_10006detail6select23DeviceSelectSweepKernelINS2_10policy_hubIlNS0_8NullTypeEiLb0ELNS0_10SelectImplE1EE10Policy1000EN6thrust24THRUST_300001_SM_1000_NS6detail15normal_iteratorINSA_10device_ptrIlEEEEPS5_SF_PlNS0_13ScanTileStateIiLb1EEEN4cuda3std3__410__not_fn_tI7is_zeroEES5_iNS2_19streaming_context_tIlLb1EEELS6_1EEEvT0_T1_T2_T3_T4_T5_T6_T7_iT8_NS1_7vsmem_tEE19static_temp_storage;
	add.s32 	%r359, %r358, %r357;
	st.shared.u32 	[%r359], %r315;
$L__BB13_334:
	sub.s32 	%r360, %r315, %r295;
	bar.sync 	0;
	ld.shared.v4.u32 	{%r361, %r362, %r363, %r364}, [_ZZN3cub18CUB_300001_SM_10006detail6select23DeviceSelectSweepKernelINS2_10policy_hubIlNS0_8NullTypeEiLb0ELNS0_10SelectImplE1EE10Policy1000EN6thrust24THRUST_300001_SM_1000_NS6detail15normal_iteratorINSA_10device_ptrIlEEEEPS5_SF_PlNS0_13ScanTileStateIiLb1EEEN4cuda3std3__410__not_fn_tI7is_zeroEES5_iNS2_19streaming_context_tIlLb1EEELS6_1EEEvT0_T1_T2_T3_T4_T5_T6_T7_iT8_NS1_7vsmem_tEE19static_temp_storage];
	add.s32 	%r365, %r362, %r361;
	setp.eq.s32 	%p60, %r198, 2;
	selp.b32 	%r366, %r365, %r361, %p60;
	add.s32 	%r367, %r365, %r363;
	setp.eq.s32 	%p61, %r198, 3;
	selp.b32 	%r368, %r367, %r366, %p61;
	add.s32 	%r369, %r367, %r364;
	setp.eq.s32 	%p62, %r198, 4;
	selp.b32 	%r370, %r369, %r368, %p62;
	ld.shared.v4.u32 	{%r371, %r372, %r373, %r374}, [_ZZN3cub18CUB_300001_SM_10006detail6select23DeviceSelectSweepKernelINS2_10policy_hubIlNS0_8NullTypeEiLb0ELNS0_10SelectImplE1EE10Policy1000EN6thrust24THRUST_300001_SM_1000_NS6detail15normal_iteratorINSA_10device_ptrIlEEEEPS5_SF_PlNS0_13ScanTileStateIiLb1EEEN4cuda3std3__410__not_fn_tI7is_zeroEES5_iNS2_19streaming_context_tIlLb1EEELS6_1EEEvT0_T1_T2_T3_T4_T5_T6_T7_iT8_NS1_7vsmem_tEE19static_temp_storage+16];
	add.s32 	%r375, %r369, %r371;
	setp.eq.s32 	%p63, %r198, 5;
	selp.b32 	%r376, %r375, %r370, %p63;
	add.s32 	%r377, %r375, %r372;
	setp.eq.s32 	%p64, %r198, 6;
	selp.b32 	%r378, %r377, %r376, %p64;
	add.s32 	%r379, %r377, %r373;
	setp.eq.s32 	%p65, %r198, 7;
	selp.b32 	%r380, %r379, %r378, %p65;
	add.s32 	%r381, %r379, %r374;
	setp.eq.s32 	%p66, %r198, 8;
	selp.b32 	%r382, %r381, %r380, %p66;
	ld.shared.v4.u32 	{%r383, %r384, %r385, %r386}, [_ZZN3cub18CUB_300001_SM_10006detail6select23DeviceSelectSweepKernelINS2_10policy_hubIlNS0_8NullTypeEiLb0ELNS0_10SelectImplE1EE10Policy1000EN6thrust24THRUST_300001_SM_1000_NS6detail15normal_iteratorINSA_10device_ptrIlEEEEPS5_SF_PlNS0_13ScanTileStateIiLb1EEEN4cuda3std3__410__not_fn_tI7is_zeroEES5_iNS2_19streaming_context_tIlLb1EEELS6_1EEEvT0_T1_T2_T3_T4_T5_T6_T7_iT8_NS1_7vsmem_tEE19static_temp_storage+32];
	add.s32 	%r387, %r381, %r383;
	setp.eq.s32 	%p67, %r198, 9;
	selp.b32 	%r388, %r387, %r382, %p67;
	add.s32 	%r389, %r387, %r384;
	setp.eq.s32 	%p68, %r198, 10;
	selp.b32 	%r390, %r389, %r388, %p68;
	add.s32 	%r391, %r389, %r385;
	setp.eq.s32 	%p69, %r198, 11;
	selp.b32 	%r392, %r391, %r390, %p69;
	add.s32 	%r201, %r391, %r386;
	setp.gt.u32 	%p70, %r1130, 31;
	setp.lt.u32 	%p71, %r1130, 32;
	setp.eq.s32 	%p72, %r290, 0;
	selp.b32 	%r393, 0, %r360, %p72;
	add.s32 	%r1126, %r392, %r393;
	selp.b32 	%r203, %r360, %r1126, %p71;
	@%p70 bra 	$L__BB13_359;
	setp.ne.s32 	%p73, %r1130, 0;
	mul.wide.s32 	%rd292, %r1, 8;
	add.s64 	%rd215, %rd2, %rd292;
	@%p73 bra 	$L__BB13_337;
	st.shared.u32 	[_ZZN3cub18CUB_300001_SM_10006detail6select23DeviceSelectSweepKernelINS2_10policy_hubIlNS0_8NullTypeEiLb0ELNS0_10SelectImplE1EE10Policy1000EN6thrust24THRUST_300001_SM_1000_NS6detail15normal_iteratorINSA_10device_ptrIlEEEEPS5_SF_PlNS0_13ScanTileStateIiLb1EEEN4cuda3std3__410__not_fn_tI7is_zeroEES5_iNS2_19streaming_context_tIlLb1EEELS6_1EEEvT0_T1_T2_T3_T4_T5_T6_T7_iT8_NS1_7vsmem_tEE19static_temp_storage+76], %r201;
	add.s64 	%rd293, %rd215, 256;
	mov.b32 	%r394, 100;
	// begin inline asm
	st.relaxed.gpu.v2.u32 [%rd293], {%r394, %r201};
	// end inline asm
$L__BB13_337:
	not.b32 	%r396, %r1130;
	add.s32 	%r1123, %r1, %r396;
	mov.u32 	%r205, %nctaid.x;
	setp.gt.u32 	%p74, %r205, 499;
	@%p74 bra 	$L__BB13_339;
	membar.cta;
	bra.uni 	$L__BB13_340;
$L__BB13_339:
	mov.b32 	%r397, 1140;
	// begin inline asm
	nanosleep.u32 %r397;
	// end inline asm
$L__BB13_340:
	mul.wide.s32 	%rd295, %r1123, 8;
	add.s64 	%rd296, %rd2, %rd295;
	add.s64 	%rd294, %rd296, 256;
	// begin inline asm
	ld.relaxed.gpu.v2.u32 {%r1124, %r1120}, [%rd294];
	// end inline asm
$L__BB13_341:
	setp.eq.s32 	%p75, %r1124, 99;
	mov.b32 	%r400, -1;
	vote.sync.any.pred 	%p76, %p75, %r400;
	not.pred 	%p77, %p76;
	@%p77 bra 	$L__BB13_346;
	setp.gt.u32 	%p167, %r205, 499;
	@%p167 bra 	$L__BB13_344;
	membar.cta;
	bra.uni 	$L__BB13_345;
$L__BB13_344:
	mov.b32 	%r560, 380;
	// begin inline asm
	nanosleep.u32 %r560;
	// end inline asm
$L__BB13_345:
	// begin inline asm
	ld.relaxed.gpu.v2.u32 {%r1124, %r1120}, [%rd294];
	// end inline asm
	bra.uni 	$L__BB13_341;
$L__BB13_346:
	setp.eq.s32 	%p78, %r1124, 101;
	mov.b32 	%r427, -1;
	vote.sync.ballot.b32 	%r428, %p78, %r427;
	// begin inline asm
	mov.u32 %r402, %lanemask_ge;
	// end inline asm
	and.b32  	%r429, %r428, %r402;
	or.b32  	%r430, %r429, -2147483648;
	add.s32 	%r431, %r430, -1;
	not.b32 	%r432, %r430;
	and.b32  	%r433, %r432, %r431;
	popc.b32 	%r406, %r433;
	mov.b32 	%r405, 1;
	// begin inline asm
	shfl.sync.down.b32 %r403, %r1120, %r405, %r406, %r427;
	// end inline asm
	setp.lt.s32 	%p80, %r290, %r406;
	selp.b32 	%r434, %r403, 0, %p80;
	add.s32 	%r409, %r434, %r1120;
	mov.b32 	%r410, 2;
	// begin inline asm
	shfl.sync.down.b32 %r408, %r409, %r410, %r406, %r427;
	// end inline asm
	add.s32 	%r215, %r290, 2;
	setp.gt.s32 	%p81, %r215, %r406;
	selp.b32 	%r435, 0, %r408, %p81;
	add.s32 	%r414, %r409, %r435;
	mov.b32 	%r415, 4;
	// begin inline asm
	shfl.sync.down.b32 %r413, %r414, %r415, %r406, %r427;
	// end inline asm
	add.s32 	%r216, %r290, 4;
	setp.gt.s32 	%p82, %r216, %r406;
	selp.b32 	%r436, 0, %r413, %p82;
	add.s32 	%r419, %r414, %r436;
	mov.b32 	%r420, 8;
	// begin inline asm
	shfl.sync.down.b32 %r418, %r419, %r420, %r406, %r427;
	// end inline asm
	add.s32 	%r217, %r290, 8;
	setp.gt.s32 	%p83, %r217, %r406;
	selp.b32 	%r437, 0, %r418, %p83;
	add.s32 	%r424, %r419, %r437;
	mov.b32 	%r425, 16;
	// begin inline asm
	shfl.sync.down.b32 %r423, %r424, %r425, %r406, %r427;
	// end inline asm
	add.s32 	%r218, %r290, 16;
	setp.gt.s32 	%p84, %r218, %r406;
	selp.b32 	%r438, 0, %r423, %p84;
	add.s32 	%r1121, %r424, %r438;
	add.s64 	%rd217, %rd2, 256;
$L__BB13_347:
	setp.ne.s32 	%p85, %r1124, 101;
	mov.b32 	%r439, -1;
	vote.sync.all.pred 	%p86, %p85, %r439;
	not.pred 	%p87, %p86;
	@%p87 bra 	$L__BB13_355;
	mul.wide.s32 	%rd382, %r1123, 8;
	add.s64 	%rd383, %rd217, %rd382;
	add.s64 	%rd381, %rd383, -256;
	// begin inline asm
	ld.relaxed.gpu.v2.u32 {%r1124, %r1125}, [%rd381];
	// end inline asm
$L__BB13_349:
	setp.eq.s32 	%p156, %r1124, 99;
	mov.b32 	%r518, -1;
	vote.sync.any.pred 	%p157, %p156, %r518;
	not.pred 	%p158, %p157;
	@%p158 bra 	$L__BB13_354;
	setp.gt.u32 	%p166, %r205, 499;
	@%p166 bra 	$L__BB13_352;
	membar.cta;
	bra.uni 	$L__BB13_353;
$L__BB13_352:
	mov.b32 	%r557, 380;
	// begin inline asm
	nanosleep.u32 %r557;
	// end inline asm
$L__BB13_353:
	// begin inline asm
	ld.relaxed.gpu.v2.u32 {%r1124, %r1125}, [%rd381];
	// end inline asm
	bra.uni 	$L__BB13_349;
$L__BB13_354:
	setp.eq.s32 	%p159, %r1124, 101;
	mov.b32 	%r544, -1;
	vote.sync.ballot.b32 	%r545, %p159, %r544;
	and.b32  	%r546, %r545, %r402;
	or.b32  	%r547, %r546, -2147483648;
	add.s32 	%r548, %r547, -1;
	not.b32 	%r549, %r547;
	and.b32  	%r550, %r549, %r548;
	popc.b32 	%r523, %r550;
	mov.b32 	%r522, 1;
	// begin inline asm
	shfl.sync.down.b32 %r520, %r1125, %r522, %r523, %r544;
	// end inline asm
	setp.lt.s32 	%p161, %r290, %r523;
	selp.b32 	%r551, %r520, 0, %p161;
	add.s32 	%r526, %r551, %r1125;
	mov.b32 	%r527, 2;
	// begin inline asm
	shfl.sync.down.b32 %r525, %r526, %r527, %r523, %r544;
	// end inline asm
	setp.gt.s32 	%p162, %r215, %r523;
	selp.b32 	%r552, 0, %r525, %p162;
	add.s32 	%r531, %r526, %r552;
	mov.b32 	%r532, 4;
	// begin inline asm
	shfl.sync.down.b32 %r530, %r531, %r532, %r523, %r544;
	// end inline asm
	setp.gt.s32 	%p163, %r216, %r523;
	selp.b32 	%r553, 0, %r530, %p163;
	add.s32 	%r536, %r531, %r553;
	mov.b32 	%r537, 8;
	// begin inline asm
	shfl.sync.down.b32 %r535, %r536, %r537, %r523, %r544;
	// end inline asm
	setp.gt.s32 	%p164, %r217, %r523;
	selp.b32 	%r554, 0, %r535, %p164;
	add.s32 	%r541, %r536, %r554;
	mov.b32 	%r542, 16;
	// begin inline asm
	shfl.sync.down.b32 %r540, %r541, %r542, %r523, %r544;
	// end inline asm
	setp.gt.s32 	%p165, %r218, %r523;
	selp.b32 	%r555, 0, %r540, %p165;
	add.s32 	%r556, %r555, %r1121;
	add.s32 	%r1121, %r556, %r541;
	add.s32 	%r1123, %r1123, -32;
	bra.uni 	$L__BB13_347;
$L__BB13_355:
	setp.ne.s32 	%p88, %r1130, 0;
	@%p88 bra 	$L__BB13_357;
	add.s32 	%r442, %r1121, %r201;
	add.s64 	%rd297, %rd215, 256;
	mov.b32 	%r441, 101;
	// begin inline asm
	st.relaxed.gpu.v2.u32 [%rd297], {%r441, %r442};
	// end inline asm
	st.shared.u32 	[_ZZN3cub18CUB_300001_SM_10006detail6select23DeviceSelectSweepKernelINS2_10policy_hubIlNS0_8NullTypeEiLb0ELNS0_10SelectImplE1EE10Policy1000EN6thrust24THRUST_300001_SM_1000_NS6detail15normal_iteratorINSA_10device_ptrIlEEEEPS5_SF_PlNS0_13ScanTileStateIiLb1EEEN4cuda3std3__410__not_fn_tI7is_zeroEES5_iNS2_19streaming_context_tIlLb1EEELS6_1EEEvT0_T1_T2_T3_T4_T5_T6_T7_iT8_NS1_7vsmem_tEE19static_temp_storage+68], %r1121;
	st.shared.u32 	[_ZZN3cub18CUB_300001_SM_10006detail6select23DeviceSelectSweepKernelINS2_10policy_hubIlNS0_8NullTypeEiLb0ELNS0_10SelectImplE1EE10Policy1000EN6thrust24THRUST_300001_SM_1000_NS6detail15normal_iteratorINSA_10device_ptrIlEEEEPS5_SF_PlNS0_13ScanTileStateIiLb1EEEN4cuda3std3__410__not_fn_tI7is_zeroEES5_iNS2_19streaming_context_tIlLb1EEELS6_1EEEvT0_T1_T2_T3_T4_T5_T6_T7_iT8_NS1_7vsmem_tEE19static_temp_storage+72], %r442;
$L__BB13_357:
	setp.ne.s32 	%p89, %r290, 0;
	mov.u32 	%r1126, %r203;
	@%p89 bra 	$L__BB13_359;
	st.shared.u32 	[_ZZN3cub18CUB_300001_SM_10006detail6select23DeviceSelectSweepKernelINS2_10policy_hubIlNS0_8NullTypeEiLb0ELNS0_10SelectImplE1EE10Policy1000EN6thrust24THRUST_300001_SM_1000_NS6detail15normal_iteratorINSA_10device_ptrIlEEEEPS5_SF_PlNS0_13ScanTileStateIiLb1EEEN4cuda3std3__410__not_fn_tI7is_zeroEES5_iNS2_19streaming_context_tIlLb1EEELS6_1EEEvT0_T1_T2_T3_T4_T5_T6_T7_iT8_NS1_7vsmem_tEE19static_temp_storage+60], %r1121;
	mov.u32 	%r1126, %r1121;
$L__BB13_359:
	bar.sync 	0;
	setp.eq.s32 	%p90, %r1130, 0;
	ld.shared.u32 	%r443, [_ZZN3cub18CUB_300001_SM_10006detail6select23DeviceSelectSweepKernelINS2_10policy_hubIlNS0_8NullTypeEiLb0ELNS0_10SelectImplE1EE10Policy1000EN6thrust24THRUST_300001_SM_1000_NS6detail15normal_iteratorINSA_10device_ptrIlEEEEPS5_SF_PlNS0_13ScanTileStateIiLb1EEEN4cuda3std3__410__not_fn_tI7is_zeroEES5_iNS2_19streaming_context_tIlLb1EEELS6_1EEEvT0_T1_T2_T3_T4_T5_T6_T7_iT8_NS1_7vsmem_tEE19static_temp_storage+60];
	.pragma "used_bytes_mask 65520";
	ld.shared.v4.u32 	{%r444, %r234, %r445, %r235}, [_ZZN3cub18CUB_300001_SM_10006detail6select23DeviceSelectSweepKernelINS2_10policy_hubIlNS0_8NullTypeEiLb0ELNS0_10SelectImplE1EE10Policy1000EN6thrust24THRUST_300001_SM_1000_NS6detail15normal_iteratorINSA_10device_ptrIlEEEEPS5_SF_PlNS0_13ScanTileStateIiLb1EEEN4cuda3std3__410__not_fn_tI7is_zeroEES5_iNS2_19streaming_context_tIlLb1EEELS6_1EEEvT0_T1_T2_T3_T4_T5_T6_T7_iT8_NS1_7vsmem_tEE19static_temp_storage+64];
	selp.b32 	%r446, 0, %r443, %p90;
	add.s32 	%r236, %r446, %r1126;
	selp.u32 	%r447, 1, 0, %p12;
	add.s32 	%r237, %r236, %r447;
	selp.u32 	%r448, 1, 0, %p13;
	add.s32 	%r449, %r448, %r447;
	add.s32 	%r238, %r449, %r236;
	selp.u32 	%r450, 1, 0, %p14;
	add.s32 	%r239, %r238, %r450;
	selp.u32 	%r451, 1, 0, %p15;
	add.s32 	%r240, %r239, %r451;
	selp.u32 	%r452, 1, 0, %p16;
	add.s32 	%r241, %r240, %r452;
	selp.u32 	%r453, 1, 0, %p17;
	add.s32 	%r242, %r241, %r453;
	selp.u32 	%r454, 1, 0, %p18;
	add.s32 	%r243, %r242, %r454;
	selp.u32 	%r455, 1, 0, %p19;
	add.s32 	%r244, %r243, %r455;
	selp.u32 	%r456, 1, 0, %p20;
	add.s32 	%r245, %r244, %r456;
	selp.u32 	%r457, 1, 0, %p21;
	add.s32 	%r246, %r245, %r457;
	sub.s32 	%r458, 4224, %r139;
	sub.s32 	%r1134, %r445, %r458;
	sub.s32 	%r248, %r235, %r458;
	setp.gt.s32 	%p91, %r248, 384;
	@%p91 bra 	$L__BB13_404;
	ld.param.u8 	%rs7, [%rd1];
	ld.param.u64 	%rd298, [%rd1+24];
	cvta.to.global.u64 	%rd219, %rd298;
	setp.lt.s32 	%p92, %r236, %r1134;
	and.pred  	%p93, %p12, %p92;
	@%p93 bra 	$L__BB13_361;
	bra.uni 	$L__BB13_364;
$L__BB13_361:
	setp.ne.s16 	%p94, %rs7, 0;
	mov.b64 	%rd813, 0;
	@%p94 bra 	$L__BB13_363;
	ld.global.u64 	%rd813, [%rd219];
$L__BB13_363:
	cvt.s64.s32 	%rd300, %r236;
	add.s64 	%rd301, %rd813, %rd300;
	shl.b64 	%rd302, %rd301, 3;
	add.s64 	%rd303, %rd4, %rd302;
	st.global.u64 	[%rd303], %rd281;
$L__BB13_364:
	setp.ge.s32 	%p95, %r237, %r1134;
	not.pred 	%p96, %p13;
	or.pred  	%p97, %p96, %p95;
	@%p97 bra 	$L__BB13_368;
	setp.ne.s16 	%p98, %rs7, 0;
	mov.b64 	%rd814, 0;
	@%p98 bra 	$L__BB13_367;
	ld.global.u64 	%rd814, [%rd219];
$L__BB13_367:
	cvt.s64.s32 	%rd305, %r237;
	add.s64 	%rd306, %rd814, %rd305;
	shl.b64 	%rd307, %rd306, 3;
	add.s64 	%rd308, %rd4, %rd307;
	st.global.u64 	[%rd308], %rd282;
$L__BB13_368:
	setp.ge.s32 	%p99, %r238, %r1134;
	not.pred 	%p100, %p14;
	or.pred  	%p101, %p100, %p99;
	@%p101 bra 	$L__BB13_372;
	setp.ne.s16 	%p102, %rs7, 0;
	mov.b64 	%rd815, 0;
	@%p102 bra 	$L__BB13_371;
	ld.global.u64 	%rd815, [%rd219];
$L__BB13_371:
	cvt.s64.s32 	%rd310, %r238;
	add.s64 	%rd311, %rd815, %rd310;
	shl.b64 	%rd312, %rd311, 3;
	add.s64 	%rd313, %rd4, %rd312;
	st.global.u64 	[%rd313], %rd283;
$L__BB13_372:
	setp.ge.s32 	%p103, %r239, %r1134;
	not.pred 	%p104, %p15;
	or.pred  	%p105, %p104, %p103;
	@%p105 bra 	$L__BB13_376;
	setp.ne.s16 	%p106, %rs7, 0;
	mov.b64 	%rd816, 0;
	@%p106 bra 	$L__BB13_375;
	ld.global.u64 	%rd816, [%rd219];
$L__BB13_375:
	cvt.s64.s32 	%rd315, %r239;
	add.s64 	%rd316, %rd816, %rd315;
	shl.b64 	%rd317, %rd316, 3;
	add.s64 	%rd318, %rd4, %rd317;
	st.global.u64 	[%rd318], %rd284;
$L__BB13_376:
	setp.ge.s32 	%p107, %r240, %r1134;
	not.pred 	%p108, %p16;
	or.pred  	%p109, %p108, %p107;
	@%p109 bra 	$L__BB13_380;
	setp.ne.s16 	%p110, %rs7, 0;
	mov.b64 	%rd817, 0;
	@%p110 bra 	$L__BB13_379;
	ld.global.u64 	%rd817, [%rd219];
$L__BB13_379:
	cvt.s64.s32 	%rd320, %r240;
	add.s64 	%rd321, %rd817, %rd320;
	shl.b64 	%rd322, %rd321, 3;
	add.s64 	%rd323, %rd4, %rd322;
	st.global.u64 	[%rd323], %rd285;
$L__BB13_380:
	setp.ge.s32 	%p111, %r241, %r1134;
	not.pred 	%p112, %p17;
	or.pred  	%p113, %p112, %p111;
	@%p113 bra 	$L__BB13_384;
	setp.ne.s16 	%p114, %rs7, 0;
	mov.b64 	%rd818, 0;
	@%p114 bra 	$L__BB13_383;
	ld.global.u64 	%rd818, [%rd219];
$L__BB13_383:
	cvt.s64.s32 	%rd325, %r241;
	add.s64 	%rd326, %rd818, %rd325;
	shl.b64 	%rd327, %rd326, 3;
	add.s64 	%rd328, %rd4, %rd327;
	st.global.u64 	[%rd328], %rd286;
$L__BB13_384:
	setp.ge.s32 	%p115, %r242, %r1134;
	not.pred 	%p116, %p18;
	or.pred  	%p117, %p116, %p115;
	@%p117 bra 	$L__BB13_388;
	setp.ne.s16 	%p118, %rs7, 0;
	mov.b64 	%rd819, 0;
	@%p118 bra 	$L__BB13_387;
	ld.global.u64 	%rd819, [%rd219];
$L__BB13_387:
	cvt.s64.s32 	%rd330, %r242;
	add.s64 	%rd331, %rd819, %rd330;
	shl.b64 	%rd332, %rd331, 3;
	add.s64 	%rd333, %rd4, %rd332;
	st.global.u64 	[%rd333], %rd287;
$L__BB13_388:
	setp.ge.s32 	%p119, %r243, %r1134;
	not.pred 	%p120, %p19;
	or.pred  	%p121, %p120, %p119;
	@%p121 bra 	$L__BB13_392;
	setp.ne.s16 	%p122, %rs7, 0;
	mov.b64 	%rd820, 0;
	@%p122 bra 	$L__BB13_391;
	ld.global.u64 	%rd820, [%rd219];
$L__BB13_391:
	cvt.s64.s32 	%rd335, %r243;
	add.s64 	%rd336, %rd820, %rd335;
	shl.b64 	%rd337, %rd336, 3;
	add.s64 	%rd338, %rd4, %rd337;
	st.global.u64 	[%rd338], %rd288;
$L__BB13_392:
	setp.ge.s32 	%p123, %r244, %r1134;
	not.pred 	%p124, %p20;
	or.pred  	%p125, %p124, %p123;
	@%p125 bra 	$L__BB13_396;
	setp.ne.s16 	%p126, %rs7, 0;
	mov.b64 	%rd821, 0;
	@%p126 bra 	$L__BB13_395;
	ld.global.u64 	%rd821, [%rd219];
$L__BB13_395:
	cvt.s64.s32 	%rd340, %r244;
	add.s64 	%rd341, %rd821, %rd340;
	shl.b64 	%rd342, %rd341, 3;
	add.s64 	%rd343, %rd4, %rd342;
	st.global.u64 	[%rd343], %rd289;
$L__BB13_396:
	setp.ge.s32 	%p127, %r245, %r1134;
	not.pred 	%p128, %p21;
	or.pred  	%p129, %p128, %p127;
	@%p129 bra 	$L__BB13_400;
	setp.ne.s16 	%p130, %rs7, 0;
	mov.b64 	%rd822, 0;
	@%p130 bra 	$L__BB13_399;
	ld.global.u64 	%rd822, [%rd219];
$L__BB13_399:
	cvt.s64.s32 	%rd345, %r245;
	add.s64 	%rd346, %rd822, %rd345;
	shl.b64 	%rd347, %rd346, 3;
	add.s64 	%rd348, %rd4, %rd347;
	st.global.u64 	[%rd348], %rd290;
$L__BB13_400:
	setp.ge.s32 	%p131, %r246, %r1134;
	not.pred 	%p132, %p22;
	or.pred  	%p133, %p132, %p131;
	@%p133 bra 	$L__BB13_443;
	setp.ne.s16 	%p134, %rs7, 0;
	mov.b64 	%rd823, 0;
	@%p134 bra 	$L__BB13_403;
	ld.global.u64 	%rd823, [%rd219];
$L__BB13_403:
	cvt.s64.s32 	%rd350, %r246;
	add.s64 	%rd351, %rd823, %rd350;
	shl.b64 	%rd352, %rd351, 3;
	add.s64 	%rd353, %rd4, %rd352;
	st.global.u64 	[%rd353], %rd291;
	bra.uni 	$L__BB13_443;
$L__BB13_404:
	bar.sync 	0;
	not.pred 	%p135, %p12;
	@%p135 bra 	$L__BB13_406;
	sub.s32 	%r459, %r236, %r234;
	shl.b32 	%r460, %r459, 3;
	mov.u32 	%r461, _ZZN3cub18CUB_300001_SM_10006detail6select23DeviceSelectSweepKernelINS2_10policy_hubIlNS0_8NullTypeEiLb0ELNS0_10SelectImplE1EE10Policy1000EN6thrust24THRUST_300001_SM_1000_NS6detail15normal_iteratorINSA_10device_ptrIlEEEEPS5_SF_PlNS0_13ScanTileStateIiLb1EEEN4cuda3std3__410__not_fn_tI7is_zeroEES5_iNS2_19streaming_context_tIlLb1EEELS6_1EEEvT0_T1_T2_T3_T4_T5_T6_T7_iT8_NS1_7vsmem_tEE19static_temp_storage;
	add.s32 	%r462, %r461, %r460;
	st.shared.u64 	[%r462], %rd281;
$L__BB13_406:
	not.pred 	%p136, %p13;
	@%p136 bra 	$L__BB13_408;
	sub.s32 	%r463, %r237, %r234;
	shl.b32 	%r464, %r463, 3;
	mov.u32 	%r465, _ZZN3cub18CUB_300001_SM_10006detail6select23DeviceSelectSweepKernelINS2_10policy_hubIlNS0_8NullTypeEiLb0ELNS0_10SelectImplE1EE10Policy1000EN6thrust24THRUST_300001_SM_1000_NS6detail15normal_iteratorINSA_10device_ptrIlEEEEPS5_SF_PlNS0_13ScanTileStateIiLb1EEEN4cuda3std3__410__not_fn_tI7is_zeroEES5_iNS2_19streaming_context_tIlLb1EEELS6_1EEEvT0_T1_T2_T3_T4_T5_T6_T7_iT8_NS1_7vsmem_tEE19static_temp_storage;
	add.s32 	%r466, %r465, %r464;
	st.shared.u64 	[%r466], %rd282;
$L__BB13_408:
	not.pred 	%p137, %p14;
	@%p137 bra 	$L__BB13_410;
	sub.s32 	%r467, %r238, %r234;
	shl.b32 	%r468, %r467, 3;
	mov.u32 	%r469, _ZZN3cub18CUB_300001_SM_10006detail6select23DeviceSelectSweepKernelINS2_10policy_hubIlNS0_8NullTypeEiLb0ELNS0_10SelectImplE1EE10Policy1000EN6thrust24THRUST_300001_SM_1000_NS6detail15normal_iteratorINSA_10device_ptrIlEEEEPS5_SF_PlNS0_13ScanTileStateIiLb1EEEN4cuda3std3__410__not_fn_tI7is_zeroEES5_iNS2_19streaming_context_tIlLb1EEELS6_1EEEvT0_T1_T2_T3_T4_T5_T6_T7_iT8_NS1_7vsmem_tEE19static_temp_storage;
	add.s32 	%r470, %r469, %r468;
	st.shared.u64 	[%r470], %rd283;
$L__BB13_410:
	not.pred 	%p138, %p15;
	@%p138 bra 	$L__BB13_412;
	sub.s32 	%r471, %r239, %r234;
	shl.b32 	%r472, %r471, 3;
	mov.u32 	%r473, _ZZN3cub18CUB_300001_SM_10006detail6select23DeviceSelectSweepKernelINS2_10policy_hubIlNS0_8NullTypeEiLb0ELNS0_10SelectImplE1EE10Policy1000EN6thrust24THRUST_300001_SM_1000_NS6detail15normal_iteratorINSA_10device_ptrIlEEEEPS5_SF_PlNS0_13ScanTileStateIiLb1EEEN4cuda3std3__410__not_fn_tI7is_zeroEES5_iNS2_19streaming_context_tIlLb1EEELS6_1EEEvT0_T1_T2_T3_T4_T5_T6_T7_iT8_NS1_7vsmem_tEE19static_temp_storage;
	add.s32 	%r474, %r473, %r472;
	st.shared.u64 	[%r474], %rd284;
$L__BB13_412:
	not.pred 	%p139, %p16;
	@%p139 bra 	$L__BB13_414;
	sub.s32 	%r475, %r240, %r234;
	shl.b32 	%r476, %r475, 3;
	mov.u32 	%r477, _ZZN3cub18CUB_300001_SM_10006detail6select23DeviceSelectSweepKernelINS2_10policy_hubIlNS0_8NullTypeEiLb0ELNS0_10SelectImplE1EE10Policy1000EN6thrust24THRUST_300001_SM_1000_NS6detail15normal_iteratorINSA_10device_ptrIlEEEEPS5_SF_PlNS0_13ScanTileStateIiLb1EEEN4cuda3std3__410__not_fn_tI7is_zeroEES5_iNS2_19streaming_context_tIlLb1EEELS6_1EEEvT0_T1_T2_T3_T4_T5_T6_T7_iT8_NS1_7vsmem_tEE19static_temp_storage;
	add.s32 	%r478, %r477, %r476;
	st.shared.u64 	[%r478], %rd285;
$L__BB13_414:
	not.pred 	%p140, %p17;
	@%p140 bra 	$L__BB13_416;
	sub.s32 	%r479, %r241, %r234;
	shl.b32 	%r480, %r479, 3;
	mov.u32 	%r481, _ZZN3cub18CUB_300001_SM_10006detail6select23DeviceSelectSweepKernelINS2_10policy_hubIlNS0_8NullTypeEiLb0ELNS0_10SelectImplE1EE10Policy1000EN6thrust24THRUST_300001_SM_1000_NS6detail15normal_iteratorINSA_10device_ptrIlEEEEPS5_SF_PlNS0_13ScanTileStateIiLb1EEEN4cuda3std3__410__not_fn_tI7is_zeroEES5_iNS2_19streaming_context_tIlLb1EEELS6_1EEEvT0_T1_T2_T3_T4_T5_T6_T7_iT8_NS1_7vsmem_tEE19static_temp_storage;
	add.s32 	%r482, %r481, %r480;
	st.shared.u64 	[%r482], %rd286;
$L__BB13_416:
	not.pred 	%p141, %p18;
	@%p141 bra 	$L__BB13_418;
	sub.s32 	%r483, %r242, %r234;
	shl.b32 	%r484, %r483, 3;
	mov.u32 	%r485, _ZZN3cub18CUB_300001_SM_10006detail6select23DeviceSelectSweepKernelINS2_10policy_hubIlNS0_8NullTypeEiLb0ELNS0_10SelectImplE1EE10Policy1000EN6thrust24THRUST_300001_SM_1000_NS6detail15normal_iteratorINSA_10device_ptrIlEEEEPS5_SF_PlNS0_13ScanTileStateIiLb1EEEN4cuda3std3__410__not_fn_tI7is_zeroEES5_iNS2_19streaming_context_tIlLb1EEELS6_1EEEvT0_T1_T2_T3_T4_T5_T6_T7_iT8_NS1_7vsmem_tEE19static_temp_storage;
	add.s32 	%r486, %r485, %r484;
	st.shared.u64 	[%r486], %rd287;
$L__BB13_418:
	not.pred 	%p142, %p19;
	@%p142 bra 	$L__BB13_420;
	sub.s32 	%r487, %r243, %r234;
	shl.b32 	%r488, %r487, 3;
	mov.u32 	%r489, _ZZN3cub18CUB_300001_SM_10006detail6select23DeviceSelectSweepKernelINS2_10policy_hubIlNS0_8NullTypeEiLb0ELNS0_10SelectImplE1EE10Policy1000EN6thrust24THRUST_300001_SM_1000_NS6detail15normal_iteratorINSA_10device_ptrIlEEEEPS5_SF_PlNS0_13ScanTileStateIiLb1EEEN4cuda3std3__410__not_fn_tI7is_zeroEES5_iNS2_19streaming_context_tIlLb1EEELS6_1EEEvT0_T1_T2_T3_T4_T5_T6_T7_iT8_NS1_7vsmem_tEE19static_temp_storage;
	add.s32 	%r490, %r489, %r488;
	st.shared.u64 	[%r490], %rd288;
$L__BB13_420:
	not.pred 	%p143, %p20;
	@%p143 bra 	$L__BB13_422;
	sub.s32 	%r491, %r244, %r234;
	shl.b32 	%r492, %r491, 3;
	mov.u32 	%r493, _ZZN3cub18CUB_300001_SM_10006detail6select23DeviceSelectSweepKernelINS2_10policy_hubIlNS0_8NullTypeEiLb0ELNS0_10SelectImplE1EE10Policy1000EN6thrust24THRUST_300001_SM_1000_NS6detail15normal_iteratorINSA_10device_ptrIlEEEEPS5_SF_PlNS0_13ScanTileStateIiLb1EEEN4cuda3std3__410__not_fn_tI7is_zeroEES5_iNS2_19streaming_context_tIlLb1EEELS6_1EEEvT0_T1_T2_T3_T4_T5_T6_T7_iT8_NS1_7vsmem_tEE19static_temp_storage;
	add.s32 	%r494, %r493, %r492;
	st.shared.u64 	[%r494], %rd289;
$L__BB13_422:
	not.pred 	%p144, %p21;
	@%p144 bra 	$L__BB13_424;
	sub.s32 	%r495, %r245, %r234;
	shl.b32 	%r496, %r495, 3;
	mov.u32 	%r497, _ZZN3cub18CUB_300001_SM_10006detail6select23DeviceSelectSweepKernelINS2_10policy_hubIlNS0_8NullTypeEiLb0ELNS0_10SelectImplE1EE10Policy1000EN6thrust24THRUST_300001_SM_1000_NS6detail15normal_iteratorINSA_10device_ptrIlEEEEPS5_SF_PlNS0_13ScanTileStateIiLb1EEEN4cuda3std3__410__not_fn_tI7is_zeroEES5_iNS2_19streaming_context_tIlLb1EEELS6_1EEEvT0_T1_T2_T3_T4_T5_T6_T7_iT8_NS1_7vsmem_tEE19static_temp_storage;
	add.s32 	%r498, %r497, %r496;
	st.shared.u64 	[%r498], %rd290;
$L__BB13_424:
	not.pred 	%p145, %p22;
	@%p145 bra 	$L__BB13_426;
	sub.s32 	%r499, %r246, %r234;
	shl.b32 	%r500, %r499, 3;
	mov.u32 	%r501, _ZZN3cub18CUB_300001_SM_10006detail6select23DeviceSelectSweepKernelINS2_10policy_hubIlNS0_8NullTypeEiLb0ELNS0_10SelectImplE1EE10Policy1000EN6thrust24THRUST_300001_SM_1000_NS6detail15normal_iteratorINSA_10device_ptrIlEEEEPS5_SF_PlNS0_13ScanTileStateIiLb1EEEN4cuda3std3__410__not_fn_tI7is_zeroEES5_iNS2_19streaming_context_tIlLb1EEELS6_1EEEvT0_T1_T2_T3_T4_T5_T6_T7_iT8_NS1_7vsmem_tEE19static_temp_storage;
	add.s32 	%r502, %r501, %r500;
	st.shared.u64 	[%r502], %rd291;
$L__BB13_426:
	bar.sync 	0;
	setp.ge.s32 	%p146, %r1130, %r248;
	@%p146 bra 	$L__BB13_443;
	ld.param.u32 	%r1092, [_ZN3cub18CUB_300001_SM_10006detail6select23DeviceSelectSweepKernelINS2_10policy_hubIlNS0_8NullTypeEiLb0ELNS0_10SelectImplE1EE10Policy1000EN6thrust24THRUST_300001_SM_1000_NS6detail15normal_iteratorINSA_10device_ptrIlEEEEPS5_SF_PlNS0_13ScanTileStateIiLb1EEEN4cuda3std3__410__not_fn_tI7is_zeroEES5_iNS2_19streaming_context_tIlLb1EEELS6_1EEEvT0_T1_T2_T3_T4_T5_T6_T7_iT8_NS1_7vsmem_tE_param_7];
	ld.param.u8 	%rs8, [%rd1];
	ld.param.u64 	%rd354, [%rd1+24];
	cvta.to.global.u64 	%rd220, %rd354;
	add.s32 	%r503, %r235, %r1092;
	add.s32 	%r504, %r1130, %r2;
	sub.s32 	%r505, %r503, %r504;
	add.s32 	%r249, %r505, -4225;
	mul.hi.u32 	%r506, %r249, -1431655765;
	shr.u32 	%r507, %r506, 8;
	add.s32 	%r250, %r507, 1;
	and.b32  	%r508, %r507, 3;
	setp.eq.s32 	%p147, %r508, 3;
	@%p147 bra 	$L__BB13_432;
	and.b32  	%r509, %r250, 3;
	add.s32 	%r1129, %r234, %r1130;
	shl.b32 	%r510, %r1130, 3;
	mov.u32 	%r511, _ZZN3cub18CUB_300001_SM_10006detail6select23DeviceSelectSweepKernelINS2_10policy_hubIlNS0_8NullTypeEiLb0ELNS0_10SelectImplE1EE10Policy1000EN6thrust24THRUST_300001_SM_1000_NS6detail15normal_iteratorINSA_10device_ptrIlEEEEPS5_SF_PlNS0_13ScanTileStateIiLb1EEEN4cuda3std3__410__not_fn_tI7is_zeroEES5_iNS2_19streaming_context_tIlLb1EEELS6_1EEEvT0_T1_T2_T3_T4_T5_T6_T7_iT8_NS1_7vsmem_tEE19static_temp_storage;
	add.s32 	%r1128, %r511, %r510;
	neg.s32 	%r1127, %r509;
	mad.lo.s32 	%r1130, %r509, 384, %r1130;
$L__BB13_429:
	.pragma "nounroll";
	setp.ne.s16 	%p148, %rs8, 0;
	mov.b64 	%rd808, 0;
	@%p148 bra 	$L__BB13_431;
	ld.global.u64 	%rd808, [%rd220];
$L__BB13_431:
	cvt.s64.s32 	%rd356, %r1129;
	add.s64 	%rd357, %rd808, %rd356;
	shl.b64 	%rd358, %rd357, 3;
	add.s64 	%rd359, %rd4, %rd358;
	ld.shared.u64 	%rd360, [%r1128];
	st.global.u64 	[%rd359], %rd360;
	add.s32 	%r1129, %r1129, 384;
	add.s32 	%r1128, %r1128, 3072;
	add.s32 	%r1127, %r1127, 1;
	setp.ne.s32 	%p149, %r1127, 0;
	@%p149 bra 	$L__BB13_429;
$L__BB13_432:
	setp.lt.u32 	%p150, %r249, 1152;
	@%p150 bra 	$L__BB13_443;
	add.s32 	%r1132, %r234, %r1130;
	shl.b32 	%r512, %r1130, 3;
	mov.u32 	%r513, _ZZN3cub18CUB_300001_SM_10006detail6select23DeviceSelectSweepKernelINS2_10policy_hubIlNS0_8NullTypeEiLb0ELNS0_10SelectImplE1EE10Policy1000EN6thrust24THRUST_300001_SM_1000_NS6detail15normal_iteratorINSA_10device_ptrIlEEEEPS5_SF_PlNS0_13ScanTileStateIiLb1EEEN4cuda3std3__410__not_fn_tI7is_zeroEES5_iNS2_19streaming_context_tIlLb1EEELS6_1EEEvT0_T1_T2_T3_T4_T5_T6_T7_iT8_NS1_7vsmem_tEE19static_temp_storage;
	add.s32 	%r514, %r512, %r513;
	add.s32 	%r1131, %r514, 6144;
$L__BB13_434:
	setp.ne.s16 	%p151, %rs8, 0;
	cvt.s64.s32 	%rd223, %r1132;
	mov.b64 	%rd809, 0;
	@%p151 bra 	$L__BB13_436;
	ld.global.u64 	%rd809, [%rd220];
$L__BB13_436:
	setp.ne.s16 	%p152, %rs8, 0;
	add.s64 	%rd363, %rd809, %rd223;
	shl.b64 	%rd364, %rd363, 3;
	add.s64 	%rd365, %rd4, %rd364;
	ld.shared.u64 	%rd366, [%r1131+-6144];
	st.global.u64 	[%rd365], %rd366;
	mov.b64 	%rd810, 0;
	@%p152 bra 	$L__BB13_438;
	ld.global.u64 	%rd810, [%rd220];
$L__BB13_438:
	setp.ne.s16 	%p153, %rs8, 0;
	add.s64 	%rd368, %rd810, %rd223;
	shl.b64 	%rd369, %rd368, 3;
	add.s64 	%rd370, %rd4, %rd369;
	ld.shared.u64 	%rd371, [%r1131+-3072];
	st.global.u64 	[%rd370+3072], %rd371;
	mov.b64 	%rd811, 0;
	@%p153 bra 	$L__BB13_440;
	ld.global.u64 	%rd811, [%rd220];
$L__BB13_440:
	setp.ne.s16 	%p154, %rs8, 0;
	add.s64 	%rd373, %rd811, %rd223;
	shl.b64 	%rd374, %rd373, 3;
	add.s64 	%rd375, %rd4, %rd374;
	ld.shared.u64 	%rd376, [%r1131];
	st.global.u64 	[%rd375+6144], %rd376;
	mov.b64 	%rd812, 0;
	@%p154 bra 	$L__BB13_442;
	ld.global.u64 	%rd812, [%rd220];
$L__BB13_442:
	cvt.u32.u64 	%r515, %rd223;
	add.s64 	%rd377, %rd812, %rd223;
	shl.b64 	%rd378, %rd377, 3;
	add.s64 	%rd379, %rd4, %rd378;
	ld.shared.u64 	%rd380, [%r1131+3072];
	st.global.u64 	[%rd379+9216], %rd380;
	add.s32 	%r1130, %r1130, 1536;
	add.s32 	%r1132, %r515, 1536;
	add.s32 	%r1131, %r1131, 12288;
	setp.lt.s32 	%p155, %r1130, %r248;
	@%p155 bra 	$L__BB13_434;
$L__BB13_443:
	mov.u32 	%r716, %tid.x;
	setp.ne.s32 	%p280, %r716, 0;
	@%p280 bra 	$L__BB13_451;
	mov.u64 	%rd254, %rd260;
	ld.param.u8 	%rs43, [%rd254+1];
	setp.eq.s16 	%p281, %rs43, 0;
	@%p281 bra 	$L__BB13_448;
	ld.param.u8 	%rs44, [%rd254];
	setp.ne.s16 	%p282, %rs44, 0;
	mov.b64 	%rd824, 0;
	@%p282 bra 	$L__BB13_447;
	ld.param.u64 	%rd502, [%rd254+24];
	cvta.to.global.u64 	%rd503, %rd502;
	ld.global.u64 	%rd824, [%rd503];
$L__BB13_447:
	ld.param.u64 	%rd733, [_ZN3cub18CUB_300001_SM_10006detail6select23DeviceSelectSweepKernelINS2_10policy_hubIlNS0_8NullTypeEiLb0ELNS0_10SelectImplE1EE10Policy1000EN6thrust24THRUST_300001_SM_1000_NS6detail15normal_iteratorINSA_10device_ptrIlEEEEPS5_SF_PlNS0_13ScanTileStateIiLb1EEEN4cuda3std3__410__not_fn_tI7is_zeroEES5_iNS2_19streaming_context_tIlLb1EEELS6_1EEEvT0_T1_T2_T3_T4_T5_T6_T7_iT8_NS1_7vsmem_tE_param_3];
	cvt.s64.s32 	%rd504, %r1134;
	add.s64 	%rd505, %rd824, %rd504;
	cvta.to.global.u64 	%rd506, %rd733;
	st.global.u64 	[%rd506], %rd505;
	bra.uni 	$L__BB13_451;
$L__BB13_448:
	ld.param.u8 	%rs45, [%rd254];
	setp.ne.s16 	%p283, %rs45, 0;
	mov.b64 	%rd825, 0;
	@%p283 bra 	$L__BB13_450;
	ld.param.u64 	%rd508, [%rd254+24];
	cvta.to.global.u64 	%rd509, %rd508;
	ld.global.u64 	%rd825, [%rd509];
$L__BB13_450:
	cvt.s64.s32 	%rd510, %r1134;
	add.s64 	%rd511, %rd825, %rd510;
	ld.param.u64 	%rd512, [%rd254+32];
	cvta.to.global.u64 	%rd513, %rd512;
	st.global.u64 	[%rd513], %rd511;
$L__BB13_451:
	ret;

}


// ===== COMPILED SASS (sm_100) =====

	.target	sm_100

	.elftype	@"ET_EXEC"


//--------------------- .note.nv.tkinfo           --------------------------
	.section	.note.nv.tkinfo,"",@"SHT_NOTE"
	.sectionflags	@"SHF_NOTE_NV_TKINFO"
	.tkinfo
        /*0018*/ 	.word	0x00000002
        /*0030*/ 	.string	""
        /*0030*/ 	.string	"ptxas"
        /*0030*/ 	.string	"Cuda compilation tools, release 13.0, V13.0.88"
        /*0030*/ 	.string	"Build cuda_13.0.r13.0/compiler.36424714_0"
        /*0030*/ 	.string	"-arch sm_100 -m 64 "



//--------------------- .note.nv.cuinfo           --------------------------
	.section	.note.nv.cuinfo,"",@"SHT_NOTE"
	.sectionflags	@"SHF_NOTE_NV_CUINFO"
        /*0018*/ 	.short	0x0002
        /*001a*/ 	.short	0x0064
        /*001c*/ 	.short	0x0082
	.zero		2


//--------------------- .nv.info                  --------------------------
	.section	.nv.info,"",@"SHT_CUDA_INFO"
	.align	4


	//----- nvinfo : EIATTR_REGCOUNT
	.align		4
        /*0000*/ 	.byte	0x04, 0x2f
        /*0002*/ 	.short	(.L_46 - .L_45)
	.align		4
.L_45:
        /*0004*/ 	.word	index@(_Z17calc_state_kerneliPlPiS_S0_S_)
        /*0008*/ 	.word	0x00000014


	//----- nvinfo : EIATTR_FRAME_SIZE
	.align		4
.L_46:
        /*000c*/ 	.byte	0x04, 0x11
        /*000e*/ 	.short	(.L_48 - .L_47)
	.align		4
.L_47:
        /*0010*/ 	.word	index@(_Z17calc_state_kerneliPlPiS_S0_S_)
        /*0014*/ 	.word	0x00000000


	//----- nvinfo : EIATTR_REGCOUNT
	.align		4
.L_48:
        /*0018*/ 	.byte	0x04, 0x2f
        /*001a*/ 	.short	(.L_50 - .L_49)
	.align		4
.L_49:
        /*001c*/ 	.word	index@(_Z18calc_state_kernel2lPlPiS_S0_S_)
        /*0020*/ 	.word	0x0000001c


	//----- nvinfo : EIATTR_FRAME_SIZE
	.align		4
.L_50:
        /*0024*/ 	.byte	0x04, 0x11
        /*0026*/ 	.short	(.L_52 - .L_51)
	.align		4
.L_51:
        /*0028*/ 	.word	index@(_Z18calc_state_kernel2lPlPiS_S0_S_)
        /*002c*/ 	.word	0x00000040


	//----- nvinfo : EIATTR_REGCOUNT
	.align		4
.L_52:
        /*0030*/ 	.byte	0x04, 0x2f
        /*0032*/ 	.short	(.L_54 - .L_53)
	.align		4
.L_53:
        /*0034*/ 	.word	index@(_ZN6thrust24THRUST_300001_SM_1000_NS8cuda_cub4core6detail13_kernel_agentINS1_8__unique9InitAgentIN3cub18CUB_300001_SM_100013ScanTileStateIiLb1EEEPiiEEJSA_mSB_EEEvDpT0_)
        /*0038*/ 	.word	0x0000000a


	//----- nvinfo : EIATTR_FRAME_SIZE
	.align		4
.L_54:
        /*003c*/ 	.byte	0x04, 0x11
        /*003e*/ 	.short	(.L_56 - .L_55)
	.align		4
.L_55:
        /*0040*/ 	.word	index@(_ZN6thrust24THRUST_300001_SM_1000_NS8cuda_cub4core6detail13_kernel_agentINS1_8__unique9InitAgentIN3cub18CUB_300001_SM_100013ScanTileStateIiLb1EEEPiiEEJSA_mSB_EEEvDpT0_)
        /*0044*/ 	.word	0x00000000


	//----- nvinfo : EIATTR_REGCOUNT
	.align		4
.L_56:
        /*0048*/ 	.byte	0x04, 0x2f
        /*004a*/ 	.short	(.L_58 - .L_57)
	.align		4
.L_57:
        /*004c*/ 	.word	index@(_ZN6thrust24THRUST_300001_SM_1000_NS8cuda_cub4core6detail13_kernel_agentINS1_8__unique11UniqueAgentINS0_6detail15normal_iteratorINS0_10device_ptrIlEEEESB_N4cuda3std3__48equal_toIlEEiPiEEJSB_SB_SG_SH_iN3cub18CUB_300001_SM_100013ScanTileStateIiLb1EEEmEEEvDpT0_)
        /*0050*/ 	.word	0x00000028


	//----- nvinfo : EIATTR_FRAME_SIZE
	.align		4
.L_58:
        /*0054*/ 	.byte	0x04, 0x11
        /*0056*/ 	.short	(.L_60 - .L_59)
	.align		4
.L_59:
        /*0058*/ 	.word	index@(_ZN6thrust24THRUST_300001_SM_1000_NS8cuda_cub4core6detail13_kernel_agentINS1_8__unique11UniqueAgentINS0_6detail15normal_iteratorINS0_10device_ptrIlEEEESB_N4cuda3std3__48equal_toIlEEiPiEEJSB_SB_SG_SH_iN3cub18CUB_300001_SM_100013ScanTileStateIiLb1EEEmEEEvDpT0_)
        /*005c*/ 	.word	0x00000000


	//----- nvinfo : EIATTR_REGCOUNT
	.align		4
.L_60:
        /*0060*/ 	.byte	0x04, 0x2f
        /*0062*/ 	.short	(.L_62 - .L_61)
	.align		4
.L_61:
        /*0064*/ 	.word	index@(_ZN3cub18CUB_300001_SM_10006detail11EmptyKernelIvEEvv)
        /*0068*/ 	.word	0x00000004


	//----- nvinfo : EIATTR_FRAME_SIZE
	.align		4
.L_62:
        /*006c*/ 	.byte	0x04, 0x11
        /*006e*/ 	.short	(.L_64 - .L_63)
	.align		4
.L_63:
        /*0070*/ 	.word	index@(_ZN3cub18CUB_300001_SM_10006detail11EmptyKernelIvEEvv)
        /*0074*/ 	.word	0x00000000


	//----- nvinfo : EIATTR_REGCOUNT
	.align		4
.L_64:
        /*0078*/ 	.byte	0x04, 0x2f
        /*007a*/ 	.short	(.L_66 - .L_65)
	.align		4
.L_65:
        /*007c*/ 	.word	index@(_ZN3cub18CUB_300001_SM_10006detail8for_each13static_kernelINS2_12policy_hub_t12policy_500_tEmN6thrust24THRUST_300001_SM_1000_NS8cuda_cub20__uninitialized_fill7functorINS7_10device_ptrIlEElEEEEvT0_T1_)
        /*0080*/ 	.word	0x00000009


	//----- nvinfo : EIATTR_FRAME_SIZE
	.align		4
.L_66:
        /*0084*/ 	.byte	0x04, 0x11
        /*0086*/ 	.short	(.L_68 - .L_67)
	.align		4
.L_67:
        /*0088*/ 	.word	index@(_ZN3cub18CUB_300001_SM_10006detail8for_each13static_kernelINS2_12policy_hub_t12policy_500_tEmN6thrust24THRUST_300001_SM_1000_NS8cuda_cub20__uninitialized_fill7functorINS7_10device_ptrIlEElEEEEvT0_T1_)
        /*008c*/ 	.word	0x00000000


	//----- nvinfo : EIATTR_REGCOUNT
	.align		4
.L_68:
        /*0090*/ 	.byte	0x04, 0x2f
        /*0092*/ 	.short	(.L_70 - .L_69)
	.align		4
.L_69:
        /*0094*/ 	.word	index@(_ZN3cub18CUB_300001_SM_10006detail6reduce28DeviceReduceSingleTileKernelINS2_10policy_hubIljN4cuda3std3__44plusIlEEE10Policy1000EN6thrust24THRUST_300001_SM_1000_NS6detail15normal_iteratorINSD_10device_ptrIlEEEEPljS9_llNS7_10__identityEEEvT0_T1_T2_T3_T4_T6_)
        /*0098*/ 	.word	0x0000002e


	//----- nvinfo : EIATTR_FRAME_SIZE
	.align		4
.L_70:
        /*009c*/ 	.byte	0x04, 0x11
        /*009e*/ 	.short	(.L_72 - .L_71)
	.align		4
.L_71:
        /*00a0*/ 	.word	index@(_ZN3cub18CUB_300001_SM_10006detail6reduce28DeviceReduceSingleTileKernelINS2_10policy_hubIljN4cuda3std3__44plusIlEEE10Policy1000EN6thrust24THRUST_300001_SM_1000_NS6detail15normal_iteratorINSD_10device_ptrIlEEEEPljS9_llNS7_10__identityEEEvT0_T1_T2_T3_T4_T6_)
        /*00a4*/ 	.word	0x00000000


	//----- nvinfo : EIATTR_REGCOUNT
	.align		4
.L_72:
        /*00a8*/ 	.byte	0x04, 0x2f
        /*00aa*/ 	.short	(.L_74 - .L_73)
	.align		4
.L_73:
        /*00ac*/ 	.word	index@(_ZN3cub18CUB_300001_SM_10006detail6reduce18DeviceReduceKernelINS2_10policy_hubIljN4cuda3std3__44plusIlEEE10Policy1000EN6thrust24THRUST_300001_SM_1000_NS6detail15normal_iteratorINSD_10device_ptrIlEEEEjS9_lNS7_10__identityEEEvT0_PT3_T1_NS0_13GridEvenShareISN_EET2_T4_)
        /*00b0*/ 	.word	0x00000020


	//----- nvinfo : EIATTR_FRAME_SIZE
	.align		4
.L_74:
        /*00b4*/ 	.byte	0x04, 0x11
        /*00b6*/ 	.short	(.L_76 - .L_75)
	.align		4
.L_75:
        /*00b8*/ 	.word	index@(_ZN3cub18CUB_300001_SM_10006detail6reduce18DeviceReduceKernelINS2_10policy_hubIljN4cuda3std3__44plusIlEEE10Policy1000EN6thrust24THRUST_300001_SM_1000_NS6detail15normal_iteratorINSD_10device_ptrIlEEEEjS9_lNS7_10__identityEEEvT0_PT3_T1_NS0_13GridEvenShareISN_EET2_T4_)
        /*00bc*/ 	.word	0x00000000


	//----- nvinfo : EIATTR_REGCOUNT
	.align		4
.L_76:
        /*00c0*/ 	.byte	0x04, 0x2f
        /*00c2*/ 	.short	(.L_78 - .L_77)
	.align		4
.L_77:
        /*00c4*/ 	.word	index@(_ZN3cub18CUB_300001_SM_10006detail6reduce28DeviceReduceSingleTileKernelINS2_10policy_hubIljN4cuda3std3__44plusIlEEE10Policy1000EPlSC_iS9_llNS7_10__identityEEEvT0_T1_T2_T3_T4_T6_)
        /*00c8*/ 	.word	0x00000030


	//----- nvinfo : EIATTR_FRAME_SIZE
	.align		4
.L_78:
        /*00cc*/ 	.byte	0x04, 0x11
        /*00ce*/ 	.short	(.L_80 - .L_79)
	.align		4
.L_79:
        /*00d0*/ 	.word	index@(_ZN3cub18CUB_300001_SM_10006detail6reduce28DeviceReduceSingleTileKernelINS2_10policy_hubIljN4cuda3std3__44plusIlEEE10Policy1000EPlSC_iS9_llNS7_10__identityEEEvT0_T1_T2_T3_T4_T6_)
        /*00d4*/ 	.word	0x00000000


	//----- nvinfo : EIATTR_REGCOUNT
	.align		4
.L_80:
        /*00d8*/ 	.byte	0x04, 0x2f
        /*00da*/ 	.short	(.L_82 - .L_81)
	.align		4
.L_81:
        /*00dc*/ 	.word	index@(_ZN3cub18CUB_300001_SM_10006detail6reduce28DeviceReduceSingleTileKernelINS2_10policy_hubIlyN4cuda3std3__44plusIlEEE10Policy1000EN6thrust24THRUST_300001_SM_1000_NS6detail15normal_iteratorINSD_10device_ptrIlEEEEPlyS9_llNS7_10__identityEEEvT0_T1_T2_T3_T4_T6_)
        /*00e0*/ 	.word	0x00000030


	//----- nvinfo : EIATTR_FRAME_SIZE
	.align		4
.L_82:
        /*00e4*/ 	.byte	0x04, 0x11
        /*00e6*/ 	.short	(.L_84 - .L_83)
	.align		4
.L_83:
        /*00e8*/ 	.word	index@(_ZN3cub18CUB_300001_SM_10006detail6reduce28DeviceReduceSingleTileKernelINS2_10policy_hubIlyN4cuda3std3__44plusIlEEE10Policy1000EN6thrust24THRUST_300001_SM_1000_NS6detail15normal_iteratorINSD_10device_ptrIlEEEEPlyS9_llNS7_10__identityEEEvT0_T1_T2_T3_T4_T6_)
        /*00ec*/ 	.word	0x00000000


	//----- nvinfo : EIATTR_REGCOUNT
	.align		4
.L_84:
        /*00f0*/ 	.byte	0x04, 0x2f
        /*00f2*/ 	.short	(.L_86 - .L_85)
	.align		4
.L_85:
        /*00f4*/ 	.word	index@(_ZN3cub18CUB_300001_SM_10006detail6reduce18DeviceReduceKernelINS2_10policy_hubIlyN4cuda3std3__44plusIlEEE10Policy1000EN6thrust24THRUST_300001_SM_1000_NS6detail15normal_iteratorINSD_10device_ptrIlEEEEyS9_lNS7_10__identityEEEvT0_PT3_T1_NS0_13GridEvenShareISN_EET2_T4_)
        /*00f8*/ 	.word	0x00000020


	//----- nvinfo : EIATTR_FRAME_SIZE
	.align		4
.L_86:
        /*00fc*/ 	.byte	0x04, 0x11
        /*00fe*/ 	.short	(.L_88 - .L_87)
	.align		4
.L_87:
        /*0100*/ 	.word	index@(_ZN3cub18CUB_300001_SM_10006detail6reduce18DeviceReduceKernelINS2_10policy_hubIlyN4cuda3std3__44plusIlEEE10Policy1000EN6thrust24THRUST_300001_SM_1000_NS6detail15normal_iteratorINSD_10device_ptrIlEEEEyS9_lNS7_10__identityEEEvT0_PT3_T1_NS0_13GridEvenShareISN_EET2_T4_)
        /*0104*/ 	.word	0x00000000


	//----- nvinfo : EIATTR_REGCOUNT
	.align		4
.L_88:
        /*0108*/ 	.byte	0x04, 0x2f
        /*010a*/ 	.short	(.L_90 - .L_89)
	.align		4
.L_89:
        /*010c*/ 	.word	index@(_ZN3cub18CUB_300001_SM_10006detail6reduce28DeviceReduceSingleTileKernelINS2_10policy_hubIlyN4cuda3std3__44plusIlEEE10Policy1000EPlSC_iS9_llNS7_10__identityEEEvT0_T1_T2_T3_T4_T6_)
        /*0110*/ 	.word	0x00000030


	//----- nvinfo : EIATTR_FRAME_SIZE
	.align		4
.L_90:
        /*0114*/ 	.byte	0x04, 0x11
        /*0116*/ 	.short	(.L_92 - .L_91)
	.align		4
.L_91:
        /*0118*/ 	.word	index@(_ZN3cub18CUB_300001_SM_10006detail6reduce28DeviceReduceSingleTileKernelINS2_10policy_hubIlyN4cuda3std3__44plusIlEEE10Policy1000EPlSC_iS9_llNS7_10__identityEEEvT0_T1_T2_T3_T4_T6_)
        /*011c*/ 	.word	0x00000000


	//----- nvinfo : EIATTR_REGCOUNT
	.align		4
.L_92:
        /*0120*/ 	.byte	0x04, 0x2f
        /*0122*/ 	.short	(.L_94 - .L_93)
	.align		4
.L_93:
        /*0124*/ 	.word	index@(_ZN3cub18CUB_300001_SM_10006detail4scan23DeviceCompactInitKernelINS0_13ScanTileStateIiLb1EEEPlEEvT_iT0_)
        /*0128*/ 	.word	0x0000000a


	//----- nvinfo : EIATTR_FRAME_SIZE
	.align		4
.L_94:
        /*012c*/ 	.byte	0x04, 0x11
        /*012e*/ 	.short	(.L_96 - .L_95)
	.align		4
.L_95:
        /*0130*/ 	.word	index@(_ZN3cub18CUB_300001_SM_10006detail4scan23DeviceCompactInitKernelINS0_13ScanTileStateIiLb1EEEPlEEvT_iT0_)
        /*0134*/ 	.word	0x00000000


	//----- nvinfo : EIATTR_REGCOUNT
	.align		4
.L_96:
        /*0138*/ 	.byte	0x04, 0x2f
        /*013a*/ 	.short	(.L_98 - .L_97)
	.align		4
.L_97:
        /*013c*/ 	.word	index@(_ZN3cub18CUB_300001_SM_10006detail6select23DeviceSelectSweepKernelINS2_10policy_hubIlNS0_8NullTypeEiLb0ELNS0_10SelectImplE1EE10Policy1000EN6thrust24THRUST_300001_SM_1000_NS6detail15normal_iteratorINSA_10device_ptrIlEEEEPS5_SF_PlNS0_13ScanTileStateIiLb1EEEN4cuda3std3__410__not_fn_tI7is_zeroEES5_iNS2_19streaming_context_tIlLb1EEELS6_1EEEvT0_T1_T2_T3_T4_T5_T6_T7_iT8_NS1_7vsmem_tE)
        /*0140*/ 	.word	0x00000038


	//----- nvinfo : EIATTR_FRAME_SIZE
	.align		4
.L_98:
        /*0144*/ 	.byte	0x04, 0x11
        /*0146*/ 	.short	(.L_100 - .L_99)
	.align		4
.L_99:
        /*0148*/ 	.word	index@(_ZN3cub18CUB_300001_SM_10006detail6select23DeviceSelectSweepKernelINS2_10policy_hubIlNS0_8NullTypeEiLb0ELNS0_10SelectImplE1EE10Policy1000EN6thrust24THRUST_300001_SM_1000_NS6detail15normal_iteratorINSA_10device_ptrIlEEEEPS5_SF_PlNS0_13ScanTileStateIiLb1EEEN4cuda3std3__410__not_fn_tI7is_zeroEES5_iNS2_19streaming_context_tIlLb1EEELS6_1EEEvT0_T1_T2_T3_T4_T5_T6_T7_iT8_NS1_7vsmem_tE)
        /*014c*/ 	.word	0x00000000


	//----- nvinfo : EIATTR_MIN_STACK_SIZE
	.align		4
.L_100:
        /*0150*/ 	.byte	0x04, 0x12
        /*0152*/ 	.short	(.L_102 - .L_101)
	.align		4
.L_101:
        /*0154*/ 	.word	index@(_ZN3cub18CUB_300001_SM_10006detail6select23DeviceSelectSweepKernelINS2_10policy_hubIlNS0_8NullTypeEiLb0ELNS0_10SelectImplE1EE10Policy1000EN6thrust24THRUST_300001_SM_1000_NS6detail15normal_iteratorINSA_10device_ptrIlEEEEPS5_SF_PlNS0_13ScanTileStateIiLb1EEEN4cuda3std3__410__not_fn_tI7is_zeroEES5_iNS2_19streaming_context_tIlLb1EEELS6_1EEEvT0_T1_T2_T3_T4_T5_T6_T7_iT8_NS1_7vsmem_tE)
        /*0158*/ 	.word	0x00000000


	//----- nvinfo : EIATTR_MIN_STACK_SIZE
	.align		4
.L_102:
        /*015c*/ 	.byte	0x04, 0x12
        /*015e*/ 	.short	(.L_104 - .L_103)
	.align		4
.L_103:
        /*0160*/ 	.word	index@(_ZN3cub18CUB_300001_SM_10006detail4scan23DeviceCompactInitKernelINS0_13ScanTileStateIiLb1EEEPlEEvT_iT0_)
        /*0164*/ 	.word	0x00000000


	//----- nvinfo : EIATTR_MIN_STACK_SIZE
	.align		4
.L_104:
        /*0168*/ 	.byte	0x04, 0x12
        /*016a*/ 	.short	(.L_106 - .L_105)
	.align		4
.L_105:
        /*016c*/ 	.word	index@(_ZN3cub18CUB_300001_SM_10006detail6reduce28DeviceReduceSingleTileKernelINS2_10policy_hubIlyN4cuda3std3__44plusIlEEE10Policy1000EPlSC_iS9_llNS7_10__identityEEEvT0_T1_T2_T3_T4_T6_)
        /*0170*/ 	.word	0x00000000


	//----- nvinfo : EIATTR_MIN_STACK_SIZE
	.align		4
.L_106:
        /*0174*/ 	.byte	0x04, 0x12
        /*0176*/ 	.short	(.L_108 - .L_107)
	.align		4
.L_107:
        /*0178*/ 	.word	index@(_ZN3cub18CUB_300001_SM_10006detail6reduce18DeviceReduceKernelINS2_10policy_hubIlyN4cuda3std3__44plusIlEEE10Policy1000EN6thrust24THRUST_300001_SM_1000_NS6detail15normal_iteratorINSD_10device_ptrIlEEEEyS9_lNS7_10__identityEEEvT0_PT3_T1_NS0_13GridEvenShareISN_EET2_T4_)
        /*017c*/ 	.word	0x00000000


	//----- nvinfo : EIATTR_MIN_STACK_SIZE
	.align		4
.L_108:
        /*0180*/ 	.byte	0x04, 0x12
        /*0182*/ 	.short	(.L_110 - .L_109)
	.align		4
.L_109:
        /*0184*/ 	.word	index@(_ZN3cub18CUB_300001_SM_10006detail6reduce28DeviceReduceSingleTileKernelINS2_10policy_hubIlyN4cuda3std3__44plusIlEEE10Policy1000EN6thrust24THRUST_300001_SM_1000_NS6detail15normal_iteratorINSD_10device_ptrIlEEEEPlyS9_llNS7_10__identityEEEvT0_T1_T2_T3_T4_T6_)
        /*0188*/ 	.word	0x00000000


	//----- nvinfo : EIATTR_MIN_STACK_SIZE
	.align		4
.L_110:
        /*018c*/ 	.byte	0x04, 0x12
        /*018e*/ 	.short	(.L_112 - .L_111)
	.align		4
.L_111:
        /*0190*/ 	.word	index@(_ZN3cub18CUB_300001_SM_10006detail6reduce28DeviceReduceSingleTileKernelINS2_10policy_hubIljN4cuda3std3__44plusIlEEE10Policy1000EPlSC_iS9_llNS7_10__identityEEEvT0_T1_T2_T3_T4_T6_)
        /*0194*/ 	.word	0x00000000


	//----- nvinfo : EIATTR_MIN_STACK_SIZE
	.align		4
.L_112:
        /*0198*/ 	.byte	0x04, 0x12
        /*019a*/ 	.short	(.L_114 - .L_113)
	.align		4
.L_113:
        /*019c*/ 	.word	index@(_ZN3cub18CUB_300001_SM_10006detail6reduce18DeviceReduceKernelINS2_10policy_hubIljN4cuda3std3__44plusIlEEE10Policy1000EN6thrust24THRUST_300001_SM_1000_NS6detail15normal_iteratorINSD_10device_ptrIlEEEEjS9_lNS7_10__identityEEEvT0_PT3_T1_NS0_13GridEvenShareISN_EET2_T4_)
        /*01a0*/ 	.word	0x00000000


	//----- nvinfo : EIATTR_MIN_STACK_SIZE
	.align		4
.L_114:
        /*01a4*/ 	.byte	0x04, 0x12
        /*01a6*/ 	.short	(.L_116 - .L_115)
	.align		4
.L_115:
        /*01a8*/ 	.word	index@(_ZN3cub18CUB_300001_SM_10006detail6reduce28DeviceReduceSingleTileKernelINS2_10policy_hubIljN4cuda3std3__44plusIlEEE10Policy1000EN6thrust24THRUST_300001_SM_1000_NS6detail15normal_iteratorINSD_10device_ptrIlEEEEPljS9_llNS7_10__identityEEEvT0_T1_T2_T3_T4_T6_)
        /*01ac*/ 	.word	0x00000000


	//----- nvinfo : EIATTR_MIN_STACK_SIZE
	.align		4
.L_116:
        /*01b0*/ 	.byte	0x04, 0x12
        /*01b2*/ 	.short	(.L_118 - .L_117)
	.align		4
.L_117:
        /*01b4*/ 	.word	index@(_ZN3cub18CUB_300001_SM_10006detail8for_each13static_kernelINS2_12policy_hub_t12policy_500_tEmN6thrust24THRUST_300001_SM_1000_NS8cuda_cub20__uninitialized_fill7functorINS7_10device_ptrIlEElEEEEvT0_T1_)
        /*01b8*/ 	.word	0x00000000


	//----- nvinfo : EIATTR_MIN_STACK_SIZE
	.align		4
.L_118:
        /*01bc*/ 	.byte	0x04, 0x12
        /*01be*/ 	.short	(.L_120 - .L_119)
	.align		4
.L_119:
        /*01c0*/ 	.word	index@(_ZN3cub18CUB_300001_SM_10006detail11EmptyKernelIvEEvv)
        /*01c4*/ 	.word	0x00000000


	//----- nvinfo : EIATTR_MIN_STACK_SIZE
	.align		4
.L_120:
        /*01c8*/ 	.byte	0x04, 0x12
        /*01ca*/ 	.short	(.L_122 - .L_121)
	.align		4
.L_121:
        /*01cc*/ 	.word	index@(_ZN6thrust24THRUST_300001_SM_1000_NS8cuda_cub4core6detail13_kernel_agentINS1_8__unique11UniqueAgentINS0_6detail15normal_iteratorINS0_10device_ptrIlEEEESB_N4cuda3std3__48equal_toIlEEiPiEEJSB_SB_SG_SH_iN3cub18CUB_300001_SM_100013ScanTileStateIiLb1EEEmEEEvDpT0_)
        /*01d0*/ 	.word	0x00000000


	//----- nvinfo : EIATTR_MIN_STACK_SIZE
	.align		4
.L_122:
        /*01d4*/ 	.byte	0x04, 0x12
        /*01d6*/ 	.short	(.L_124 - .L_123)
	.align		4
.L_123:
        /*01d8*/ 	.word	index@(_ZN6thrust24THRUST_300001_SM_1000_NS8cuda_cub4core6detail13_kernel_agentINS1_8__unique9InitAgentIN3cub18CUB_300001_SM_100013ScanTileStateIiLb1EEEPiiEEJSA_mSB_EEEvDpT0_)
        /*01dc*/ 	.word	0x00000000


	//----- nvinfo : EIATTR_MIN_STACK_SIZE
	.align		4
.L_124:
        /*01e0*/ 	.byte	0x04, 0x12
        /*01e2*/ 	.short	(.L_126 - .L_125)
	.align		4
.L_125:
        /*01e4*/ 	.word	index@(_Z18calc_state_kernel2lPlPiS_S0_S_)
        /*01e8*/ 	.word	0x00000040


	//----- nvinfo : EIATTR_MIN_STACK_SIZE
	.align		4
.L_126:
        /*01ec*/ 	.byte	0x04, 0x12
        /*01ee*/ 	.short	(.L_128 - .L_127)
	.align		4
.L_127:
        /*01f0*/ 	.word	index@(_Z17calc_state_kerneliPlPiS_S0_S_)
        /*01f4*/ 	.word	0x00000000
.L_128:


//--------------------- .nv.compat                --------------------------
	.section	.nv.compat,"",@"SHT_CUDA_COMPAT_INFO"
	.align	4
        /*0000*/ 	.byte	0x02, 0x09, 0x00, 0x00, 0x02, 0x02, 0x01, 0x00, 0x02, 0x05, 0x05, 0x00, 0x03, 0x07, 0x01, 0x01
        /*0010*/ 	.byte	0x02, 0x03, 0x00, 0x00, 0x02, 0x06, 0x01, 0x00, 0x04, 0x0b, 0x08, 0x00, 0x09, 0x00, 0x00, 0x00
        /*0020*/ 	.byte	0x00, 0x00, 0x00, 0x00


//--------------------- .nv.info._ZN3cub18CUB_300001_SM_10006detail6select23DeviceSelectSweepKernelINS2_10policy_hubIlNS0_8NullTypeEiLb0ELNS0_10SelectImplE1EE10Policy1000EN6thrust24THRUST_300001_SM_1000_NS6detail15normal_iteratorINSA_10device_ptrIlEEEEPS5_SF_PlNS0_13ScanTileStateIiLb1EEEN4cuda3std3__410__not_fn_tI7is_zeroEES5_iNS2_19streaming_context_tIlLb1EEELS6_1EEEvT0_T1_T2_T3_T4_T5_T6_T7_iT8_NS1_7vsmem_tE --------------------------
	.section	.nv.info._ZN3cub18CUB_300001_SM_10006detail6select23DeviceSelectSweepKernelINS2_10policy_hubIlNS0_8NullTypeEiLb0ELNS0_10SelectImplE1EE10Policy1000EN6thrust24THRUST_300001_SM_1000_NS6detail15normal_iteratorINSA_10device_ptrIlEEEEPS5_SF_PlNS0_13ScanTileStateIiLb1EEEN4cuda3std3__410__not_fn_tI7is_zeroEES5_iNS2_19streaming_context_tIlLb1EEELS6_1EEEvT0_T1_T2_T3_T4_T5_T6_T7_iT8_NS1_7vsmem_tE,"",@"SHT_CUDA_INFO"
	.sectionflags	@""
	.align	4


	//----- nvinfo : EIATTR_CUDA_API_VERSION
	.align		4
        /*0000*/ 	.byte	0x04, 0x37
        /*0002*/ 	.short	(.L_130 - .L_129)
.L_129:
        /*0004*/ 	.word	0x00000082


	//----- nvinfo : EIATTR_KPARAM_INFO
	.align		4
.L_130:
        /*0008*/ 	.byte	0x04, 0x17
        /*000a*/ 	.short	(.L_132 - .L_131)
.L_131:
        /*000c*/ 	.word	0x00000000
        /*0010*/ 	.short	0x000a
        /*0012*/ 	.short	0x0060
        /*0014*/ 	.byte	0x00, 0xf0, 0x21, 0x00


	//----- nvinfo : EIATTR_KPARAM_INFO
	.align		4
.L_132:
        /*0018*/ 	.byte	0x04, 0x17
        /*001a*/ 	.short	(.L_134 - .L_133)
.L_133:
        /*001c*/ 	.word	0x00000000
        /*0020*/ 	.short	0x0009
        /*0022*/ 	.short	0x0038
        /*0024*/ 	.byte	0x00, 0xf0, 0xa1, 0x00


	//----- nvinfo : EIATTR_KPARAM_INFO
	.align		4
.L_134:
        /*0028*/ 	.byte	0x04, 0x17
        /*002a*/ 	.short	(.L_136 - .L_135)
.L_135:
        /*002c*/ 	.word	0x00000000
        /*0030*/ 	.short	0x0008
        /*0032*/ 	.short	0x0030
        /*0034*/ 	.byte	0x00, 0xf0, 0x11, 0x00


	//----- nvinfo : EIATTR_KPARAM_INFO
	.align		4
.L_136:
        /*0038*/ 	.byte	0x04, 0x17
        /*003a*/ 	.short	(.L_138 - .L_137)
.L_137:
        /*003c*/ 	.word	0x00000000
        /*0040*/ 	.short	0x0007
        /*0042*/ 	.short	0x002c
        /*0044*/ 	.byte	0x00, 0xf0, 0x11, 0x00


	//----- nvinfo : EIATTR_KPARAM_INFO
	.align		4
.L_138:
        /*0048*/ 	.byte	0x04, 0x17
        /*004a*/ 	.short	(.L_140 - .L_139)
.L_139:
        /*004c*/ 	.word	0x00000000
        /*0050*/ 	.short	0x0006
        /*0052*/ 	.short	0x0029
        /*0054*/ 	.byte	0x00, 0xf0, 0x05, 0x00


	//----- nvinfo : EIATTR_KPARAM_INFO
	.align		4
.L_140:
        /*0058*/ 	.byte	0x04, 0x17
        /*005a*/ 	.short	(.L_142 - .L_141)
.L_141:
        /*005c*/ 	.word	0x00000000
        /*0060*/ 	.short	0x0005
        /*0062*/ 	.short	0x0028
        /*0064*/ 	.byte	0x00, 0xf0, 0x05, 0x00


	//----- nvinfo : EIATTR_KPARAM_INFO
	.align		4
.L_142:
        /*0068*/ 	.byte	0x04, 0x17
        /*006a*/ 	.short	(.L_144 - .L_143)
.L_143:
        /*006c*/ 	.word	0x00000000
        /*0070*/ 	.short	0x0004
        /*0072*/ 	.short	0x0020
        /*0074*/ 	.byte	0x00, 0xf0, 0x21, 0x00


	//----- nvinfo : EIATTR_KPARAM_INFO
	.align		4
.L_144:
        /*0078*/ 	.byte	0x04, 0x17
        /*007a*/ 	.short	(.L_146 - .L_145)
.L_145:
        /*007c*/ 	.word	0x00000000
        /*0080*/ 	.short	0x0003
        /*0082*/ 	.short	0x0018
        /*0084*/ 	.byte	0x00, 0xf5, 0x21, 0x00


	//----- nvinfo : EIATTR_KPARAM_INFO
	.align		4
.L_146:
        /*0088*/ 	.byte	0x04, 0x17
        /*008a*/ 	.short	(.L_148 - .L_147)
.L_147:
        /*008c*/ 	.word	0x00000000
        /*0090*/ 	.short	0x0002
        /*0092*/ 	.short	0x0010
        /*0094*/ 	.byte	0x00, 0xf0, 0x21, 0x00


	//----- nvinfo : EIATTR_KPARAM_INFO
	.align		4
.L_148:
        /*0098*/ 	.byte	0x04, 0x17
        /*009a*/ 	.short	(.L_150 - .L_149)
.L_149:
        /*009c*/ 	.word	0x00000000
        /*00a0*/ 	.short	0x0001
        /*00a2*/ 	.short	0x0008
        /*00a4*/ 	.byte	0x00, 0xf5, 0x21, 0x00


	//----- nvinfo : EIATTR_KPARAM_INFO
	.align		4
.L_150:
        /*00a8*/ 	.byte	0x04, 0x17
        /*00aa*/ 	.short	(.L_152 - .L_151)
.L_151:
        /*00ac*/ 	.word	0x00000000
        /*00b0*/ 	.short	0x0000
        /*00b2*/ 	.short	0x0000
        /*00b4*/ 	.byte	0x00, 0xf0, 0x21, 0x00


	//----- nvinfo : EIATTR_SPARSE_MMA_MASK
	.align		4
.L_152:
        /*00b8*/ 	.byte	0x03, 0x50
        /*00ba*/ 	.short	0x0000


	//----- nvinfo : EIATTR_MAXREG_COUNT
	.align		4
        /*00bc*/ 	.byte	0x03, 0x1b
        /*00be*/ 	.short	0x00a8


	//----- nvinfo : EIATTR_NUM_BARRIERS
	.align		4
        /*00c0*/ 	.byte	0x02, 0x4c
        /*00c2*/ 	.byte	0x01
	.zero		1


	//----- nvinfo : EIATTR_MERCURY_ISA_VERSION
	.align		4
        /*00c4*/ 	.byte	0x03, 0x5f
        /*00c6*/ 	.short	0x0101


	//----- nvinfo : EIATTR_UNUSED_LOAD_BYTE_OFFSET
	.align		4
        /*00c8*/ 	.byte	0x04, 0x44
        /*00ca*/ 	.short	(.L_154 - .L_153)


	//   ....[0]....
.L_153:
        /*00cc*/ 	.word	0x000081a0
        /*00d0*/ 	.word	0x0000fff0


	//----- nvinfo : EIATTR_COOP_GROUP_MASK_REGIDS
	.align		4
.L_154:
        /*00d4*/ 	.byte	0x04, 0x29
        /*00d6*/ 	.short	(.L_156 - .L_155)


	//   ....[0]....
.L_155:
        /*00d8*/ 	.word	0xffffffff


	//   ....[1]....
        /*00dc*/ 	.word	0xffffffff


	//   ....[2]....
        /*00e0*/ 	.word	0xffffffff


	//   ....[3]....
        /*00e4*/ 	.word	0xffffffff


	//   ....[4]....
        /*00e8*/ 	.word	0xffffffff


	//   ....[5]....
        /*00ec*/ 	.word	0xffffffff


	//   ....[6]....
        /*00f0*/ 	.word	0xffffffff


	//   ....[7]....
        /*00f4*/ 	.word	0xffffffff


	//   ....[8]....
        /*00f8*/ 	.word	0xffffffff


	//   ....[9]....
        /*00fc*/ 	.word	0xffffffff


	//   ....[10]....
        /*0100*/ 	.word	0xffffffff


	//   ....[11]....
        /*0104*/ 	.word	0xffffffff


	//   ....[12]....
        /*0108*/ 	.word	0xffffffff


	//   ....[13]....
        /*010c*/ 	.word	0xffffffff


	//   ....[14]....
        /*0110*/ 	.word	0xffffffff


	//   ....[15]....
        /*0114*/ 	.word	0xffffffff


	//   ....[16]....
        /*0118*/ 	.word	0xffffffff


	//   ....[17]....
        /*011c*/ 	.word	0xffffffff


	//   ....[18]....
        /*0120*/ 	.word	0xffffffff


	//   ....[19]....
        /*0124*/ 	.word	0xffffffff


	//   ....[20]....
        /*0128*/ 	.word	0xffffffff


	//   ....[21]....
        /*012c*/ 	.word	0xffffffff


	//   ....[22]....
        /*0130*/ 	.word	0xffffffff


	//   ....[23]....
        /*0134*/ 	.word	0xffffffff


	//   ....[24]....
        /*0138*/ 	.word	0xffffffff


	//   ....[25]....
        /*013c*/ 	.word	0xffffffff


	//   ....[26]....
        /*0140*/ 	.word	0xffffffff


	//   ....[27]....
        /*0144*/ 	.word	0xffffffff


	//   ....[28]....
        /*0148*/ 	.word	0xffffffff


	//   ....[29]....
        /*014c*/ 	.word	0xffffffff


	//   ....[30]....
        /*0150*/ 	.word	0xffffffff


	//   ....[31]....
        /*0154*/ 	.word	0xffffffff


	//   ....[32]....
        /*0158*/ 	.word	0xffffffff


	//   ....[33]....
        /*015c*/ 	.word	0xffffffff


	//   ....[34]....
        /*0160*/ 	.word	0xffffffff


	//   ....[35]....
        /*0164*/ 	.word	0xffffffff


	//   ....[36]....
        /*0168*/ 	.word	0xffffffff


	//   ....[37]....
        /*016c*/ 	.word	0xffffffff


	//   ....[38]....
        /*0170*/ 	.word	0xffffffff


	//   ....[39]....
        /*0174*/ 	.word	0xffffffff


	//   ....[40]....
        /*0178*/ 	.word	0xffffffff


	//   ....[41]....
        /*017c*/ 	.word	0xffffffff


	//   ....[42]....
        /*0180*/ 	.word	0xffffffff


	//   ....[43]....
        /*0184*/ 	.word	0xffffffff


	//   ....[44]....
        /*0188*/ 	.word	0xffffffff


	//   ....[45]....
        /*018c*/ 	.word	0xffffffff


	//   ....[46]....
        /*0190*/ 	.word	0xffffffff


	//   ....[47]....
        /*0194*/ 	.word	0xffffffff


	//   ....[48]....
        /*0198*/ 	.word	0xffffffff


	//   ....[49]....
        /*019c*/ 	.word	0xffffffff


	//   ....[50]....
        /*01a0*/ 	.word	0xffffffff


	//   ....[51]....
        /*01a4*/ 	.word	0xffffffff


	//   ....[52]....
        /*01a8*/ 	.word	0xffffffff


	//   ....[53]....
        /*01ac*/ 	.word	0xffffffff


	//   ....[54]....
        /*01b0*/ 	.word	0xffffffff


	//   ....[55]....
        /*01b4*/ 	.word	0xffffffff


	//   ....[56]....
        /*01b8*/ 	.word	0xffffffff


	//   ....[57]....
        /*01bc*/ 	.word	0xffffffff


	//   ....[58]....
        /*01c0*/ 	.word	0xffffffff


	//   ....[59]....
        /*01c4*/ 	.word	0xffffffff


	//   ....[60]....
        /*01c8*/ 	.word	0x05000014


	//   ....[61]....
        /*01cc*/ 	.word	0x05000014


	//   ....[62]....
        /*01d0*/ 	.word	0x05000014


	//   ....[63]....
        /*01d4*/ 	.word	0x05000014


	//   ....[64]....
        /*01d8*/ 	.word	0x05000014


	//   ....[65]....
        /*01dc*/ 	.word	0x05000014


	//   ....[66]....
        /*01e0*/ 	.word	0x05000014


	//   ....[67]....
        /*01e4*/ 	.word	0x05000014


	//   ....[68]....
        /*01e8*/ 	.word	0x05000014


	//   ....[69]....
        /*01ec*/ 	.word	0x05000014


	//   ....[70]....
        /*01f0*/ 	.word	0x05000014


	//   ....[71]....
        /*01f4*/ 	.word	0x05000014


	//   ....[72]....
        /*01f8*/ 	.word	0x05000014


	//   ....[73]....
        /*01fc*/ 	.word	0x05000014


	//   ....[74]....
        /*0200*/ 	.word	0x05000014


	//   ....[75]....
        /*0204*/ 	.word	0x05000014


	//   ....[76]....
        /*0208*/ 	.word	0x05000014


	//   ....[77]....
        /*020c*/ 	.word	0x05000014


	//   ....[78]....
        /*0210*/ 	.word	0x05000014


	//   ....[79]....
        /*0214*/ 	.word	0x05000014


	//   ....[80]....
        /*0218*/ 	.word	0x05000014


	//   ....[81]....
        /*021c*/ 	.word	0x05000014


	//   ....[82]....
        /*0220*/ 	.word	0x05000014


	//   ....[83]....
        /*0224*/ 	.word	0x05000014


	//   ....[84]....
        /*0228*/ 	.word	0x05000014


	//   ....[85]....
        /*022c*/ 	.word	0x05000014


	//   ....[86]....
        /*0230*/ 	.word	0x05000014


	//   ....[87]....
        /*0234*/ 	.word	0x05000014


	//   ....[88]....
        /*0238*/ 	.word	0x05000014


	//   ....[89]....
        /*023c*/ 	.word	0x05000014


	//   ....[90]....
        /*0240*/ 	.word	0x05000014


	//   ....[91]....
        /*0244*/ 	.word	0x05000014


	//   ....[92]....
        /*0248*/ 	.word	0x05000014


	//   ....[93]....
        /*024c*/ 	.word	0x05000014


	//   ....[94]....
        /*0250*/ 	.word	0x05000014


	//   ....[95]....
        /*0254*/ 	.word	0x05000014


	//----- nvinfo : EIATTR_COOP_GROUP_INSTR_OFFSETS
	.align		4
.L_156:
        /*0258*/ 	.byte	0x04, 0x28
        /*025a*/ 	.short	(.L_158 - .L_157)


	//   ....[0]....
.L_157:
        /*025c*/ 	.word	0x000003c0


	//   ....[1]....
        /*0260*/ 	.word	0x00000760


	//   ....[2]....
        /*0264*/ 	.word	0x00000790


	//   ....[3]....
        /*0268*/ 	.word	0x000007b0


	//   ....[4]....
        /*026c*/ 	.word	0x000007d0


	//   ....[5]....
        /*0270*/ 	.word	0x000007f0


	//   ....[6]....
        /*0274*/ 	.word	0x00002250


	//   ....[7]....
        /*0278*/ 	.word	0x000025f0


	//   ....[8]....
        /*027c*/ 	.word	0x00002620


	//   ....[9]....
        /*0280*/ 	.word	0x00002640


	//   ....[10]....
        /*0284*/ 	.word	0x00002660


	//   ....[11]....
        /*0288*/ 	.word	0x00002680


	//   ....[12]....
        /*028c*/ 	.word	0x00002a90


	//   ....[13]....
        /*0290*/ 	.word	0x00002b50


	//   ....[14]....
        /*0294*/ 	.word	0x00002bb0


	//   ....[15]....
        /*0298*/ 	.word	0x00002c30


	//   ....[16]....
        /*029c*/ 	.word	0x00002c80


	//   ....[17]....
        /*02a0*/ 	.word	0x00002cd0


	//   ....[18]....
        /*02a4*/ 	.word	0x00002d30


	//   ....[19]....
        /*02a8*/ 	.word	0x00002d70


	//   ....[20]....
        /*02ac*/ 	.word	0x00002d80


	//   ....[21]....
        /*02b0*/ 	.word	0x00002e60


	//   ....[22]....
        /*02b4*/ 	.word	0x00002f20


	//   ....[23]....
        /*02b8*/ 	.word	0x00002f80


	//   ....[24]....
        /*02bc*/ 	.word	0x00002fb0


	//   ....[25]....
        /*02c0*/ 	.word	0x00003000


	//   ....[26]....
        /*02c4*/ 	.word	0x00003050


	//   ....[27]....
        /*02c8*/ 	.word	0x00003090


	//   ....[28]....
        /*02cc*/ 	.word	0x000030d0


	//   ....[29]....
        /*02d0*/ 	.word	0x00003110


	//   ....[30]....
        /*02d4*/ 	.word	0x00004c70


	//   ....[31]....
        /*02d8*/ 	.word	0x000051d0


	//   ....[32]....
        /*02dc*/ 	.word	0x000051f0


	//   ....[33]....
        /*02e0*/ 	.word	0x00005210


	//   ....[34]....
        /*02e4*/ 	.word	0x00005230


	//   ....[35]....
        /*02e8*/ 	.word	0x00005250


	//   ....[36]....
        /*02ec*/ 	.word	0x00006d80


	//   ....[37]....
        /*02f0*/ 	.word	0x00007300


	//   ....[38]....
        /*02f4*/ 	.word	0x00007320


	//   ....[39]....
        /*02f8*/ 	.word	0x00007340


	//   ....[40]....
        /*02fc*/ 	.word	0x00007360


	//   ....[41]....
        /*0300*/ 	.word	0x00007380


	//   ....[42]....
        /*0304*/ 	.word	0x00007800


	//   ....[43]....
        /*0308*/ 	.word	0x000078d0


	//   ....[44]....
        /*030c*/ 	.word	0x00007930


	//   ....[45]....
        /*0310*/ 	.word	0x000079d0


	//   ....[46]....
        /*0314*/ 	.word	0x00007a20


	//   ....[47]....
        /*0318*/ 	.word	0x00007a60


	//   ....[48]....
        /*031c*/ 	.word	0x00007aa0


	//   ....[49]....
        /*0320*/ 	.word	0x00007b00


	//   ....[50]....
        /*0324*/ 	.word	0x00007b40


	//   ....[51]....
        /*0328*/ 	.word	0x00007be0


	//   ....[52]....
        /*032c*/ 	.word	0x00007cb0


	//   ....[53]....
        /*0330*/ 	.word	0x00007d00


	//   ....[54]....
        /*0334*/ 	.word	0x00007d60


	//   ....[55]....
        /*0338*/ 	.word	0x00007db0


	//   ....[56]....
        /*033c*/ 	.word	0x00007df0


	//   ....[57]....
        /*0340*/ 	.word	0x00007e30


	//   ....[58]....
        /*0344*/ 	.word	0x00007e70


	//   ....[59]....
        /*0348*/ 	.word	0x00007eb0


	//   ....[60]....
        /*034c*/ 	.word	0x000097e0


	//   ....[61]....
        /*0350*/ 	.word	0x00009860


	//   ....[62]....
        /*0354*/ 	.word	0x00009900


	//   ....[63]....
        /*0358*/ 	.word	0x00009a00


	//   ....[64]....
        /*035c*/ 	.word	0x00009a80


	//   ....[65]....
        /*0360*/ 	.word	0x00009b10


	//   ....[66]....
        /*0364*/ 	.word	0x00009b90


	//   ....[67]....
        /*0368*/ 	.word	0x00009c10


	//   ....[68]....
        /*036c*/ 	.word	0x00009c80


	//   ....[69]....
        /*0370*/ 	.word	0x00009d10


	//   ....[70]....
        /*0374*/ 	.word	0x00009d90


	//   ....[71]....
        /*0378*/ 	.word	0x00009e10


	//   ....[72]....
        /*037c*/ 	.word	0x00009ed0


	//   ....[73]....
        /*0380*/ 	.word	0x00009f50


	//   ....[74]....
        /*0384*/ 	.word	0x00009fc0


	//   ....[75]....
        /*0388*/ 	.word	0x0000a030


	//   ....[76]....
        /*038c*/ 	.word	0x0000a0a0


	//   ....[77]....
        /*0390*/ 	.word	0x0000a100


	//   ....[78]....
        /*0394*/ 	.word	0x0000a170


	//   ....[79]....
        /*0398*/ 	.word	0x0000a1f0


	//   ....[80]....
        /*039c*/ 	.word	0x0000a270


	//   ....[81]....
        /*03a0*/ 	.word	0x0000a360


	//   ....[82]....
        /*03a4*/ 	.word	0x0000a3e0


	//   ....[83]....
        /*03a8*/ 	.word	0x0000a470


	//   ....[84]....
        /*03ac*/ 	.word	0x0000a4f0


	//   ....[85]....
        /*03b0*/ 	.word	0x0000a570


	//   ....[86]....
        /*03b4*/ 	.word	0x0000a5f0


	//   ....[87]....
        /*03b8*/ 	.word	0x0000a680


	//   ....[88]....
        /*03bc*/ 	.word	0x0000a700


	//   ....[89]....
        /*03c0*/ 	.word	0x0000a780


	//   ....[90]....
        /*03c4*/ 	.word	0x0000a840


	//   ....[91]....
        /*03c8*/ 	.word	0x0000a8c0


	//   ....[92]....
        /*03cc*/ 	.word	0x0000a940


	//   ....[93]....
        /*03d0*/ 	.word	0x0000a9c0


	//   ....[94]....
        /*03d4*/ 	.word	0x0000aa40


	//   ....[95]....
        /*03d8*/ 	.word	0x0000aab0


	//----- nvinfo : EIATTR_VRC_CTA_INIT_COUNT
	.align		4
.L_158:
        /*03dc*/ 	.byte	0x02, 0x4a
	.zero		1
	.zero		1


	//----- nvinfo : EIATTR_EXIT_INSTR_OFFSETS
	.align		4
        /*03e0*/ 	.byte	0x04, 0x1c
        /*03e2*/ 	.short	(.L_160 - .L_159)


	//   ....[0]....
.L_159:
        /*03e4*/ 	.word	0x00001580


	//   ....[1]....
        /*03e8*/ 	.word	0x00001640


	//   ....[2]....
        /*03ec*/ 	.word	0x00001970


	//   ....[3]....
        /*03f0*/ 	.word	0x00001bf0


	//   ....[4]....
        /*03f4*/ 	.word	0x00001f70


	//   ....[5]....
        /*03f8*/ 	.word	0x00003df0


	//   ....[6]....
        /*03fc*/ 	.word	0x00003eb0


	//   ....[7]....
        /*0400*/ 	.word	0x00004260


	//   ....[8]....
        /*0404*/ 	.word	0x00004480


	//   ....[9]....
        /*0408*/ 	.word	0x000047e0


	//   ....[10]....
        /*040c*/ 	.word	0x00009600


	//   ....[11]....
        /*0410*/ 	.word	0x000096e0


	//   ....[12]....
        /*0414*/ 	.word	0x00009790


	//----- nvinfo : EIATTR_MAX_THREADS
	.align		4
.L_160:
        /*0418*/ 	.byte	0x04, 0x05
        /*041a*/ 	.short	(.L_162 - .L_161)
.L_161:
        /*041c*/ 	.word	0x00000180
        /*0420*/ 	.word	0x00000001
        /*0424*/ 	.word	0x00000001


	//----- nvinfo : EIATTR_CRS_STACK_SIZE
	.align		4
.L_162:
        /*0428*/ 	.byte	0x04, 0x1e
        /*042a*/ 	.short	(.L_164 - .L_163)
.L_163:
        /*042c*/ 	.word	0x00000000


	//----- nvinfo : EIATTR_CBANK_PARAM_SIZE
	.align		4
.L_164:
        /*0430*/ 	.byte	0x03, 0x19
        /*0432*/ 	.short	0x0068


	//----- nvinfo : EIATTR_PARAM_CBANK
	.align		4
        /*0434*/ 	.byte	0x04, 0x0a
        /*0436*/ 	.short	(.L_166 - .L_165)
	.align		4
.L_165:
        /*0438*/ 	.word	index@(.nv.constant0._ZN3cub18CUB_300001_SM_10006detail6select23DeviceSelectSweepKernelINS2_10policy_hubIlNS0_8NullTypeEiLb0ELNS0_10SelectImplE1EE10Policy1000EN6thrust24THRUST_300001_SM_1000_NS6detail15normal_iteratorINSA_10device_ptrIlEEEEPS5_SF_PlNS0_13ScanTileStateIiLb1EEEN4cuda3std3__410__not_fn_tI7is_zeroEES5_iNS2_19streaming_context_tIlLb1EEELS6_1EEEvT0_T1_T2_T3_T4_T5_T6_T7_iT8_NS1_7vsmem_tE)
        /*043c*/ 	.short	0x0380
        /*043e*/ 	.short	0x0068


	//----- nvinfo : EIATTR_SW_WAR
	.align		4
.L_166:
        /*0440*/ 	.byte	0x04, 0x36
        /*0442*/ 	.short	(.L_168 - .L_167)
.L_167:
        /*0444*/ 	.word	0x00000008
.L_168:


//--------------------- .nv.info._ZN3cub18CUB_300001_SM_10006detail4scan23DeviceCompactInitKernelINS0_13ScanTileStateIiLb1EEEPlEEvT_iT0_ --------------------------
	.section	.nv.info._ZN3cub18CUB_300001_SM_10006detail4scan23DeviceCompactInitKernelINS0_13ScanTileStateIiLb1EEEPlEEvT_iT0_,"",@"SHT_CUDA_INFO"
	.sectionflags	@""
	.align	4


	//----- nvinfo : EIATTR_CUDA_API_VERSION
	.align		4
        /*0000*/ 	.byte	0x04, 0x37
        /*0002*/ 	.short	(.L_170 - .L_169)
.L_169:
        /*0004*/ 	.word	0x00000082


	//----- nvinfo : EIATTR_KPARAM_INFO
	.align		4
.L_170:
        /*0008*/ 	.byte	0x04, 0x17
        /*000a*/ 	.short	(.L_172 - .L_171)
.L_171:
        /*000c*/ 	.word	0x00000000
        /*0010*/ 	.short	0x0002
        /*0012*/ 	.short	0x0010
        /*0014*/ 	.byte	0x00, 0xf5, 0x21, 0x00


	//----- nvinfo : EIATTR_KPARAM_INFO
	.align		4
.L_172:
        /*0018*/ 	.byte	0x04, 0x17
        /*001a*/ 	.short	(.L_174 - .L_173)
.L_173:
        /*001c*/ 	.word	0x00000000
        /*0020*/ 	.short	0x0001
        /*0022*/ 	.short	0x0008
        /*0024*/ 	.byte	0x00, 0xf0, 0x11, 0x00


	//----- nvinfo : EIATTR_KPARAM_INFO
	.align		4
.L_174:
        /*0028*/ 	.byte	0x04, 0x17
        /*002a*/ 	.short	(.L_176 - .L_175)
.L_175:
        /*002c*/ 	.word	0x00000000
        /*0030*/ 	.short	0x0000
        /*0032*/ 	.short	0x0000
        /*0034*/ 	.byte	0x00, 0xf0, 0x21, 0x00


	//----- nvinfo : EIATTR_SPARSE_MMA_MASK
	.align		4
.L_176:
        /*0038*/ 	.byte	0x03, 0x50
        /*003a*/ 	.short	0x0000


	//----- nvinfo : EIATTR_MAXREG_COUNT
	.align		4
        /*003c*/ 	.byte	0x03, 0x1b
        /*003e*/ 	.short	0x00ff


	//----- nvinfo : EIATTR_MERCURY_ISA_VERSION
	.align		4
        /*0040*/ 	.byte	0x03, 0x5f
        /*0042*/ 	.short	0x0101


	//----- nvinfo : EIATTR_VRC_CTA_INIT_COUNT
	.align		4
        /*0044*/ 	.byte	0x02, 0x4a
	.zero		1
	.zero		1


	//----- nvinfo : EIATTR_EXIT_INSTR_OFFSETS
	.align		4
        /*0048*/ 	.byte	0x04, 0x1c
        /*004a*/ 	.short	(.L_178 - .L_177)


	//   ....[0]....
.L_177:
        /*004c*/ 	.word	0x00000130


	//   ....[1]....
        /*0050*/ 	.word	0x00000160


	//----- nvinfo : EIATTR_CBANK_PARAM_SIZE
	.align		4
.L_178:
        /*0054*/ 	.byte	0x03, 0x19
        /*0056*/ 	.short	0x0018


	//----- nvinfo : EIATTR_PARAM_CBANK
	.align		4
        /*0058*/ 	.byte	0x04, 0x0a
        /*005a*/ 	.short	(.L_180 - .L_179)
	.align		4
.L_179:
        /*005c*/ 	.word	index@(.nv.constant0._ZN3cub18CUB_300001_SM_10006detail4scan23DeviceCompactInitKernelINS0_13ScanTileStateIiLb1EEEPlEEvT_iT0_)
        /*0060*/ 	.short	0x0380
        /*0062*/ 	.short	0x0018


	//----- nvinfo : EIATTR_SW_WAR
	.align		4
.L_180:
        /*0064*/ 	.byte	0x04, 0x36
        /*0066*/ 	.short	(.L_182 - .L_181)
.L_181:
        /*0068*/ 	.word	0x00000008
.L_182:


//--------------------- .nv.info._ZN3cub18CUB_300001_SM_10006detail6reduce28DeviceReduceSingleTileKernelINS2_10policy_hubIlyN4cuda3std3__44plusIlEEE10Policy1000EPlSC_iS9_llNS7_10__identityEEEvT0_T1_T2_T3_T4_T6_ --------------------------
	.section	.nv.info._ZN3cub18CUB_300001_SM_10006detail6reduce28DeviceReduceSingleTileKernelINS2_10policy_hubIlyN4cuda3std3__44plusIlEEE10Policy1000EPlSC_iS9_llNS7_10__identityEEEvT0_T1_T2_T3_T4_T6_,"",@"SHT_CUDA_INFO"
	.sectionflags	@""
	.align	4


	//----- nvinfo : EIATTR_CUDA_API_VERSION
	.align		4
        /*0000*/ 	.byte	0x04, 0x37
        /*0002*/ 	.short	(.L_184 - .L_183)
.L_183:
        /*0004*/ 	.word	0x00000082


	//----- nvinfo : EIATTR_KPARAM_INFO
	.align		4
.L_184:
        /*0008*/ 	.byte	0x04, 0x17
        /*000a*/ 	.short	(.L_186 - .L_185)
.L_185:
        /*000c*/ 	.word	0x00000000
        /*0010*/ 	.short	0x0005
        /*0012*/ 	.short	0x0020
        /*0014*/ 	.byte	0x00, 0xf0, 0x05, 0x00


	//----- nvinfo : EIATTR_KPARAM_INFO
	.align		4
.L_186:
        /*0018*/ 	.byte	0x04, 0x17
        /*001a*/ 	.short	(.L_188 - .L_187)
.L_187:
        /*001c*/ 	.word	0x00000000
        /*0020*/ 	.short	0x0004
        /*0022*/ 	.short	0x0018
        /*0024*/ 	.byte	0x00, 0xf0, 0x21, 0x00


	//----- nvinfo : EIATTR_KPARAM_INFO
	.align		4
.L_188:
        /*0028*/ 	.byte	0x04, 0x17
        /*002a*/ 	.short	(.L_190 - .L_189)
.L_189:
        /*002c*/ 	.word	0x00000000
        /*0030*/ 	.short	0x0003
        /*0032*/ 	.short	0x0014
        /*0034*/ 	.byte	0x00, 0xf0, 0x05, 0x00


	//----- nvinfo : EIATTR_KPARAM_INFO
	.align		4
.L_190:
        /*0038*/ 	.byte	0x04, 0x17
        /*003a*/ 	.short	(.L_192 - .L_191)
.L_191:
        /*003c*/ 	.word	0x00000000
        /*0040*/ 	.short	0x0002
        /*0042*/ 	.short	0x0010
        /*0044*/ 	.byte	0x00, 0xf0, 0x11, 0x00


	//----- nvinfo : EIATTR_KPARAM_INFO
	.align		4
.L_192:
        /*0048*/ 	.byte	0x04, 0x17
        /*004a*/ 	.short	(.L_194 - .L_193)
.L_193:
        /*004c*/ 	.word	0x00000000
        /*0050*/ 	.short	0x0001
        /*0052*/ 	.short	0x0008
        /*0054*/ 	.byte	0x00, 0xf5, 0x21, 0x00


	//----- nvinfo : EIATTR_KPARAM_INFO
	.align		4
.L_194:
        /*0058*/ 	.byte	0x04, 0x17
        /*005a*/ 	.short	(.L_196 - .L_195)
.L_195:
        /*005c*/ 	.word	0x00000000
        /*0060*/ 	.short	0x0000
        /*0062*/ 	.short	0x0000
        /*0064*/ 	.byte	0x00, 0xf5, 0x21, 0x00


	//----- nvinfo : EIATTR_SPARSE_MMA_MASK
	.align		4
.L_196:
        /*0068*/ 	.byte	0x03, 0x50
        /*006a*/ 	.short	0x0000


	//----- nvinfo : EIATTR_MAXREG_COUNT
	.align		4
        /*006c*/ 	.byte	0x03, 0x1b
        /*006e*/ 	.short	0x0080


	//----- nvinfo : EIATTR_NUM_BARRIERS
	.align		4
        /*0070*/ 	.byte	0x02, 0x4c
        /*0072*/ 	.byte	0x01
	.zero		1


	//----- nvinfo : EIATTR_MERCURY_ISA_VERSION
	.align		4
        /*0074*/ 	.byte	0x03, 0x5f
        /*0076*/ 	.short	0x0101


	//----- nvinfo : EIATTR_COOP_GROUP_MASK_REGIDS
	.align		4
        /*0078*/ 	.byte	0x04, 0x29
        /*007a*/ 	.short	(.L_198 - .L_197)


	//   ....[0]....
.L_197:
        /*007c*/ 	.word	0xffffffff


	//   ....[1]....
        /*0080*/ 	.word	0xffffffff


	//   ....[2]....
        /*0084*/ 	.word	0xffffffff


	//   ....[3]....
        /*0088*/ 	.word	0xffffffff


	//   ....[4]....
        /*008c*/ 	.word	0xffffffff


	//   ....[5]....
        /*0090*/ 	.word	0xffffffff


	//   ....[6]....
        /*0094*/ 	.word	0xffffffff


	//   ....[7]....
        /*0098*/ 	.word	0xffffffff


	//   ....[8]....
        /*009c*/ 	.word	0xffffffff


	//   ....[9]....
        /*00a0*/ 	.word	0xffffffff


	//   ....[10]....
        /*00a4*/ 	.word	0xffffffff


	//   ....[11]....
        /*00a8*/ 	.word	0xffffffff


	//   ....[12]....
        /*00ac*/ 	.word	0xffffffff


	//   ....[13]....
        /*00b0*/ 	.word	0xffffffff


	//   ....[14]....
        /*00b4*/ 	.word	0xffffffff


	//   ....[15]....
        /*00b8*/ 	.word	0xffffffff


	//   ....[16]....
        /*00bc*/ 	.word	0xffffffff


	//   ....[17]....
        /*00c0*/ 	.word	0xffffffff


	//   ....[18]....
        /*00c4*/ 	.word	0xffffffff


	//   ....[19]....
        /*00c8*/ 	.word	0xffffffff


	//   ....[20]....
        /*00cc*/ 	.word	0xffffffff


	//   ....[21]....
        /*00d0*/ 	.word	0xffffffff


	//   ....[22]....
        /*00d4*/ 	.word	0xffffffff


	//   ....[23]....
        /*00d8*/ 	.word	0xffffffff


	//   ....[24]....
        /*00dc*/ 	.word	0xffffffff


	//   ....[25]....
        /*00e0*/ 	.word	0xffffffff


	//   ....[26]....
        /*00e4*/ 	.word	0xffffffff


	//   ....[27]....
        /*00e8*/ 	.word	0xffffffff


	//   ....[28]....
        /*00ec*/ 	.word	0xffffffff


	//   ....[29]....
        /*00f0*/ 	.word	0xffffffff


	//----- nvinfo : EIATTR_COOP_GROUP_INSTR_OFFSETS
	.align		4
.L_198:
        /*00f4*/ 	.byte	0x04, 0x28
        /*00f6*/ 	.short	(.L_200 - .L_199)


	//   ....[0]....
.L_199:
        /*00f8*/ 	.word	0x00000970


	//   ....[1]....
        /*00fc*/ 	.word	0x00000980


	//   ....[2]....
        /*0100*/ 	.word	0x000009e0


	//   ....[3]....
        /*0104*/ 	.word	0x00000a00


	//   ....[4]....
        /*0108*/ 	.word	0x00000a50


	//   ....[5]....
        /*010c*/ 	.word	0x00000a70


	//   ....[6]....
        /*0110*/ 	.word	0x00000ab0


	//   ....[7]....
        /*0114*/ 	.word	0x00000af0


	//   ....[8]....
        /*0118*/ 	.word	0x00000b40


	//   ....[9]....
        /*011c*/ 	.word	0x00000b80


	//   ....[10]....
        /*0120*/ 	.word	0x00000e80


	//   ....[11]....
        /*0124*/ 	.word	0x00000e90


	//   ....[12]....
        /*0128*/ 	.word	0x00000f10


	//   ....[13]....
        /*012c*/ 	.word	0x00000f30


	//   ....[14]....
        /*0130*/ 	.word	0x00000f70


	//   ....[15]....
        /*0134*/ 	.word	0x00000fb0


	//   ....[16]....
        /*0138*/ 	.word	0x00001010


	//   ....[17]....
        /*013c*/ 	.word	0x00001040


	//   ....[18]....
        /*0140*/ 	.word	0x00001080


	//   ....[19]....
        /*0144*/ 	.word	0x000010c0


	//   ....[20]....
        /*0148*/ 	.word	0x000021b0


	//   ....[21]....
        /*014c*/ 	.word	0x000021c0


	//   ....[22]....
        /*0150*/ 	.word	0x00002240


	//   ....[23]....
        /*0154*/ 	.word	0x00002250


	//   ....[24]....
        /*0158*/ 	.word	0x000022b0


	//   ....[25]....
        /*015c*/ 	.word	0x000022d0


	//   ....[26]....
        /*0160*/ 	.word	0x00002310


	//   ....[27]....
        /*0164*/ 	.word	0x00002340


	//   ....[28]....
        /*0168*/ 	.word	0x00002380


	//   ....[29]....
        /*016c*/ 	.word	0x000023e0


	//----- nvinfo : EIATTR_VRC_CTA_INIT_COUNT
	.align		4
.L_200:
        /*0170*/ 	.byte	0x02, 0x4a
	.zero		1
	.zero		1


	//----- nvinfo : EIATTR_EXIT_INSTR_OFFSETS
	.align		4
        /*0174*/ 	.byte	0x04, 0x1c
        /*0176*/ 	.short	(.L_202 - .L_201)


	//   ....[0]....
.L_201:
        /*0178*/ 	.word	0x00000080


	//   ....[1]....
        /*017c*/ 	.word	0x000000c0


	//   ....[2]....
        /*0180*/ 	.word	0x00002650


	//   ....[3]....
        /*0184*/ 	.word	0x000026b0


	//----- nvinfo : EIATTR_MAX_THREADS
	.align		4
.L_202:
        /*0188*/ 	.byte	0x04, 0x05
        /*018a*/ 	.short	(.L_204 - .L_203)
.L_203:
        /*018c*/ 	.word	0x00000200
        /*0190*/ 	.word	0x00000001
        /*0194*/ 	.word	0x00000001


	//----- nvinfo : EIATTR_CRS_STACK_SIZE
	.align		4
.L_204:
        /*0198*/ 	.byte	0x04, 0x1e
        /*019a*/ 	.short	(.L_206 - .L_205)
.L_205:
        /*019c*/ 	.word	0x00000000


	//----- nvinfo : EIATTR_CBANK_PARAM_SIZE
	.align		4
.L_206:
        /*01a0*/ 	.byte	0x03, 0x19
        /*01a2*/ 	.short	0x0021


	//----- nvinfo : EIATTR_PARAM_CBANK
	.align		4
        /*01a4*/ 	.byte	0x04, 0x0a
        /*01a6*/ 	.short	(.L_208 - .L_207)
	.align		4
.L_207:
        /*01a8*/ 	.word	index@(.nv.constant0._ZN3cub18CUB_300001_SM_10006detail6reduce28DeviceReduceSingleTileKernelINS2_10policy_hubIlyN4cuda3std3__44plusIlEEE10Policy1000EPlSC_iS9_llNS7_10__identityEEEvT0_T1_T2_T3_T4_T6_)
        /*01ac*/ 	.short	0x0380
        /*01ae*/ 	.short	0x0021


	//----- nvinfo : EIATTR_SW_WAR
	.align		4
.L_208:
        /*01b0*/ 	.byte	0x04, 0x36
        /*01b2*/ 	.short	(.L_210 - .L_209)
.L_209:
        /*01b4*/ 	.word	0x00000008
.L_210:


//--------------------- .nv.info._ZN3cub18CUB_300001_SM_10006detail6reduce18DeviceReduceKernelINS2_10policy_hubIlyN4cuda3std3__44plusIlEEE10Policy1000EN6thrust24THRUST_300001_SM_1000_NS6detail15normal_iteratorINSD_10device_ptrIlEEEEyS9_lNS7_10__identityEEEvT0_PT3_T1_NS0_13GridEvenShareISN_EET2_T4_ --------------------------
	.section	.nv.info._ZN3cub18CUB_300001_SM_10006detail6reduce18DeviceReduceKernelINS2_10policy_hubIlyN4cuda3std3__44plusIlEEE10Policy1000EN6thrust24THRUST_300001_SM_1000_NS6detail15normal_iteratorINSD_10device_ptrIlEEEEyS9_lNS7_10__identityEEEvT0_PT3_T1_NS0_13GridEvenShareISN_EET2_T4_,"",@"SHT_CUDA_INFO"
	.sectionflags	@""
	.align	4


	//----- nvinfo : EIATTR_CUDA_API_VERSION
	.align		4
        /*0000*/ 	.byte	0x04, 0x37
        /*0002*/ 	.short	(.L_212 - .L_211)
.L_211:
        /*0004*/ 	.word	0x00000082


	//----- nvinfo : EIATTR_KPARAM_INFO
	.align		4
.L_212:
        /*0008*/ 	.byte	0x04, 0x17
        /*000a*/ 	.short	(.L_214 - .L_213)
.L_213:
        /*000c*/ 	.word	0x00000000
        /*0010*/ 	.short	0x0005
        /*0012*/ 	.short	0x0061
        /*0014*/ 	.byte	0x00, 0xf0, 0x05, 0x00


	//----- nvinfo : EIATTR_KPARAM_INFO
	.align		4
.L_214:
        /*0018*/ 	.byte	0x04, 0x17
        /*001a*/ 	.short	(.L_216 - .L_215)
.L_215:
        /*001c*/ 	.word	0x00000000
        /*0020*/ 	.short	0x0004
        /*0022*/ 	.short	0x0060
        /*0024*/ 	.byte	0x00, 0xf0, 0x05, 0x00


	//----- nvinfo : EIATTR_KPARAM_INFO
	.align		4
.L_216:
        /*0028*/ 	.byte	0x04, 0x17
        /*002a*/ 	.short	(.L_218 - .L_217)
.L_217:
        /*002c*/ 	.word	0x00000000
        /*0030*/ 	.short	0x0003
        /*0032*/ 	.short	0x0018
        /*0034*/ 	.byte	0x00, 0xf0, 0x21, 0x01


	//----- nvinfo : EIATTR_KPARAM_INFO
	.align		4
.L_218:
        /*0038*/ 	.byte	0x04, 0x17
        /*003a*/ 	.short	(.L_220 - .L_219)
.L_219:
        /*003c*/ 	.word	0x00000000
        /*0040*/ 	.short	0x0002
        /*0042*/ 	.short	0x0010
        /*0044*/ 	.byte	0x00, 0xf0, 0x21, 0x00


	//----- nvinfo : EIATTR_KPARAM_INFO
	.align		4
.L_220:
        /*0048*/ 	.byte	0x04, 0x17
        /*004a*/ 	.short	(.L_222 - .L_221)
.L_221:
        /*004c*/ 	.word	0x00000000
        /*0050*/ 	.short	0x0001
        /*0052*/ 	.short	0x0008
        /*0054*/ 	.byte	0x00, 0xf5, 0x21, 0x00


	//----- nvinfo : EIATTR_KPARAM_INFO
	.align		4
.L_222:
        /*0058*/ 	.byte	0x04, 0x17
        /*005a*/ 	.short	(.L_224 - .L_223)
.L_223:
        /*005c*/ 	.word	0x00000000
        /*0060*/ 	.short	0x0000
        /*0062*/ 	.short	0x0000
        /*0064*/ 	.byte	0x00, 0xf0, 0x21, 0x00


	//----- nvinfo : EIATTR_SPARSE_MMA_MASK
	.align		4
.L_224:
        /*0068*/ 	.byte	0x03, 0x50
        /*006a*/ 	.short	0x0000


	//----- nvinfo : EIATTR_MAXREG_COUNT
	.align		4
        /*006c*/ 	.byte	0x03, 0x1b
        /*006e*/ 	.short	0x0080


	//----- nvinfo : EIATTR_NUM_BARRIERS
	.align		4
        /*0070*/ 	.byte	0x02, 0x4c
        /*0072*/ 	.byte	0x01
	.zero		1


	//----- nvinfo : EIATTR_MERCURY_ISA_VERSION
	.align		4
        /*0074*/ 	.byte	0x03, 0x5f
        /*0076*/ 	.short	0x0101


	//----- nvinfo : EIATTR_COOP_GROUP_MASK_REGIDS
	.align		4
        /*0078*/ 	.byte	0x04, 0x29
        /*007a*/ 	.short	(.L_226 - .L_225)


	//   ....[0]....
.L_225:
        /*007c*/ 	.word	0xffffffff


	//   ....[1]....
        /*0080*/ 	.word	0xffffffff


	//   ....[2]....
        /*0084*/ 	.word	0xffffffff


	//   ....[3]....
        /*0088*/ 	.word	0xffffffff


	//   ....[4]....
        /*008c*/ 	.word	0xffffffff


	//   ....[5]....
        /*0090*/ 	.word	0xffffffff


	//   ....[6]....
        /*0094*/ 	.word	0xffffffff


	//   ....[7]....
        /*0098*/ 	.word	0xffffffff


	//   ....[8]....
        /*009c*/ 	.word	0xffffffff


	//   ....[9]....
        /*00a0*/ 	.word	0xffffffff


	//   ....[10]....
        /*00a4*/ 	.word	0xffffffff


	//   ....[11]....
        /*00a8*/ 	.word	0xffffffff


	//   ....[12]....
        /*00ac*/ 	.word	0xffffffff


	//   ....[13]....
        /*00b0*/ 	.word	0xffffffff


	//   ....[14]....
        /*00b4*/ 	.word	0xffffffff


	//   ....[15]....
        /*00b8*/ 	.word	0xffffffff


	//   ....[16]....
        /*00bc*/ 	.word	0xffffffff


	//   ....[17]....
        /*00c0*/ 	.word	0xffffffff


	//   ....[18]....
        /*00c4*/ 	.word	0xffffffff


	//   ....[19]....
        /*00c8*/ 	.word	0xffffffff


	//   ....[20]....
        /*00cc*/ 	.word	0xffffffff


	//   ....[21]....
        /*00d0*/ 	.word	0xffffffff


	//   ....[22]....
        /*00d4*/ 	.word	0xffffffff


	//   ....[23]....
        /*00d8*/ 	.word	0xffffffff


	//   ....[24]....
        /*00dc*/ 	.word	0xffffffff


	//   ....[25]....
        /*00e0*/ 	.word	0xffffffff


	//   ....[26]....
        /*00e4*/ 	.word	0xffffffff


	//   ....[27]....
        /*00e8*/ 	.word	0xffffffff


	//   ....[28]....
        /*00ec*/ 	.word	0xffffffff


	//   ....[29]....
        /*00f0*/ 	.word	0xffffffff


	//----- nvinfo : EIATTR_COOP_GROUP_INSTR_OFFSETS
	.align		4
.L_226:
        /*00f4*/ 	.byte	0x04, 0x28
        /*00f6*/ 	.short	(.L_228 - .L_227)


	//   ....[0]....
.L_227:
        /*00f8*/ 	.word	0x000009c0


	//   ....[1]....
        /*00fc*/ 	.word	0x000009d0


	//   ....[2]....
        /*0100*/ 	.word	0x00000a30


	//   ....[3]....
        /*0104*/ 	.word	0x00000a50


	//   ....[4]....
        /*0108*/ 	.word	0x00000aa0


	//   ....[5]....
        /*010c*/ 	.word	0x00000ac0


	//   ....[6]....
        /*0110*/ 	.word	0x00000b00


	//   ....[7]....
        /*0114*/ 	.word	0x00000b40


	//   ....[8]....
        /*0118*/ 	.word	0x00000ba0


	//   ....[9]....
        /*011c*/ 	.word	0x00000be0


	//   ....[10]....
        /*0120*/ 	.word	0x00000ee0


	//   ....[11]....
        /*0124*/ 	.word	0x00000ef0


	//   ....[12]....
        /*0128*/ 	.word	0x00000f70


	//   ....[13]....
        /*012c*/ 	.word	0x00000fa0


	//   ....[14]....
        /*0130*/ 	.word	0x00000ff0


	//   ....[15]....
        /*0134*/ 	.word	0x00001030


	//   ....[16]....
        /*0138*/ 	.word	0x00001070


	//   ....[17]....
        /*013c*/ 	.word	0x000010b0


	//   ....[18]....
        /*0140*/ 	.word	0x000010e0


	//   ....[19]....
        /*0144*/ 	.word	0x00001150


	//   ....[20]....
        /*0148*/ 	.word	0x000024b0


	//   ....[21]....
        /*014c*/ 	.word	0x000024c0


	//   ....[22]....
        /*0150*/ 	.word	0x00002550


	//   ....[23]....
        /*0154*/ 	.word	0x00002560


	//   ....[24]....
        /*0158*/ 	.word	0x000025c0


	//   ....[25]....
        /*015c*/ 	.word	0x000025e0


	//   ....[26]....
        /*0160*/ 	.word	0x00002620


	//   ....[27]....
        /*0164*/ 	.word	0x00002650


	//   ....[28]....
        /*0168*/ 	.word	0x000026a0


	//   ....[29]....
        /*016c*/ 	.word	0x000026f0


	//----- nvinfo : EIATTR_VRC_CTA_INIT_COUNT
	.align		4
.L_228:
        /*0170*/ 	.byte	0x02, 0x4a
	.zero		1
	.zero		1


	//----- nvinfo : EIATTR_EXIT_INSTR_OFFSETS
	.align		4
        /*0174*/ 	.byte	0x04, 0x1c
        /*0176*/ 	.short	(.L_230 - .L_229)


	//   ....[0]....
.L_229:
        /*0178*/ 	.word	0x00002970


	//   ....[1]....
        /*017c*/ 	.word	0x000029e0


	//----- nvinfo : EIATTR_MAX_THREADS
	.align		4
.L_230:
        /*0180*/ 	.byte	0x04, 0x05
        /*0182*/ 	.short	(.L_232 - .L_231)
.L_231:
        /*0184*/ 	.word	0x00000200
        /*0188*/ 	.word	0x00000001
        /*018c*/ 	.word	0x00000001


	//----- nvinfo : EIATTR_CRS_STACK_SIZE
	.align		4
.L_232:
        /*0190*/ 	.byte	0x04, 0x1e
        /*0192*/ 	.short	(.L_234 - .L_233)
.L_233:
        /*0194*/ 	.word	0x00000000


	//----- nvinfo : EIATTR_CBANK_PARAM_SIZE
	.align		4
.L_234:
        /*0198*/ 	.byte	0x03, 0x19
        /*019a*/ 	.short	0x0062


	//----- nvinfo : EIATTR_PARAM_CBANK
	.align		4
        /*019c*/ 	.byte	0x04, 0x0a
        /*019e*/ 	.short	(.L_236 - .L_235)
	.align		4
.L_235:
        /*01a0*/ 	.word	index@(.nv.constant0._ZN3cub18CUB_300001_SM_10006detail6reduce18DeviceReduceKernelINS2_10policy_hubIlyN4cuda3std3__44plusIlEEE10Policy1000EN6thrust24THRUST_300001_SM_1000_NS6detail15normal_iteratorINSD_10device_ptrIlEEEEyS9_lNS7_10__identityEEEvT0_PT3_T1_NS0_13GridEvenShareISN_EET2_T4_)
        /*01a4*/ 	.short	0x0380
        /*01a6*/ 	.short	0x0062


	//----- nvinfo : EIATTR_SW_WAR
	.align		4
.L_236:
        /*01a8*/ 	.byte	0x04, 0x36
        /*01aa*/ 	.short	(.L_238 - .L_237)
.L_237:
        /*01ac*/ 	.word	0x00000008
.L_238:


//--------------------- .nv.info._ZN3cub18CUB_300001_SM_10006detail6reduce28DeviceReduceSingleTileKernelINS2_10policy_hubIlyN4cuda3std3__44plusIlEEE10Policy1000EN6thrust24THRUST_300001_SM_1000_NS6detail15normal_iteratorINSD_10device_ptrIlEEEEPlyS9_llNS7_10__identityEEEvT0_T1_T2_T3_T4_T6_ --------------------------
	.section	.nv.info._ZN3cub18CUB_300001_SM_10006detail6reduce28DeviceReduceSingleTileKernelINS2_10policy_hubIlyN4cuda3std3__44plusIlEEE10Policy1000EN6thrust24THRUST_300001_SM_1000_NS6detail15normal_iteratorINSD_10device_ptrIlEEEEPlyS9_llNS7_10__identityEEEvT0_T1_T2_T3_T4_T6_,"",@"SHT_CUDA_INFO"
	.sectionflags	@""
	.align	4


	//----- nvinfo : EIATTR_CUDA_API_VERSION
	.align		4
        /*0000*/ 	.byte	0x04, 0x37
        /*0002*/ 	.short	(.L_240 - .L_239)
.L_239:
        /*0004*/ 	.word	0x00000082


	//----- nvinfo : EIATTR_KPARAM_INFO
	.align		4
.L_240:
        /*0008*/ 	.byte	0x04, 0x17
        /*000a*/ 	.short	(.L_242 - .L_241)
.L_241:
        /*000c*/ 	.word	0x00000000
        /*0010*/ 	.short	0x0005
        /*0012*/ 	.short	0x0028
        /*0014*/ 	.byte	0x00, 0xf0, 0x05, 0x00


	//----- nvinfo : EIATTR_KPARAM_INFO
	.align		4
.L_242:
        /*0018*/ 	.byte	0x04, 0x17
        /*001a*/ 	.short	(.L_244 - .L_243)
.L_243:
        /*001c*/ 	.word	0x00000000
        /*0020*/ 	.short	0x0004
        /*0022*/ 	.short	0x0020
        /*0024*/ 	.byte	0x00, 0xf0, 0x21, 0x00


	//----- nvinfo : EIATTR_KPARAM_INFO
	.align		4
.L_244:
        /*0028*/ 	.byte	0x04, 0x17
        /*002a*/ 	.short	(.L_246 - .L_245)
.L_245:
        /*002c*/ 	.word	0x00000000
        /*0030*/ 	.short	0x0003
        /*0032*/ 	.short	0x0018
        /*0034*/ 	.byte	0x00, 0xf0, 0x05, 0x00


	//----- nvinfo : EIATTR_KPARAM_INFO
	.align		4
.L_246:
        /*0038*/ 	.byte	0x04, 0x17
        /*003a*/ 	.short	(.L_248 - .L_247)
.L_247:
        /*003c*/ 	.word	0x00000000
        /*0040*/ 	.short	0x0002
        /*0042*/ 	.short	0x0010
        /*0044*/ 	.byte	0x00, 0xf0, 0x21, 0x00


	//----- nvinfo : EIATTR_KPARAM_INFO
	.align		4
.L_248:
        /*0048*/ 	.byte	0x04, 0x17
        /*004a*/ 	.short	(.L_250 - .L_249)
.L_249:
        /*004c*/ 	.word	0x00000000
        /*0050*/ 	.short	0x0001
        /*0052*/ 	.short	0x0008
        /*0054*/ 	.byte	0x00, 0xf5, 0x21, 0x00


	//----- nvinfo : EIATTR_KPARAM_INFO
	.align		4
.L_250:
        /*0058*/ 	.byte	0x04, 0x17
        /*005a*/ 	.short	(.L_252 - .L_251)
.L_251:
        /*005c*/ 	.word	0x00000000
        /*0060*/ 	.short	0x0000
        /*0062*/ 	.short	0x0000
        /*0064*/ 	.byte	0x00, 0xf0, 0x21, 0x00


	//----- nvinfo : EIATTR_SPARSE_MMA_MASK
	.align		4
.L_252:
        /*0068*/ 	.byte	0x03, 0x50
        /*006a*/ 	.short	0x0000


	//----- nvinfo : EIATTR_MAXREG_COUNT
	.align		4
        /*006c*/ 	.byte	0x03, 0x1b
        /*006e*/ 	.short	0x0080


	//----- nvinfo : EIATTR_NUM_BARRIERS
	.align		4
        /*0070*/ 	.byte	0x02, 0x4c
        /*0072*/ 	.byte	0x01
	.zero		1


	//----- nvinfo : EIATTR_MERCURY_ISA_VERSION
	.align		4
        /*0074*/ 	.byte	0x03, 0x5f
        /*0076*/ 	.short	0x0101


	//----- nvinfo : EIATTR_COOP_GROUP_MASK_REGIDS
	.align		4
        /*0078*/ 	.byte	0x04, 0x29
        /*007a*/ 	.short	(.L_254 - .L_253)


	//   ....[0]....
.L_253:
        /*007c*/ 	.word	0xffffffff


	//   ....[1]....
        /*0080*/ 	.word	0xffffffff


	//   ....[2]....
        /*0084*/ 	.word	0xffffffff


	//   ....[3]....
        /*0088*/ 	.word	0xffffffff


	//   ....[4]....
        /*008c*/ 	.word	0xffffffff


	//   ....[5]....
        /*0090*/ 	.word	0xffffffff


	//   ....[6]....
        /*0094*/ 	.word	0xffffffff


	//   ....[7]....
        /*0098*/ 	.word	0xffffffff


	//   ....[8]....
        /*009c*/ 	.word	0xffffffff


	//   ....[9]....
        /*00a0*/ 	.word	0xffffffff


	//   ....[10]....
        /*00a4*/ 	.word	0xffffffff


	//   ....[11]....
        /*00a8*/ 	.word	0xffffffff


	//   ....[12]....
        /*00ac*/ 	.word	0xffffffff


	//   ....[13]....
        /*00b0*/ 	.word	0xffffffff


	//   ....[14]....
        /*00b4*/ 	.word	0xffffffff


	//   ....[15]....
        /*00b8*/ 	.word	0xffffffff


	//   ....[16]....
        /*00bc*/ 	.word	0xffffffff


	//   ....[17]....
        /*00c0*/ 	.word	0xffffffff


	//   ....[18]....
        /*00c4*/ 	.word	0xffffffff


	//   ....[19]....
        /*00c8*/ 	.word	0xffffffff


	//   ....[20]....
        /*00cc*/ 	.word	0xffffffff


	//   ....[21]....
        /*00d0*/ 	.word	0xffffffff


	//   ....[22]....
        /*00d4*/ 	.word	0xffffffff


	//   ....[23]....
        /*00d8*/ 	.word	0xffffffff


	//   ....[24]....
        /*00dc*/ 	.word	0xffffffff


	//   ....[25]....
        /*00e0*/ 	.word	0xffffffff


	//   ....[26]....
        /*00e4*/ 	.word	0xffffffff


	//   ....[27]....
        /*00e8*/ 	.word	0xffffffff


	//   ....[28]....
        /*00ec*/ 	.word	0xffffffff


	//   ....[29]....
        /*00f0*/ 	.word	0xffffffff


	//----- nvinfo : EIATTR_COOP_GROUP_INSTR_OFFSETS
	.align		4
.L_254:
        /*00f4*/ 	.byte	0x04, 0x28
        /*00f6*/ 	.short	(.L_256 - .L_255)


	//   ....[0]....
.L_255:
        /*00f8*/ 	.word	0x00000930


	//   ....[1]....
        /*00fc*/ 	.word	0x00000940


	//   ....[2]....
        /*0100*/ 	.word	0x000009a0


	//   ....[3]....
        /*0104*/ 	.word	0x000009c0


	//   ....[4]....
        /*0108*/ 	.word	0x00000a10


	//   ....[5]....
        /*010c*/ 	.word	0x00000a30


	//   ....[6]....
        /*0110*/ 	.word	0x00000a70


	//   ....[7]....
        /*0114*/ 	.word	0x00000ab0


	//   ....[8]....
        /*0118*/ 	.word	0x00000b10


	//   ....[9]....
        /*011c*/ 	.word	0x00000b40


	//   ....[10]....
        /*0120*/ 	.word	0x00000e40


	//   ....[11]....
        /*0124*/ 	.word	0x00000e50


	//   ....[12]....
        /*0128*/ 	.word	0x00000ee0


	//   ....[13]....
        /*012c*/ 	.word	0x00000f00


	//   ....[14]....
        /*0130*/ 	.word	0x00000f50


	//   ....[15]....
        /*0134*/ 	.word	0x00000f90


	//   ....[16]....
        /*0138*/ 	.word	0x00000fd0


	//   ....[17]....
        /*013c*/ 	.word	0x00001010


	//   ....[18]....
        /*0140*/ 	.word	0x00001060


	//   ....[19]....
        /*0144*/ 	.word	0x000010c0


	//   ....[20]....
        /*0148*/ 	.word	0x000022a0


	//   ....[21]....
        /*014c*/ 	.word	0x000022b0


	//   ....[22]....
        /*0150*/ 	.word	0x00002330


	//   ....[23]....
        /*0154*/ 	.word	0x00002340


	//   ....[24]....
        /*0158*/ 	.word	0x000023a0


	//   ....[25]....
        /*015c*/ 	.word	0x000023c0


	//   ....[26]....
        /*0160*/ 	.word	0x00002400


	//   ....[27]....
        /*0164*/ 	.word	0x00002430


	//   ....[28]....
        /*0168*/ 	.word	0x00002480


	//   ....[29]....
        /*016c*/ 	.word	0x000024d0


	//----- nvinfo : EIATTR_VRC_CTA_INIT_COUNT
	.align		4
.L_256:
        /*0170*/ 	.byte	0x02, 0x4a
	.zero		1
	.zero		1


	//----- nvinfo : EIATTR_EXIT_INSTR_OFFSETS
	.align		4
        /*0174*/ 	.byte	0x04, 0x1c
        /*0176*/ 	.short	(.L_258 - .L_257)


	//   ....[0]....
.L_257:
        /*0178*/ 	.word	0x000000a0


	//   ....[1]....
        /*017c*/ 	.word	0x000000e0


	//   ....[2]....
        /*0180*/ 	.word	0x00002730


	//   ....[3]....
        /*0184*/ 	.word	0x00002790


	//----- nvinfo : EIATTR_MAX_THREADS
	.align		4
.L_258:
        /*0188*/ 	.byte	0x04, 0x05
        /*018a*/ 	.short	(.L_260 - .L_259)
.L_259:
        /*018c*/ 	.word	0x00000200
        /*0190*/ 	.word	0x00000001
        /*0194*/ 	.word	0x00000001


	//----- nvinfo : EIATTR_CRS_STACK_SIZE
	.align		4
.L_260:
        /*0198*/ 	.byte	0x04, 0x1e
        /*019a*/ 	.short	(.L_262 - .L_261)
.L_261:
        /*019c*/ 	.word	0x00000000


	//----- nvinfo : EIATTR_CBANK_PARAM_SIZE
	.align		4
.L_262:
        /*01a0*/ 	.byte	0x03, 0x19
        /*01a2*/ 	.short	0x0029


	//----- nvinfo : EIATTR_PARAM_CBANK
	.align		4
        /*01a4*/ 	.byte	0x04, 0x0a
        /*01a6*/ 	.short	(.L_264 - .L_263)
	.align		4
.L_263:
        /*01a8*/ 	.word	index@(.nv.constant0._ZN3cub18CUB_300001_SM_10006detail6reduce28DeviceReduceSingleTileKernelINS2_10policy_hubIlyN4cuda3std3__44plusIlEEE10Policy1000EN6thrust24THRUST_300001_SM_1000_NS6detail15normal_iteratorINSD_10device_ptrIlEEEEPlyS9_llNS7_10__identityEEEvT0_T1_T2_T3_T4_T6_)
        /*01ac*/ 	.short	0x0380
        /*01ae*/ 	.short	0x0029


	//----- nvinfo : EIATTR_SW_WAR
	.align		4
.L_264:
        /*01b0*/ 	.byte	0x04, 0x36
        /*01b2*/ 	.short	(.L_266 - .L_265)
.L_265:
        /*01b4*/ 	.word	0x00000008
.L_266:


//--------------------- .nv.info._ZN3cub18CUB_300001_SM_10006detail6reduce28DeviceReduceSingleTileKernelINS2_10policy_hubIljN4cuda3std3__44plusIlEEE10Policy1000EPlSC_iS9_llNS7_10__identityEEEvT0_T1_T2_T3_T4_T6_ --------------------------
	.section	.nv.info._ZN3cub18CUB_300001_SM_10006detail6reduce28DeviceReduceSingleTileKernelINS2_10policy_hubIljN4cuda3std3__44plusIlEEE10Policy1000EPlSC_iS9_llNS7_10__identityEEEvT0_T1_T2_T3_T4_T6_,"",@"SHT_CUDA_INFO"
	.sectionflags	@""
	.align	4


	//----- nvinfo : EIATTR_CUDA_API_VERSION
	.align		4
        /*0000*/ 	.byte	0x04, 0x37
        /*0002*/ 	.short	(.L_268 - .L_267)
.L_267:
        /*0004*/ 	.word	0x00000082


	//----- nvinfo : EIATTR_KPARAM_INFO
	.align		4
.L_268:
        /*0008*/ 	.byte	0x04, 0x17
        /*000a*/ 	.short	(.L_270 - .L_269)
.L_269:
        /*000c*/ 	.word	0x00000000
        /*0010*/ 	.short	0x0005
        /*0012*/ 	.short	0x0020
        /*0014*/ 	.byte	0x00, 0xf0, 0x05, 0x00


	//----- nvinfo : EIATTR_KPARAM_INFO
	.align		4
.L_270:
        /*0018*/ 	.byte	0x04, 0x17
        /*001a*/ 	.short	(.L_272 - .L_271)
.L_271:
        /*001c*/ 	.word	0x00000000
        /*0020*/ 	.short	0x0004
        /*0022*/ 	.short	0x0018
        /*0024*/ 	.byte	0x00, 0xf0, 0x21, 0x00


	//----- nvinfo : EIATTR_KPARAM_INFO
	.align		4
.L_272:
        /*0028*/ 	.byte	0x04, 0x17
        /*002a*/ 	.short	(.L_274 - .L_273)
.L_273:
        /*002c*/ 	.word	0x00000000
        /*0030*/ 	.short	0x0003
        /*0032*/ 	.short	0x0014
        /*0034*/ 	.byte	0x00, 0xf0, 0x05, 0x00


	//----- nvinfo : EIATTR_KPARAM_INFO
	.align		4
.L_274:
        /*0038*/ 	.byte	0x04, 0x17
        /*003a*/ 	.short	(.L_276 - .L_275)
.L_275:
        /*003c*/ 	.word	0x00000000
        /*0040*/ 	.short	0x0002
        /*0042*/ 	.short	0x0010
        /*0044*/ 	.byte	0x00, 0xf0, 0x11, 0x00


	//----- nvinfo : EIATTR_KPARAM_INFO
	.align		4
.L_276:
        /*0048*/ 	.byte	0x04, 0x17
        /*004a*/ 	.short	(.L_278 - .L_277)
.L_277:
        /*004c*/ 	.word	0x00000000
        /*0050*/ 	.short	0x0001
        /*0052*/ 	.short	0x0008
        /*0054*/ 	.byte	0x00, 0xf5, 0x21, 0x00


	//----- nvinfo : EIATTR_KPARAM_INFO
	.align		4
.L_278:
        /*0058*/ 	.byte	0x04, 0x17
        /*005a*/ 	.short	(.L_280 - .L_279)
.L_279:
        /*005c*/ 	.word	0x00000000
        /*0060*/ 	.short	0x0000
        /*0062*/ 	.short	0x0000
        /*0064*/ 	.byte	0x00, 0xf5, 0x21, 0x00


	//----- nvinfo : EIATTR_SPARSE_MMA_MASK
	.align		4
.L_280:
        /*0068*/ 	.byte	0x03, 0x50
        /*006a*/ 	.short	0x0000


	//----- nvinfo : EIATTR_MAXREG_COUNT
	.align		4
        /*006c*/ 	.byte	0x03, 0x1b
        /*006e*/ 	.short	0x0080


	//----- nvinfo : EIATTR_NUM_BARRIERS
	.align		4
        /*0070*/ 	.byte	0x02, 0x4c
        /*0072*/ 	.byte	0x01
	.zero		1


	//----- nvinfo : EIATTR_MERCURY_ISA_VERSION
	.align		4
        /*0074*/ 	.byte	0x03, 0x5f
        /*0076*/ 	.short	0x0101


	//----- nvinfo : EIATTR_COOP_GROUP_MASK_REGIDS
	.align		4
        /*0078*/ 	.byte	0x04, 0x29
        /*007a*/ 	.short	(.L_282 - .L_281)


	//   ....[0]....
.L_281:
        /*007c*/ 	.word	0xffffffff


	//   ....[1]....
        /*0080*/ 	.word	0xffffffff


	//   ....[2]....
        /*0084*/ 	.word	0xffffffff


	//   ....[3]....
        /*0088*/ 	.word	0xffffffff


	//   ....[4]....
        /*008c*/ 	.word	0xffffffff


	//   ....[5]....
        /*0090*/ 	.word	0xffffffff


	//   ....[6]....
        /*0094*/ 	.word	0xffffffff


	//   ....[7]....
        /*0098*/ 	.word	0xffffffff


	//   ....[8]....
        /*009c*/ 	.word	0xffffffff


	//   ....[9]....
        /*00a0*/ 	.word	0xffffffff


	//   ....[10]....
        /*00a4*/ 	.word	0xffffffff


	//   ....[11]....
        /*00a8*/ 	.word	0xffffffff


	//   ....[12]....
        /*00ac*/ 	.word	0xffffffff


	//   ....[13]....
        /*00b0*/ 	.word	0xffffffff


	//   ....[14]....
        /*00b4*/ 	.word	0xffffffff


	//   ....[15]....
        /*00b8*/ 	.word	0xffffffff


	//   ....[16]....
        /*00bc*/ 	.word	0xffffffff


	//   ....[17]....
        /*00c0*/ 	.word	0xffffffff


	//   ....[18]....
        /*00c4*/ 	.word	0xffffffff


	//   ....[19]....
        /*00c8*/ 	.word	0xffffffff


	//   ....[20]....
        /*00cc*/ 	.word	0xffffffff


	//   ....[21]....
        /*00d0*/ 	.word	0xffffffff


	//   ....[22]....
        /*00d4*/ 	.word	0xffffffff


	//   ....[23]....
        /*00d8*/ 	.word	0xffffffff


	//   ....[24]....
        /*00dc*/ 	.word	0xffffffff


	//   ....[25]....
        /*00e0*/ 	.word	0xffffffff


	//   ....[26]....
        /*00e4*/ 	.word	0xffffffff


	//   ....[27]....
        /*00e8*/ 	.word	0xffffffff


	//   ....[28]....
        /*00ec*/ 	.word	0xffffffff


	//   ....[29]....
        /*00f0*/ 	.word	0xffffffff


	//----- nvinfo : EIATTR_COOP_GROUP_INSTR_OFFSETS
	.align		4
.L_282:
        /*00f4*/ 	.byte	0x04, 0x28
        /*00f6*/ 	.short	(.L_284 - .L_283)


	//   ....[0]....
.L_283:
        /*00f8*/ 	.word	0x00000970


	//   ....[1]....
        /*00fc*/ 	.word	0x00000980


	//   ....[2]....
        /*0100*/ 	.word	0x000009e0


	//   ....[3]....
        /*0104*/ 	.word	0x00000a00


	//   ....[4]....
        /*0108*/ 	.word	0x00000a50


	//   ....[5]....
        /*010c*/ 	.word	0x00000a70


	//   ....[6]....
        /*0110*/ 	.word	0x00000ab0


	//   ....[7]....
        /*0114*/ 	.word	0x00000af0


	//   ....[8]....
        /*0118*/ 	.word	0x00000b40


	//   ....[9]....
        /*011c*/ 	.word	0x00000b80


	//   ....[10]....
        /*0120*/ 	.word	0x00000e80


	//   ....[11]....
        /*0124*/ 	.word	0x00000e90


	//   ....[12]....
        /*0128*/ 	.word	0x00000f10


	//   ....[13]....
        /*012c*/ 	.word	0x00000f30


	//   ....[14]....
        /*0130*/ 	.word	0x00000f70


	//   ....[15]....
        /*0134*/ 	.word	0x00000fb0


	//   ....[16]....
        /*0138*/ 	.word	0x00001010


	//   ....[17]....
        /*013c*/ 	.word	0x00001040


	//   ....[18]....
        /*0140*/ 	.word	0x00001080


	//   ....[19]....
        /*0144*/ 	.word	0x000010c0


	//   ....[20]....
        /*0148*/ 	.word	0x000021b0


	//   ....[21]....
        /*014c*/ 	.word	0x000021c0


	//   ....[22]....
        /*0150*/ 	.word	0x00002240


	//   ....[23]....
        /*0154*/ 	.word	0x00002250


	//   ....[24]....
        /*0158*/ 	.word	0x000022b0


	//   ....[25]....
        /*015c*/ 	.word	0x000022d0


	//   ....[26]....
        /*0160*/ 	.word	0x00002310


	//   ....[27]....
        /*0164*/ 	.word	0x00002340


	//   ....[28]....
        /*0168*/ 	.word	0x00002380


	//   ....[29]....
        /*016c*/ 	.word	0x000023e0


	//----- nvinfo : EIATTR_VRC_CTA_INIT_COUNT
	.align		4
.L_284:
        /*0170*/ 	.byte	0x02, 0x4a
	.zero		1
	.zero		1


	//----- nvinfo : EIATTR_EXIT_INSTR_OFFSETS
	.align		4
        /*0174*/ 	.byte	0x04, 0x1c
        /*0176*/ 	.short	(.L_286 - .L_285)


	//   ....[0]....
.L_285:
        /*0178*/ 	.word	0x00000080


	//   ....[1]....
        /*017c*/ 	.word	0x000000c0


	//   ....[2]....
        /*0180*/ 	.word	0x00002650


	//   ....[3]....
        /*0184*/ 	.word	0x000026b0


	//----- nvinfo : EIATTR_MAX_THREADS
	.align		4
.L_286:
        /*0188*/ 	.byte	0x04, 0x05
        /*018a*/ 	.short	(.L_288 - .L_287)
.L_287:
        /*018c*/ 	.word	0x00000200
        /*0190*/ 	.word	0x00000001
        /*0194*/ 	.word	0x00000001


	//----- nvinfo : EIATTR_CRS_STACK_SIZE
	.align		4
.L_288:
        /*0198*/ 	.byte	0x04, 0x1e
        /*019a*/ 	.short	(.L_290 - .L_289)
.L_289:
        /*019c*/ 	.word	0x00000000


	//----- nvinfo : EIATTR_CBANK_PARAM_SIZE
	.align		4
.L_290:
        /*01a0*/ 	.byte	0x03, 0x19
        /*01a2*/ 	.short	0x0021


	//----- nvinfo : EIATTR_PARAM_CBANK
	.align		4
        /*01a4*/ 	.byte	0x04, 0x0a
        /*01a6*/ 	.short	(.L_292 - .L_291)
	.align		4
.L_291:
        /*01a8*/ 	.word	index@(.nv.constant0._ZN3cub18CUB_300001_SM_10006detail6reduce28DeviceReduceSingleTileKernelINS2_10policy_hubIljN4cuda3std3__44plusIlEEE10Policy1000EPlSC_iS9_llNS7_10__identityEEEvT0_T1_T2_T3_T4_T6_)
        /*01ac*/ 	.short	0x0380
        /*01ae*/ 	.short	0x0021


	//----- nvinfo : EIATTR_SW_WAR
	.align		4
.L_292:
        /*01b0*/ 	.byte	0x04, 0x36
        /*01b2*/ 	.short	(.L_294 - .L_293)
.L_293:
        /*01b4*/ 	.word	0x00000008
.L_294:


//--------------------- .nv.info._ZN3cub18CUB_300001_SM_10006detail6reduce18DeviceReduceKernelINS2_10policy_hubIljN4cuda3std3__44plusIlEEE10Policy1000EN6thrust24THRUST_300001_SM_1000_NS6detail15normal_iteratorINSD_10device_ptrIlEEEEjS9_lNS7_10__identityEEEvT0_PT3_T1_NS0_13GridEvenShareISN_EET2_T4_ --------------------------
	.section	.nv.info._ZN3cub18CUB_300001_SM_10006detail6reduce18DeviceReduceKernelINS2_10policy_hubIljN4cuda3std3__44plusIlEEE10Policy1000EN6thrust24THRUST_300001_SM_1000_NS6detail15normal_iteratorINSD_10device_ptrIlEEEEjS9_lNS7_10__identityEEEvT0_PT3_T1_NS0_13GridEvenShareISN_EET2_T4_,"",@"SHT_CUDA_INFO"
	.sectionflags	@""
	.align	4


	//----- nvinfo : EIATTR_CUDA_API_VERSION
	.align		4
        /*0000*/ 	.byte	0x04, 0x37
        /*0002*/ 	.short	(.L_296 - .L_295)
.L_295:
        /*0004*/ 	.word	0x00000082


	//----- nvinfo : EIATTR_KPARAM_INFO
	.align		4
.L_296:
        /*0008*/ 	.byte	0x04, 0x17
        /*000a*/ 	.short	(.L_298 - .L_297)
.L_297:
        /*000c*/ 	.word	0x00000000
        /*0010*/ 	.short	0x0005
        /*0012*/ 	.short	0x003d
        /*0014*/ 	.byte	0x00, 0xf0, 0x05, 0x00


	//----- nvinfo : EIATTR_KPARAM_INFO
	.align		4
.L_298:
        /*0018*/ 	.byte	0x04, 0x17
        /*001a*/ 	.short	(.L_300 - .L_299)
.L_299:
        /*001c*/ 	.word	0x00000000
        /*0020*/ 	.short	0x0004
        /*0022*/ 	.short	0x003c
        /*0024*/ 	.byte	0x00, 0xf0, 0x05, 0x00


	//----- nvinfo : EIATTR_KPARAM_INFO
	.align		4
.L_300:
        /*0028*/ 	.byte	0x04, 0x17
        /*002a*/ 	.short	(.L_302 - .L_301)
.L_301:
        /*002c*/ 	.word	0x00000000
        /*0030*/ 	.short	0x0003
        /*0032*/ 	.short	0x0014
        /*0034*/ 	.byte	0x00, 0xf0, 0xa1, 0x00


	//----- nvinfo : EIATTR_KPARAM_INFO
	.align		4
.L_302:
        /*0038*/ 	.byte	0x04, 0x17
        /*003a*/ 	.short	(.L_304 - .L_303)
.L_303:
        /*003c*/ 	.word	0x00000000
        /*0040*/ 	.short	0x0002
        /*0042*/ 	.short	0x0010
        /*0044*/ 	.byte	0x00, 0xf0, 0x11, 0x00


	//----- nvinfo : EIATTR_KPARAM_INFO
	.align		4
.L_304:
        /*0048*/ 	.byte	0x04, 0x17
        /*004a*/ 	.short	(.L_306 - .L_305)
.L_305:
        /*004c*/ 	.word	0x00000000
        /*0050*/ 	.short	0x0001
        /*0052*/ 	.short	0x0008
        /*0054*/ 	.byte	0x00, 0xf5, 0x21, 0x00


	//----- nvinfo : EIATTR_KPARAM_INFO
	.align		4
.L_306:
        /*0058*/ 	.byte	0x04, 0x17
        /*005a*/ 	.short	(.L_308 - .L_307)
.L_307:
        /*005c*/ 	.word	0x00000000
        /*0060*/ 	.short	0x0000
        /*0062*/ 	.short	0x0000
        /*0064*/ 	.byte	0x00, 0xf0, 0x21, 0x00


	//----- nvinfo : EIATTR_SPARSE_MMA_MASK
	.align		4
.L_308:
        /*0068*/ 	.byte	0x03, 0x50
        /*006a*/ 	.short	0x0000


	//----- nvinfo : EIATTR_MAXREG_COUNT
	.align		4
        /*006c*/ 	.byte	0x03, 0x1b
        /*006e*/ 	.short	0x0080


	//----- nvinfo : EIATTR_NUM_BARRIERS
	.align		4
        /*0070*/ 	.byte	0x02, 0x4c
        /*0072*/ 	.byte	0x01
	.zero		1


	//----- nvinfo : EIATTR_MERCURY_ISA_VERSION
	.align		4
        /*0074*/ 	.byte	0x03, 0x5f
        /*0076*/ 	.short	0x0101


	//----- nvinfo : EIATTR_COOP_GROUP_MASK_REGIDS
	.align		4
        /*0078*/ 	.byte	0x04, 0x29
        /*007a*/ 	.short	(.L_310 - .L_309)


	//   ....[0]....
.L_309:
        /*007c*/ 	.word	0xffffffff


	//   ....[1]....
        /*0080*/ 	.word	0xffffffff


	//   ....[2]....
        /*0084*/ 	.word	0xffffffff


	//   ....[3]....
        /*0088*/ 	.word	0xffffffff


	//   ....[4]....
        /*008c*/ 	.word	0xffffffff


	//   ....[5]....
        /*0090*/ 	.word	0xffffffff


	//   ....[6]....
        /*0094*/ 	.word	0xffffffff


	//   ....[7]....
        /*0098*/ 	.word	0xffffffff


	//   ....[8]....
        /*009c*/ 	.word	0xffffffff


	//   ....[9]....
        /*00a0*/ 	.word	0xffffffff


	//   ....[10]....
        /*00a4*/ 	.word	0xffffffff


	//   ....[11]....
        /*00a8*/ 	.word	0xffffffff


	//   ....[12]....
        /*00ac*/ 	.word	0xffffffff


	//   ....[13]....
        /*00b0*/ 	.word	0xffffffff


	//   ....[14]....
        /*00b4*/ 	.word	0xffffffff


	//   ....[15]....
        /*00b8*/ 	.word	0xffffffff


	//   ....[16]....
        /*00bc*/ 	.word	0xffffffff


	//   ....[17]....
        /*00c0*/ 	.word	0xffffffff


	//   ....[18]....
        /*00c4*/ 	.word	0xffffffff


	//   ....[19]....
        /*00c8*/ 	.word	0xffffffff


	//   ....[20]....
        /*00cc*/ 	.word	0xffffffff


	//   ....[21]....
        /*00d0*/ 	.word	0xffffffff


	//   ....[22]....
        /*00d4*/ 	.word	0xffffffff


	//   ....[23]....
        /*00d8*/ 	.word	0xffffffff


	//   ....[24]....
        /*00dc*/ 	.word	0xffffffff


	//   ....[25]....
        /*00e0*/ 	.word	0xffffffff


	//   ....[26]....
        /*00e4*/ 	.word	0xffffffff


	//   ....[27]....
        /*00e8*/ 	.word	0xffffffff


	//   ....[28]....
        /*00ec*/ 	.word	0xffffffff


	//   ....[29]....
        /*00f0*/ 	.word	0xffffffff


	//----- nvinfo : EIATTR_COOP_GROUP_INSTR_OFFSETS
	.align		4
.L_310:
        /*00f4*/ 	.byte	0x04, 0x28
        /*00f6*/ 	.short	(.L_312 - .L_311)


	//   ....[0]....
.L_311:
        /*00f8*/ 	.word	0x00000c00


	//   ....[1]....
        /*00fc*/ 	.word	0x00000c10


	//   ....[2]....
        /*0100*/ 	.word	0x00000c70


	//   ....[3]....
        /*0104*/ 	.word	0x00000c90


	//   ....[4]....
        /*0108*/ 	.word	0x00000ce0


	//   ....[5]....
        /*010c*/ 	.word	0x00000d00


	//   ....[6]....
        /*0110*/ 	.word	0x00000d40


	//   ....[7]....
        /*0114*/ 	.word	0x00000d80


	//   ....[8]....
        /*0118*/ 	.word	0x00000de0


	//   ....[9]....
        /*011c*/ 	.word	0x00000e20


	//   ....[10]....
        /*0120*/ 	.word	0x00001110


	//   ....[11]....
        /*0124*/ 	.word	0x00001120


	//   ....[12]....
        /*0128*/ 	.word	0x000011a0


	//   ....[13]....
        /*012c*/ 	.word	0x000011d0


	//   ....[14]....
        /*0130*/ 	.word	0x00001220


	//   ....[15]....
        /*0134*/ 	.word	0x00001260


	//   ....[16]....
        /*0138*/ 	.word	0x000012a0


	//   ....[17]....
        /*013c*/ 	.word	0x000012e0


	//   ....[18]....
        /*0140*/ 	.word	0x00001310


	//   ....[19]....
        /*0144*/ 	.word	0x00001380


	//   ....[20]....
        /*0148*/ 	.word	0x000027a0


	//   ....[21]....
        /*014c*/ 	.word	0x000027b0


	//   ....[22]....
        /*0150*/ 	.word	0x00002830


	//   ....[23]....
        /*0154*/ 	.word	0x00002840


	//   ....[24]....
        /*0158*/ 	.word	0x00002890


	//   ....[25]....
        /*015c*/ 	.word	0x000028c0


	//   ....[26]....
        /*0160*/ 	.word	0x00002900


	//   ....[27]....
        /*0164*/ 	.word	0x00002930


	//   ....[28]....
        /*0168*/ 	.word	0x00002970


	//   ....[29]....
        /*016c*/ 	.word	0x000029d0


	//----- nvinfo : EIATTR_VRC_CTA_INIT_COUNT
	.align		4
.L_312:
        /*0170*/ 	.byte	0x02, 0x4a
	.zero		1
	.zero		1


	//----- nvinfo : EIATTR_EXIT_INSTR_OFFSETS
	.align		4
        /*0174*/ 	.byte	0x04, 0x1c
        /*0176*/ 	.short	(.L_314 - .L_313)


	//   ....[0]....
.L_313:
        /*0178*/ 	.word	0x00002c40


	//   ....[1]....
        /*017c*/ 	.word	0x00002c80


	//----- nvinfo : EIATTR_MAX_THREADS
	.align		4
.L_314:
        /*0180*/ 	.byte	0x04, 0x05
        /*0182*/ 	.short	(.L_316 - .L_315)
.L_315:
        /*0184*/ 	.word	0x00000200
        /*0188*/ 	.word	0x00000001
        /*018c*/ 	.word	0x00000001


	//----- nvinfo : EIATTR_CRS_STACK_SIZE
	.align		4
.L_316:
        /*0190*/ 	.byte	0x04, 0x1e
        /*0192*/ 	.short	(.L_318 - .L_317)
.L_317:
        /*0194*/ 	.word	0x00000000


	//----- nvinfo : EIATTR_CBANK_PARAM_SIZE
	.align		4
.L_318:
        /*0198*/ 	.byte	0x03, 0x19
        /*019a*/ 	.short	0x003e


	//----- nvinfo : EIATTR_PARAM_CBANK
	.align		4
        /*019c*/ 	.byte	0x04, 0x0a
        /*019e*/ 	.short	(.L_320 - .L_319)
	.align		4
.L_319:
        /*01a0*/ 	.word	index@(.nv.constant0._ZN3cub18CUB_300001_SM_10006detail6reduce18DeviceReduceKernelINS2_10policy_hubIljN4cuda3std3__44plusIlEEE10Policy1000EN6thrust24THRUST_300001_SM_1000_NS6detail15normal_iteratorINSD_10device_ptrIlEEEEjS9_lNS7_10__identityEEEvT0_PT3_T1_NS0_13GridEvenShareISN_EET2_T4_)
        /*01a4*/ 	.short	0x0380
        /*01a6*/ 	.short	0x003e


	//----- nvinfo : EIATTR_SW_WAR
	.align		4
.L_320:
        /*01a8*/ 	.byte	0x04, 0x36
        /*01aa*/ 	.short	(.L_322 - .L_321)
.L_321:
        /*01ac*/ 	.word	0x00000008
.L_322:


//--------------------- .nv.info._ZN3cub18CUB_300001_SM_10006detail6reduce28DeviceReduceSingleTileKernelINS2_10policy_hubIljN4cuda3std3__44plusIlEEE10Policy1000EN6thrust24THRUST_300001_SM_1000_NS6detail15normal_iteratorINSD_10device_ptrIlEEEEPljS9_llNS7_10__identityEEEvT0_T1_T2_T3_T4_T6_ --------------------------
	.section	.nv.info._ZN3cub18CUB_300001_SM_10006detail6reduce28DeviceReduceSingleTileKernelINS2_10policy_hubIljN4cuda3std3__44plusIlEEE10Policy1000EN6thrust24THRUST_300001_SM_1000_NS6detail15normal_iteratorINSD_10device_ptrIlEEEEPljS9_llNS7_10__identityEEEvT0_T1_T2_T3_T4_T6_,"",@"SHT_CUDA_INFO"
	.sectionflags	@""
	.align	4


	//----- nvinfo : EIATTR_CUDA_API_VERSION
	.align		4
        /*0000*/ 	.byte	0x04, 0x37
        /*0002*/ 	.short	(.L_324 - .L_323)
.L_323:
        /*0004*/ 	.word	0x00000082


	//----- nvinfo : EIATTR_KPARAM_INFO
	.align		4
.L_324:
        /*0008*/ 	.byte	0x04, 0x17
        /*000a*/ 	.short	(.L_326 - .L_325)
.L_325:
        /*000c*/ 	.word	0x00000000
        /*0010*/ 	.short	0x0005
        /*0012*/ 	.short	0x0020
        /*0014*/ 	.byte	0x00, 0xf0, 0x05, 0x00


	//----- nvinfo : EIATTR_KPARAM_INFO
	.align		4
.L_326:
        /*0018*/ 	.byte	0x04, 0x17
        /*001a*/ 	.short	(.L_328 - .L_327)
.L_327:
        /*001c*/ 	.word	0x00000000
        /*0020*/ 	.short	0x0004
        /*0022*/ 	.short	0x0018
        /*0024*/ 	.byte	0x00, 0xf0, 0x21, 0x00


	//----- nvinfo : EIATTR_KPARAM_INFO
	.align		4
.L_328:
        /*0028*/ 	.byte	0x04, 0x17
        /*002a*/ 	.short	(.L_330 - .L_329)
.L_329:
        /*002c*/ 	.word	0x00000000
        /*0030*/ 	.short	0x0003
        /*0032*/ 	.short	0x0014
        /*0034*/ 	.byte	0x00, 0xf0, 0x05, 0x00


	//----- nvinfo : EIATTR_KPARAM_INFO
	.align		4
.L_330:
        /*0038*/ 	.byte	0x04, 0x17
        /*003a*/ 	.short	(.L_332 - .L_331)
.L_331:
        /*003c*/ 	.word	0x00000000
        /*0040*/ 	.short	0x0002
        /*0042*/ 	.short	0x0010
        /*0044*/ 	.byte	0x00, 0xf0, 0x11, 0x00


	//----- nvinfo : EIATTR_KPARAM_INFO
	.align		4
.L_332:
        /*0048*/ 	.byte	0x04, 0x17
        /*004a*/ 	.short	(.L_334 - .L_333)
.L_333:
        /*004c*/ 	.word	0x00000000
        /*0050*/ 	.short	0x0001
        /*0052*/ 	.short	0x0008
        /*0054*/ 	.byte	0x00, 0xf5, 0x21, 0x00


	//----- nvinfo : EIATTR_KPARAM_INFO
	.align		4
.L_334:
        /*0058*/ 	.byte	0x04, 0x17
        /*005a*/ 	.short	(.L_336 - .L_335)
.L_335:
        /*005c*/ 	.word	0x00000000
        /*0060*/ 	.short	0x0000
        /*0062*/ 	.short	0x0000
        /*0064*/ 	.byte	0x00, 0xf0, 0x21, 0x00


	//----- nvinfo : EIATTR_SPARSE_MMA_MASK
	.align		4
.L_336:
        /*0068*/ 	.byte	0x03, 0x50
        /*006a*/ 	.short	0x0000


	//----- nvinfo : EIATTR_MAXREG_COUNT
	.align		4
        /*006c*/ 	.byte	0x03, 0x1b
        /*006e*/ 	.short	0x0080


	//----- nvinfo : EIATTR_NUM_BARRIERS
	.align		4
        /*0070*/ 	.byte	0x02, 0x4c
        /*0072*/ 	.byte	0x01
	.zero		1


	//----- nvinfo : EIATTR_MERCURY_ISA_VERSION
	.align		4
        /*0074*/ 	.byte	0x03, 0x5f
        /*0076*/ 	.short	0x0101


	//----- nvinfo : EIATTR_COOP_GROUP_MASK_REGIDS
	.align		4
        /*0078*/ 	.byte	0x04, 0x29
        /*007a*/ 	.short	(.L_338 - .L_337)


	//   ....[0]....
.L_337:
        /*007c*/ 	.word	0xffffffff


	//   ....[1]....
        /*0080*/ 	.word	0xffffffff


	//   ....[2]....
        /*0084*/ 	.word	0xffffffff


	//   ....[3]....
        /*0088*/ 	.word	0xffffffff


	//   ....[4]....
        /*008c*/ 	.word	0xffffffff


	//   ....[5]....
        /*0090*/ 	.word	0xffffffff


	//   ....[6]....
        /*0094*/ 	.word	0xffffffff


	//   ....[7]....
        /*0098*/ 	.word	0xffffffff


	//   ....[8]....
        /*009c*/ 	.word	0xffffffff


	//   ....[9]....
        /*00a0*/ 	.word	0xffffffff


	//   ....[10]....
        /*00a4*/ 	.word	0xffffffff


	//   ....[11]....
        /*00a8*/ 	.word	0xffffffff


	//   ....[12]....
        /*00ac*/ 	.word	0xffffffff


	//   ....[13]....
        /*00b0*/ 	.word	0xffffffff


	//   ....[14]....
        /*00b4*/ 	.word	0xffffffff


	//   ....[15]....
        /*00b8*/ 	.word	0xffffffff


	//   ....[16]....
        /*00bc*/ 	.word	0xffffffff


	//   ....[17]....
        /*00c0*/ 	.word	0xffffffff


	//   ....[18]....
        /*00c4*/ 	.word	0xffffffff


	//   ....[19]....
        /*00c8*/ 	.word	0xffffffff


	//   ....[20]....
        /*00cc*/ 	.word	0xffffffff


	//   ....[21]....
        /*00d0*/ 	.word	0xffffffff


	//   ....[22]....
        /*00d4*/ 	.word	0xffffffff


	//   ....[23]....
        /*00d8*/ 	.word	0xffffffff


	//   ....[24]....
        /*00dc*/ 	.word	0xffffffff


	//   ....[25]....
        /*00e0*/ 	.word	0xffffffff


	//   ....[26]....
        /*00e4*/ 	.word	0xffffffff


	//   ....[27]....
        /*00e8*/ 	.word	0xffffffff


	//   ....[28]....
        /*00ec*/ 	.word	0xffffffff


	//   ....[29]....
        /*00f0*/ 	.word	0xffffffff


	//----- nvinfo : EIATTR_COOP_GROUP_INSTR_OFFSETS
	.align		4
.L_338:
        /*00f4*/ 	.byte	0x04, 0x28
        /*00f6*/ 	.short	(.L_340 - .L_339)


	//   ....[0]....
.L_339:
        /*00f8*/ 	.word	0x00000930


	//   ....[1]....
        /*00fc*/ 	.word	0x00000940


	//   ....[2]....
        /*0100*/ 	.word	0x000009a0


	//   ....[3]....
        /*0104*/ 	.word	0x000009c0


	//   ....[4]....
        /*0108*/ 	.word	0x00000a10


	//   ....[5]....
        /*010c*/ 	.word	0x00000a30


	//   ....[6]....
        /*0110*/ 	.word	0x00000a70


	//   ....[7]....
        /*0114*/ 	.word	0x00000ab0


	//   ....[8]....
        /*0118*/ 	.word	0x00000b00


	//   ....[9]....
        /*011c*/ 	.word	0x00000b40


	//   ....[10]....
        /*0120*/ 	.word	0x00000e40


	//   ....[11]....
        /*0124*/ 	.word	0x00000e50


	//   ....[12]....
        /*0128*/ 	.word	0x00000ee0


	//   ....[13]....
        /*012c*/ 	.word	0x00000f00


	//   ....[14]....
        /*0130*/ 	.word	0x00000f40


	//   ....[15]....
        /*0134*/ 	.word	0x00000f70


	//   ....[16]....
        /*0138*/ 	.word	0x00000fd0


	//   ....[17]....
        /*013c*/ 	.word	0x00001010


	//   ....[18]....
        /*0140*/ 	.word	0x00001050


	//   ....[19]....
        /*0144*/ 	.word	0x000010a0


	//   ....[20]....
        /*0148*/ 	.word	0x00002360


	//   ....[21]....
        /*014c*/ 	.word	0x00002370


	//   ....[22]....
        /*0150*/ 	.word	0x000023f0


	//   ....[23]....
        /*0154*/ 	.word	0x00002400


	//   ....[24]....
        /*0158*/ 	.word	0x00002460


	//   ....[25]....
        /*015c*/ 	.word	0x00002490


	//   ....[26]....
        /*0160*/ 	.word	0x000024e0


	//   ....[27]....
        /*0164*/ 	.word	0x00002510


	//   ....[28]....
        /*0168*/ 	.word	0x00002550


	//   ....[29]....
        /*016c*/ 	.word	0x000025a0


	//----- nvinfo : EIATTR_VRC_CTA_INIT_COUNT
	.align		4
.L_340:
        /*0170*/ 	.byte	0x02, 0x4a
	.zero		1
	.zero		1


	//----- nvinfo : EIATTR_EXIT_INSTR_OFFSETS
	.align		4
        /*0174*/ 	.byte	0x04, 0x1c
        /*0176*/ 	.short	(.L_342 - .L_341)


	//   ....[0]....
.L_341:
        /*0178*/ 	.word	0x00000080


	//   ....[1]....
        /*017c*/ 	.word	0x000000c0


	//   ....[2]....
        /*0180*/ 	.word	0x00002800


	//   ....[3]....
        /*0184*/ 	.word	0x00002860


	//----- nvinfo : EIATTR_MAX_THREADS
	.align		4
.L_342:
        /*0188*/ 	.byte	0x04, 0x05
        /*018a*/ 	.short	(.L_344 - .L_343)
.L_343:
        /*018c*/ 	.word	0x00000200
        /*0190*/ 	.word	0x00000001
        /*0194*/ 	.word	0x00000001


	//----- nvinfo : EIATTR_CRS_STACK_SIZE
	.align		4
.L_344:
        /*0198*/ 	.byte	0x04, 0x1e
        /*019a*/ 	.short	(.L_346 - .L_345)
.L_345:
        /*019c*/ 	.word	0x00000000


	//----- nvinfo : EIATTR_CBANK_PARAM_SIZE
	.align		4
.L_346:
        /*01a0*/ 	.byte	0x03, 0x19
        /*01a2*/ 	.short	0x0021


	//----- nvinfo : EIATTR_PARAM_CBANK
	.align		4
        /*01a4*/ 	.byte	0x04, 0x0a
        /*01a6*/ 	.short	(.L_348 - .L_347)
	.align		4
.L_347:
        /*01a8*/ 	.word	index@(.nv.constant0._ZN3cub18CUB_300001_SM_10006detail6reduce28DeviceReduceSingleTileKernelINS2_10policy_hubIljN4cuda3std3__44plusIlEEE10Policy1000EN6thrust24THRUST_300001_SM_1000_NS6detail15normal_iteratorINSD_10device_ptrIlEEEEPljS9_llNS7_10__identityEEEvT0_T1_T2_T3_T4_T6_)
        /*01ac*/ 	.short	0x0380
        /*01ae*/ 	.short	0x0021


	//----- nvinfo : EIATTR_SW_WAR
	.align		4
.L_348:
        /*01b0*/ 	.byte	0x04, 0x36
        /*01b2*/ 	.short	(.L_350 - .L_349)
.L_349:
        /*01b4*/ 	.word	0x00000008
.L_350:


//--------------------- .nv.info._ZN3cub18CUB_300001_SM_10006detail8for_each13static_kernelINS2_12policy_hub_t12policy_500_tEmN6thrust24THRUST_300001_SM_1000_NS8cuda_cub20__uninitialized_fill7functorINS7_10device_ptrIlEElEEEEvT0_T1_ --------------------------
	.section	.nv.info._ZN3cub18CUB_300001_SM_10006detail8for_each13static_kernelINS2_12policy_hub_t12policy_500_tEmN6thrust24THRUST_300001_SM_1000_NS8cuda_cub20__uninitialized_fill7functorINS7_10device_ptrIlEElEEEEvT0_T1_,"",@"SHT_CUDA_INFO"
	.sectionflags	@""
	.align	4


	//----- nvinfo : EIATTR_CUDA_API_VERSION
	.align		4
        /*0000*/ 	.byte	0x04, 0x37
        /*0002*/ 	.short	(.L_352 - .L_351)
.L_351:
        /*0004*/ 	.word	0x00000082


	//----- nvinfo : EIATTR_KPARAM_INFO
	.align		4
.L_352:
        /*0008*/ 	.byte	0x04, 0x17
        /*000a*/ 	.short	(.L_354 - .L_353)
.L_353:
        /*000c*/ 	.word	0x00000000
        /*0010*/ 	.short	0x0001
        /*0012*/ 	.short	0x0008
        /*0014*/ 	.byte	0x00, 0xf0, 0x41, 0x00


	//----- nvinfo : EIATTR_KPARAM_INFO
	.align		4
.L_354:
        /*0018*/ 	.byte	0x04, 0x17
        /*001a*/ 	.short	(.L_356 - .L_355)
.L_355:
        /*001c*/ 	.word	0x00000000
        /*0020*/ 	.short	0x0000
        /*0022*/ 	.short	0x0000
        /*0024*/ 	.byte	0x00, 0xf0, 0x21, 0x00


	//----- nvinfo : EIATTR_SPARSE_MMA_MASK
	.align		4
.L_356:
        /*0028*/ 	.byte	0x03, 0x50
        /*002a*/ 	.short	0x0000


	//----- nvinfo : EIATTR_MAXREG_COUNT
	.align		4
        /*002c*/ 	.byte	0x03, 0x1b
        /*002e*/ 	.short	0x00ff


	//----- nvinfo : EIATTR_MERCURY_ISA_VERSION
	.align		4
        /*0030*/ 	.byte	0x03, 0x5f
        /*0032*/ 	.short	0x0101


	//----- nvinfo : EIATTR_VRC_CTA_INIT_COUNT
	.align		4
        /*0034*/ 	.byte	0x02, 0x4a
	.zero		1
	.zero		1


	//----- nvinfo : EIATTR_EXIT_INSTR_OFFSETS
	.align		4
        /*0038*/ 	.byte	0x04, 0x1c
        /*003a*/ 	.short	(.L_358 - .L_357)


	//   ....[0]....
.L_357:
        /*003c*/ 	.word	0x00000130


	//   ....[1]....
        /*0040*/ 	.word	0x00000230


	//   ....[2]....
        /*0044*/ 	.word	0x00000260


	//----- nvinfo : EIATTR_MAX_THREADS
	.align		4
.L_358:
        /*0048*/ 	.byte	0x04, 0x05
        /*004a*/ 	.short	(.L_360 - .L_359)
.L_359:
        /*004c*/ 	.word	0x00000100
        /*0050*/ 	.word	0x00000001
        /*0054*/ 	.word	0x00000001


	//----- nvinfo : EIATTR_CBANK_PARAM_SIZE
	.align		4
.L_360:
        /*0058*/ 	.byte	0x03, 0x19
        /*005a*/ 	.short	0x0018


	//----- nvinfo : EIATTR_PARAM_CBANK
	.align		4
        /*005c*/ 	.byte	0x04, 0x0a
        /*005e*/ 	.short	(.L_362 - .L_361)
	.align		4
.L_361:
        /*0060*/ 	.word	index@(.nv.constant0._ZN3cub18CUB_300001_SM_10006detail8for_each13static_kernelINS2_12policy_hub_t12policy_500_tEmN6thrust24THRUST_300001_SM_1000_NS8cuda_cub20__uninitialized_fill7functorINS7_10device_ptrIlEElEEEEvT0_T1_)
        /*0064*/ 	.short	0x0380
        /*0066*/ 	.short	0x0018


	//----- nvinfo : EIATTR_SW_WAR
	.align		4
.L_362:
        /*0068*/ 	.byte	0x04, 0x36
        /*006a*/ 	.short	(.L_364 - .L_363)
.L_363:
        /*006c*/ 	.word	0x00000008
.L_364:


//--------------------- .nv.info._ZN3cub18CUB_300001_SM_10006detail11EmptyKernelIvEEvv --------------------------
	.section	.nv.info._ZN3cub18CUB_300001_SM_10006detail11EmptyKernelIvEEvv,"",@"SHT_CUDA_INFO"
	.sectionflags	@""
	.align	4


	//----- nvinfo : EIATTR_CUDA_API_VERSION
	.align		4
        /*0000*/ 	.byte	0x04, 0x37
        /*0002*/ 	.short	(.L_366 - .L_365)
.L_365:
        /*0004*/ 	.word	0x00000082


	//----- nvinfo : EIATTR_SPARSE_MMA_MASK
	.align		4
.L_366:
        /*0008*/ 	.byte	0x03, 0x50
        /*000a*/ 	.short	0x0000


	//----- nvinfo : EIATTR_MAXREG_COUNT
	.align		4
        /*000c*/ 	.byte	0x03, 0x1b
        /*000e*/ 	.short	0x00ff


	//----- nvinfo : EIATTR_MERCURY_ISA_VERSION
	.align		4
        /*0010*/ 	.byte	0x03, 0x5f
        /*0012*/ 	.short	0x0101


	//----- nvinfo : EIATTR_VRC_CTA_INIT_COUNT
	.align		4
        /*0014*/ 	.byte	0x02, 0x4a
	.zero		1
	.zero		1


	//----- nvinfo : EIATTR_EXIT_INSTR_OFFSETS
	.align		4
        /*0018*/ 	.byte	0x04, 0x1c
        /*001a*/ 	.short	(.L_368 - .L_367)


	//   ....[0]....
.L_367:
        /*001c*/ 	.word	0x00000010


	//----- nvinfo : EIATTR_SW_WAR
	.align		4
.L_368:
        /*0020*/ 	.byte	0x04, 0x36
        /*0022*/ 	.short	(.L_370 - .L_369)
.L_369:
        /*0024*/ 	.word	0x00000008
.L_370:


//--------------------- .nv.info._ZN6thrust24THRUST_300001_SM_1000_NS8cuda_cub4core6detail13_kernel_agentINS1_8__unique11UniqueAgentINS0_6detail15normal_iteratorINS0_10device_ptrIlEEEESB_N4cuda3std3__48equal_toIlEEiPiEEJSB_SB_SG_SH_iN3cub18CUB_300001_SM_100013ScanTileStateIiLb1EEEmEEEvDpT0_ --------------------------
	.section	.nv.info._ZN6thrust24THRUST_300001_SM_1000_NS8cuda_cub4core6detail13_kernel_agentINS1_8__unique11UniqueAgentINS0_6detail15normal_iteratorINS0_10device_ptrIlEEEESB_N4cuda3std3__48equal_toIlEEiPiEEJSB_SB_SG_SH_iN3cub18CUB_300001_SM_100013ScanTileStateIiLb1EEEmEEEvDpT0_,"",@"SHT_CUDA_INFO"
	.sectionflags	@""
	.align	4


	//----- nvinfo : EIATTR_CUDA_API_VERSION
	.align		4
        /*0000*/ 	.byte	0x04, 0x37
        /*0002*/ 	.short	(.L_372 - .L_371)
.L_371:
        /*0004*/ 	.word	0x00000082


	//----- nvinfo : EIATTR_KPARAM_INFO
	.align		4
.L_372:
        /*0008*/ 	.byte	0x04, 0x17
        /*000a*/ 	.short	(.L_374 - .L_373)
.L_373:
        /*000c*/ 	.word	0x00000000
        /*0010*/ 	.short	0x0006
        /*0012*/ 	.short	0x0030
        /*0014*/ 	.byte	0x00, 0xf0, 0x21, 0x00


	//----- nvinfo : EIATTR_KPARAM_INFO
	.align		4
.L_374:
        /*0018*/ 	.byte	0x04, 0x17
        /*001a*/ 	.short	(.L_376 - .L_375)
.L_375:
        /*001c*/ 	.word	0x00000000
        /*0020*/ 	.short	0x0005
        /*0022*/ 	.short	0x0028
        /*0024*/ 	.byte	0x00, 0xf0, 0x21, 0x00


	//----- nvinfo : EIATTR_KPARAM_INFO
	.align		4
.L_376:
        /*0028*/ 	.byte	0x04, 0x17
        /*002a*/ 	.short	(.L_378 - .L_377)
.L_377:
        /*002c*/ 	.word	0x00000000
        /*0030*/ 	.short	0x0004
        /*0032*/ 	.short	0x0020
        /*0034*/ 	.byte	0x00, 0xf0, 0x11, 0x00


	//----- nvinfo : EIATTR_KPARAM_INFO
	.align		4
.L_378:
        /*0038*/ 	.byte	0x04, 0x17
        /*003a*/ 	.short	(.L_380 - .L_379)
.L_379:
        /*003c*/ 	.word	0x00000000
        /*0040*/ 	.short	0x0003
        /*0042*/ 	.short	0x0018
        /*0044*/ 	.byte	0x00, 0xf5, 0x21, 0x00


	//----- nvinfo : EIATTR_KPARAM_INFO
	.align		4
.L_380:
        /*0048*/ 	.byte	0x04, 0x17
        /*004a*/ 	.short	(.L_382 - .L_381)
.L_381:
        /*004c*/ 	.word	0x00000000
        /*0050*/ 	.short	0x0002
        /*0052*/ 	.short	0x0010
        /*0054*/ 	.byte	0x00, 0xf0, 0x05, 0x00


	//----- nvinfo : EIATTR_KPARAM_INFO
	.align		4
.L_382:
        /*0058*/ 	.byte	0x04, 0x17
        /*005a*/ 	.short	(.L_384 - .L_383)
.L_383:
        /*005c*/ 	.word	0x00000000
        /*0060*/ 	.short	0x0001
        /*0062*/ 	.short	0x0008
        /*0064*/ 	.byte	0x00, 0xf0, 0x21, 0x00


	//----- nvinfo : EIATTR_KPARAM_INFO
	.align		4
.L_384:
        /*0068*/ 	.byte	0x04, 0x17
        /*006a*/ 	.short	(.L_386 - .L_385)
.L_385:
        /*006c*/ 	.word	0x00000000
        /*0070*/ 	.short	0x0000
        /*0072*/ 	.short	0x0000
        /*0074*/ 	.byte	0x00, 0xf0, 0x21, 0x00


	//----- nvinfo : EIATTR_SPARSE_MMA_MASK
	.align		4
.L_386:
        /*0078*/ 	.byte	0x03, 0x50
        /*007a*/ 	.short	0x0000


	//----- nvinfo : EIATTR_MAXREG_COUNT
	.align		4
        /*007c*/ 	.byte	0x03, 0x1b
        /*007e*/ 	.short	0x00ff


	//----- nvinfo : EIATTR_NUM_BARRIERS
	.align		4
        /*0080*/ 	.byte	0x02, 0x4c
        /*0082*/ 	.byte	0x01
	.zero		1


	//----- nvinfo : EIATTR_MERCURY_ISA_VERSION
	.align		4
        /*0084*/ 	.byte	0x03, 0x5f
        /*0086*/ 	.short	0x0101


	//----- nvinfo : EIATTR_UNUSED_LOAD_BYTE_OFFSET
	.align		4
        /*0088*/ 	.byte	0x04, 0x44
        /*008a*/ 	.short	(.L_388 - .L_387)


	//   ....[0]....
.L_387:
        /*008c*/ 	.word	0x000049c0
        /*0090*/ 	.word	0x0000fff0


	//----- nvinfo : EIATTR_COOP_GROUP_MASK_REGIDS
	.align		4
.L_388:
        /*0094*/ 	.byte	0x04, 0x29
        /*0096*/ 	.short	(.L_390 - .L_389)


	//   ....[0]....
.L_389:
        /*0098*/ 	.word	0xffffffff


	//   ....[1]....
        /*009c*/ 	.word	0xffffffff


	//   ....[2]....
        /*00a0*/ 	.word	0xffffffff


	//   ....[3]....
        /*00a4*/ 	.word	0xffffffff


	//   ....[4]....
        /*00a8*/ 	.word	0xffffffff


	//   ....[5]....
        /*00ac*/ 	.word	0xffffffff


	//   ....[6]....
        /*00b0*/ 	.word	0xffffffff


	//   ....[7]....
        /*00b4*/ 	.word	0xffffffff


	//   ....[8]....
        /*00b8*/ 	.word	0xffffffff


	//   ....[9]....
        /*00bc*/ 	.word	0xffffffff


	//   ....[10]....
        /*00c0*/ 	.word	0xffffffff


	//   ....[11]....
        /*00c4*/ 	.word	0xffffffff


	//   ....[12]....
        /*00c8*/ 	.word	0xffffffff


	//   ....[13]....
        /*00cc*/ 	.word	0xffffffff


	//   ....[14]....
        /*00d0*/ 	.word	0xffffffff


	//   ....[15]....
        /*00d4*/ 	.word	0xffffffff


	//   ....[16]....
        /*00d8*/ 	.word	0xffffffff


	//   ....[17]....
        /*00dc*/ 	.word	0xffffffff


	//   ....[18]....
        /*00e0*/ 	.word	0xffffffff


	//   ....[19]....
        /*00e4*/ 	.word	0xffffffff


	//   ....[20]....
        /*00e8*/ 	.word	0xffffffff


	//   ....[21]....
        /*00ec*/ 	.word	0xffffffff


	//   ....[22]....
        /*00f0*/ 	.word	0xffffffff


	//   ....[23]....
        /*00f4*/ 	.word	0xffffffff


	//   ....[24]....
        /*00f8*/ 	.word	0xffffffff


	//   ....[25]....
        /*00fc*/ 	.word	0xffffffff


	//   ....[26]....
        /*0100*/ 	.word	0xffffffff


	//   ....[27]....
        /*0104*/ 	.word	0xffffffff


	//   ....[28]....
        /*0108*/ 	.word	0xffffffff


	//   ....[29]....
        /*010c*/ 	.word	0xffffffff


	//   ....[30]....
        /*0110*/ 	.word	0xffffffff


	//   ....[31]....
        /*0114*/ 	.word	0xffffffff


	//   ....[32]....
        /*0118*/ 	.word	0xffffffff


	//   ....[33]....
        /*011c*/ 	.word	0xffffffff


	//   ....[34]....
        /*0120*/ 	.word	0xffffffff


	//   ....[35]....
        /*0124*/ 	.word	0xffffffff


	//   ....[36]....
        /*0128*/ 	.word	0xffffffff


	//   ....[37]....
        /*012c*/ 	.word	0xffffffff


	//   ....[38]....
        /*0130*/ 	.word	0xffffffff


	//   ....[39]....
        /*0134*/ 	.word	0xffffffff


	//   ....[40]....
        /*0138*/ 	.word	0xffffffff


	//   ....[41]....
        /*013c*/ 	.word	0xffffffff


	//   ....[42]....
        /*0140*/ 	.word	0xffffffff


	//   ....[43]....
        /*0144*/ 	.word	0xffffffff


	//   ....[44]....
        /*0148*/ 	.word	0xffffffff


	//   ....[45]....
        /*014c*/ 	.word	0xffffffff


	//   ....[46]....
        /*0150*/ 	.word	0xffffffff


	//   ....[47]....
        /*0154*/ 	.word	0xffffffff


	//   ....[48]....
        /*0158*/ 	.word	0xffffffff


	//   ....[49]....
        /*015c*/ 	.word	0xffffffff


	//   ....[50]....
        /*0160*/ 	.word	0xffffffff


	//   ....[51]....
        /*0164*/ 	.word	0xffffffff


	//   ....[52]....
        /*0168*/ 	.word	0xffffffff


	//   ....[53]....
        /*016c*/ 	.word	0xffffffff


	//   ....[54]....
        /*0170*/ 	.word	0xffffffff


	//   ....[55]....
        /*0174*/ 	.word	0xffffffff


	//   ....[56]....
        /*0178*/ 	.word	0xffffffff


	//   ....[57]....
        /*017c*/ 	.word	0xffffffff


	//   ....[58]....
        /*0180*/ 	.word	0xffffffff


	//   ....[59]....
        /*0184*/ 	.word	0xffffffff


	//   ....[60]....
        /*0188*/ 	.word	0x0500001e


	//   ....[61]....
        /*018c*/ 	.word	0x0500001e


	//   ....[62]....
        /*0190*/ 	.word	0x0500001e


	//   ....[63]....
        /*0194*/ 	.word	0x0500001e


	//   ....[64]....
        /*0198*/ 	.word	0x0500001e


	//   ....[65]....
        /*019c*/ 	.word	0x0500001e


	//   ....[66]....
        /*01a0*/ 	.word	0x0500001e


	//   ....[67]....
        /*01a4*/ 	.word	0x0500001e


	//   ....[68]....
        /*01a8*/ 	.word	0x0500001e


	//   ....[69]....
        /*01ac*/ 	.word	0x0500001e


	//   ....[70]....
        /*01b0*/ 	.word	0x0500001e


	//   ....[71]....
        /*01b4*/ 	.word	0x0500001e


	//   ....[72]....
        /*01b8*/ 	.word	0x0500001e


	//   ....[73]....
        /*01bc*/ 	.word	0x0500001e


	//   ....[74]....
        /*01c0*/ 	.word	0x0500001e


	//   ....[75]....
        /*01c4*/ 	.word	0x0500001e


	//   ....[76]....
        /*01c8*/ 	.word	0x0500001e


	//   ....[77]....
        /*01cc*/ 	.word	0x0500001e


	//   ....[78]....
        /*01d0*/ 	.word	0x0500001e


	//   ....[79]....
        /*01d4*/ 	.word	0x0500001e


	//   ....[80]....
        /*01d8*/ 	.word	0x0500001e


	//   ....[81]....
        /*01dc*/ 	.word	0x0500001e


	//   ....[82]....
        /*01e0*/ 	.word	0x0500001e


	//   ....[83]....
        /*01e4*/ 	.word	0x0500001e


	//   ....[84]....
        /*01e8*/ 	.word	0x0500001e


	//   ....[85]....
        /*01ec*/ 	.word	0x0500001e


	//   ....[86]....
        /*01f0*/ 	.word	0x0500001e


	//   ....[87]....
        /*01f4*/ 	.word	0x0500001e


	//   ....[88]....
        /*01f8*/ 	.word	0x0500001e


	//   ....[89]....
        /*01fc*/ 	.word	0x0500001e


	//   ....[90]....
        /*0200*/ 	.word	0x0500001e


	//   ....[91]....
        /*0204*/ 	.word	0x0500001e


	//   ....[92]....
        /*0208*/ 	.word	0x0500001e


	//   ....[93]....
        /*020c*/ 	.word	0x0500001e


	//   ....[94]....
        /*0210*/ 	.word	0x0500001e


	//   ....[95]....
        /*0214*/ 	.word	0x0500001e


	//----- nvinfo : EIATTR_COOP_GROUP_INSTR_OFFSETS
	.align		4
.L_390:
        /*0218*/ 	.byte	0x04, 0x28
        /*021a*/ 	.short	(.L_392 - .L_391)


	//   ....[0]....
.L_391:
        /*021c*/ 	.word	0x00000290


	//   ....[1]....
        /*0220*/ 	.word	0x000004e0


	//   ....[2]....
        /*0224*/ 	.word	0x00000510


	//   ....[3]....
        /*0228*/ 	.word	0x00000530


	//   ....[4]....
        /*022c*/ 	.word	0x00000560


	//   ....[5]....
        /*0230*/ 	.word	0x00000580


	//   ....[6]....
        /*0234*/ 	.word	0x00001120


	//   ....[7]....
        /*0238*/ 	.word	0x00001310


	//   ....[8]....
        /*023c*/ 	.word	0x00001340


	//   ....[9]....
        /*0240*/ 	.word	0x00001360


	//   ....[10]....
        /*0244*/ 	.word	0x00001380


	//   ....[11]....
        /*0248*/ 	.word	0x000013a0


	//   ....[12]....
        /*024c*/ 	.word	0x000015c0


	//   ....[13]....
        /*0250*/ 	.word	0x00001680


	//   ....[14]....
        /*0254*/ 	.word	0x000016e0


	//   ....[15]....
        /*0258*/ 	.word	0x00001790


	//   ....[16]....
        /*025c*/ 	.word	0x000017e0


	//   ....[17]....
        /*0260*/ 	.word	0x00001830


	//   ....[18]....
        /*0264*/ 	.word	0x00001890


	//   ....[19]....
        /*0268*/ 	.word	0x000018e0


	//   ....[20]....
        /*026c*/ 	.word	0x000018f0


	//   ....[21]....
        /*0270*/ 	.word	0x000019b0


	//   ....[22]....
        /*0274*/ 	.word	0x00001a70


	//   ....[23]....
        /*0278*/ 	.word	0x00001ac0


	//   ....[24]....
        /*027c*/ 	.word	0x00001b20


	//   ....[25]....
        /*0280*/ 	.word	0x00001b80


	//   ....[26]....
        /*0284*/ 	.word	0x00001bc0


	//   ....[27]....
        /*0288*/ 	.word	0x00001c00


	//   ....[28]....
        /*028c*/ 	.word	0x00001c40


	//   ....[29]....
        /*0290*/ 	.word	0x00001c50


	//   ....[30]....
        /*0294*/ 	.word	0x00002bf0


	//   ....[31]....
        /*0298*/ 	.word	0x00002e70


	//   ....[32]....
        /*029c*/ 	.word	0x00002e90


	//   ....[33]....
        /*02a0*/ 	.word	0x00002eb0


	//   ....[34]....
        /*02a4*/ 	.word	0x00002ed0


	//   ....[35]....
        /*02a8*/ 	.word	0x00002f00


	//   ....[36]....
        /*02ac*/ 	.word	0x00003bf0


	//   ....[37]....
        /*02b0*/ 	.word	0x00003e70


	//   ....[38]....
        /*02b4*/ 	.word	0x00003e90


	//   ....[39]....
        /*02b8*/ 	.word	0x00003eb0


	//   ....[40]....
        /*02bc*/ 	.word	0x00003ed0


	//   ....[41]....
        /*02c0*/ 	.word	0x00003f00


	//   ....[42]....
        /*02c4*/ 	.word	0x00004130


	//   ....[43]....
        /*02c8*/ 	.word	0x000041f0


	//   ....[44]....
        /*02cc*/ 	.word	0x00004250


	//   ....[45]....
        /*02d0*/ 	.word	0x000042f0


	//   ....[46]....
        /*02d4*/ 	.word	0x00004350


	//   ....[47]....
        /*02d8*/ 	.word	0x00004390


	//   ....[48]....
        /*02dc*/ 	.word	0x000043e0


	//   ....[49]....
        /*02e0*/ 	.word	0x00004420


	//   ....[50]....
        /*02e4*/ 	.word	0x00004430


	//   ....[51]....
        /*02e8*/ 	.word	0x00004530


	//   ....[52]....
        /*02ec*/ 	.word	0x00004600


	//   ....[53]....
        /*02f0*/ 	.word	0x00004660


	//   ....[54]....
        /*02f4*/ 	.word	0x000046c0


	//   ....[55]....
        /*02f8*/ 	.word	0x00004720


	//   ....[56]....
        /*02fc*/ 	.word	0x00004760


	//   ....[57]....
        /*0300*/ 	.word	0x000047a0


	//   ....[58]....
        /*0304*/ 	.word	0x000047e0


	//   ....[59]....
        /*0308*/ 	.word	0x000047f0


	//   ....[60]....
        /*030c*/ 	.word	0x00005430


	//   ....[61]....
        /*0310*/ 	.word	0x000054b0


	//   ....[62]....
        /*0314*/ 	.word	0x00005560


	//   ....[63]....
        /*0318*/ 	.word	0x00005660


	//   ....[64]....
        /*031c*/ 	.word	0x000056e0


	//   ....[65]....
        /*0320*/ 	.word	0x00005770


	//   ....[66]....
        /*0324*/ 	.word	0x000057f0


	//   ....[67]....
        /*0328*/ 	.word	0x00005860


	//   ....[68]....
        /*032c*/ 	.word	0x00005890


	//   ....[69]....
        /*0330*/ 	.word	0x00005950


	//   ....[70]....
        /*0334*/ 	.word	0x000059d0


	//   ....[71]....
        /*0338*/ 	.word	0x00005a50


	//   ....[72]....
        /*033c*/ 	.word	0x00005b10


	//   ....[73]....
        /*0340*/ 	.word	0x00005b90


	//   ....[74]....
        /*0344*/ 	.word	0x00005c10


	//   ....[75]....
        /*0348*/ 	.word	0x00005c80


	//   ....[76]....
        /*034c*/ 	.word	0x00005d00


	//   ....[77]....
        /*0350*/ 	.word	0x00005d60


	//   ....[78]....
        /*0354*/ 	.word	0x00005dd0


	//   ....[79]....
        /*0358*/ 	.word	0x00005e50


	//   ....[80]....
        /*035c*/ 	.word	0x00005ef0


	//   ....[81]....
        /*0360*/ 	.word	0x00005fe0


	//   ....[82]....
        /*0364*/ 	.word	0x00006060


	//   ....[83]....
        /*0368*/ 	.word	0x000060f0


	//   ....[84]....
        /*036c*/ 	.word	0x00006170


	//   ....[85]....
        /*0370*/ 	.word	0x000061f0


	//   ....[86]....
        /*0374*/ 	.word	0x00006220


	//   ....[87]....
        /*0378*/ 	.word	0x00006320


	//   ....[88]....
        /*037c*/ 	.word	0x000063a0


	//   ....[89]....
        /*0380*/ 	.word	0x00006420


	//   ....[90]....
        /*0384*/ 	.word	0x00006500


	//   ....[91]....
        /*0388*/ 	.word	0x00006580


	//   ....[92]....
        /*038c*/ 	.word	0x00006600


	//   ....[93]....
        /*0390*/ 	.word	0x00006680


	//   ....[94]....
        /*0394*/ 	.word	0x00006700


	//   ....[95]....
        /*0398*/ 	.word	0x00006760


	//----- nvinfo : EIATTR_VRC_CTA_INIT_COUNT
	.align		4
.L_392:
        /*039c*/ 	.byte	0x02, 0x4a
	.zero		1
	.zero		1


	//----- nvinfo : EIATTR_EXIT_INSTR_OFFSETS
	.align		4
        /*03a0*/ 	.byte	0x04, 0x1c
        /*03a2*/ 	.short	(.L_394 - .L_393)


	//   ....[0]....
.L_393:
        /*03a4*/ 	.word	0x00000f40


	//   ....[1]....
        /*03a8*/ 	.word	0x00002860


	//   ....[2]....
        /*03ac*/ 	.word	0x000053b0


	//   ....[3]....
        /*03b0*/ 	.word	0x000053e0


	//----- nvinfo : EIATTR_MAX_THREADS
	.align		4
.L_394:
        /*03b4*/ 	.byte	0x04, 0x05
        /*03b6*/ 	.short	(.L_396 - .L_395)
.L_395:
        /*03b8*/ 	.word	0x00000040
        /*03bc*/ 	.word	0x00000001
        /*03c0*/ 	.word	0x00000001


	//----- nvinfo : EIATTR_CRS_STACK_SIZE
	.align		4
.L_396:
        /*03c4*/ 	.byte	0x04, 0x1e
        /*03c6*/ 	.short	(.L_398 - .L_397)
.L_397:
        /*03c8*/ 	.word	0x00000000


	//----- nvinfo : EIATTR_CBANK_PARAM_SIZE
	.align		4
.L_398:
        /*03cc*/ 	.byte	0x03, 0x19
        /*03ce*/ 	.short	0x0038


	//----- nvinfo : EIATTR_PARAM_CBANK
	.align		4
        /*03d0*/ 	.byte	0x04, 0x0a
        /*03d2*/ 	.short	(.L_400 - .L_399)
	.align		4
.L_399:
        /*03d4*/ 	.word	index@(.nv.constant0._ZN6thrust24THRUST_300001_SM_1000_NS8cuda_cub4core6detail13_kernel_agentINS1_8__unique11UniqueAgentINS0_6detail15normal_iteratorINS0_10device_ptrIlEEEESB_N4cuda3std3__48equal_toIlEEiPiEEJSB_SB_SG_SH_iN3cub18CUB_300001_SM_100013ScanTileStateIiLb1EEEmEEEvDpT0_)
        /*03d8*/ 	.short	0x0380
        /*03da*/ 	.short	0x0038


	//----- nvinfo : EIATTR_SW_WAR
	.align		4
.L_400:
        /*03dc*/ 	.byte	0x04, 0x36
        /*03de*/ 	.short	(.L_402 - .L_401)
.L_401:
        /*03e0*/ 	.word	0x00000008
.L_402:


//--------------------- .nv.info._ZN6thrust24THRUST_300001_SM_1000_NS8cuda_cub4core6detail13_kernel_agentINS1_8__unique9InitAgentIN3cub18CUB_300001_SM_100013ScanTileStateIiLb1EEEPiiEEJSA_mSB_EEEvDpT0_ --------------------------
	.section	.nv.info._ZN6thrust24THRUST_300001_SM_1000_NS8cuda_cub4core6detail13_kernel_agentINS1_8__unique9InitAgentIN3cub18CUB_300001_SM_100013ScanTileStateIiLb1EEEPiiEEJSA_mSB_EEEvDpT0_,"",@"SHT_CUDA_INFO"
	.sectionflags	@""
	.align	4


	//----- nvinfo : EIATTR_CUDA_API_VERSION
	.align		4
        /*0000*/ 	.byte	0x04, 0x37
        /*0002*/ 	.short	(.L_404 - .L_403)
.L_403:
        /*0004*/ 	.word	0x00000082


	//----- nvinfo : EIATTR_KPARAM_INFO
	.align		4
.L_404:
        /*0008*/ 	.byte	0x04, 0x17
        /*000a*/ 	.short	(.L_406 - .L_405)
.L_405:
        /*000c*/ 	.word	0x00000000
        /*0010*/ 	.short	0x0002
        /*0012*/ 	.short	0x0010
        /*0014*/ 	.byte	0x00, 0xf5, 0x21, 0x00


	//----- nvinfo : EIATTR_KPARAM_INFO
	.align		4
.L_406:
        /*0018*/ 	.byte	0x04, 0x17
        /*001a*/ 	.short	(.L_408 - .L_407)
.L_407:
        /*001c*/ 	.word	0x00000000
        /*0020*/ 	.short	0x0001
        /*0022*/ 	.short	0x0008
        /*0024*/ 	.byte	0x00, 0xf0, 0x21, 0x00


	//----- nvinfo : EIATTR_KPARAM_INFO
	.align		4
.L_408:
        /*0028*/ 	.byte	0x04, 0x17
        /*002a*/ 	.short	(.L_410 - .L_409)
.L_409:
        /*002c*/ 	.word	0x00000000
        /*0030*/ 	.short	0x0000
        /*0032*/ 	.short	0x0000
        /*0034*/ 	.byte	0x00, 0xf0, 0x21, 0x00


	//----- nvinfo : EIATTR_SPARSE_MMA_MASK
	.align		4
.L_410:
        /*0038*/ 	.byte	0x03, 0x50
        /*003a*/ 	.short	0x0000


	//----- nvinfo : EIATTR_MAXREG_COUNT
	.align		4
        /*003c*/ 	.byte	0x03, 0x1b
        /*003e*/ 	.short	0x00ff


	//----- nvinfo : EIATTR_MERCURY_ISA_VERSION
	.align		4
        /*0040*/ 	.byte	0x03, 0x5f
        /*0042*/ 	.short	0x0101


	//----- nvinfo : EIATTR_VRC_CTA_INIT_COUNT
	.align		4
        /*0044*/ 	.byte	0x02, 0x4a
	.zero		1
	.zero		1


	//----- nvinfo : EIATTR_EXIT_INSTR_OFFSETS
	.align		4
        /*0048*/ 	.byte	0x04, 0x1c
        /*004a*/ 	.short	(.L_412 - .L_411)


	//   ....[0]....
.L_411:
        /*004c*/ 	.word	0x00000130


	//   ....[1]....
        /*0050*/ 	.word	0x00000160


	//----- nvinfo : EIATTR_MAX_THREADS
	.align		4
.L_412:
        /*0054*/ 	.byte	0x04, 0x05
        /*0056*/ 	.short	(.L_414 - .L_413)
.L_413:
        /*0058*/ 	.word	0x00000080
        /*005c*/ 	.word	0x00000001
        /*0060*/ 	.word	0x00000001


	//----- nvinfo : EIATTR_CBANK_PARAM_SIZE
	.align		4
.L_414:
        /*0064*/ 	.byte	0x03, 0x19
        /*0066*/ 	.short	0x0018


	//----- nvinfo : EIATTR_PARAM_CBANK
	.align		4
        /*0068*/ 	.byte	0x04, 0x0a
        /*006a*/ 	.short	(.L_416 - .L_415)
	.align		4
.L_415:
        /*006c*/ 	.word	index@(.nv.constant0._ZN6thrust24THRUST_300001_SM_1000_NS8cuda_cub4core6detail13_kernel_agentINS1_8__unique9InitAgentIN3cub18CUB_300001_SM_100013ScanTileStateIiLb1EEEPiiEEJSA_mSB_EEEvDpT0_)
        /*0070*/ 	.short	0x0380
        /*0072*/ 	.short	0x0018


	//----- nvinfo : EIATTR_SW_WAR
	.align		4
.L_416:
        /*0074*/ 	.byte	0x04, 0x36
        /*0076*/ 	.short	(.L_418 - .L_417)
.L_417:
        /*0078*/ 	.word	0x00000008
.L_418:


//--------------------- .nv.info._Z18calc_state_kernel2lPlPiS_S0_S_ --------------------------
	.section	.nv.info._Z18calc_state_kernel2lPlPiS_S0_S_,"",@"SHT_CUDA_INFO"
	.sectionflags	@""
	.align	4


	//----- nvinfo : EIATTR_CUDA_API_VERSION
	.align		4
        /*0000*/ 	.byte	0x04, 0x37
        /*0002*/ 	.short	(.L_420 - .L_419)
.L_419:
        /*0004*/ 	.word	0x00000082


	//----- nvinfo : EIATTR_KPARAM_INFO
	.align		4
.L_420:
        /*0008*/ 	.byte	0x04, 0x17
        /*000a*/ 	.short	(.L_422 - .L_421)
.L_421:
        /*000c*/ 	.word	0x00000000
        /*0010*/ 	.short	0x0005
        /*0012*/ 	.short	0x0028
        /*0014*/ 	.byte	0x00, 0xf5, 0x21, 0x00


	//----- nvinfo : EIATTR_KPARAM_INFO
	.align		4
.L_422:
        /*0018*/ 	.byte	0x04, 0x17
        /*001a*/ 	.short	(.L_424 - .L_423)
.L_423:
        /*001c*/ 	.word	0x00000000
        /*0020*/ 	.short	0x0004
        /*0022*/ 	.short	0x0020
        /*0024*/ 	.byte	0x00, 0xf5, 0x21, 0x00


	//----- nvinfo : EIATTR_KPARAM_INFO
	.align		4
.L_424:
        /*0028*/ 	.byte	0x04, 0x17
        /*002a*/ 	.short	(.L_426 - .L_425)
.L_425:
        /*002c*/ 	.word	0x00000000
        /*0030*/ 	.short	0x0003
        /*0032*/ 	.short	0x0018
        /*0034*/ 	.byte	0x00, 0xf5, 0x21, 0x00


	//----- nvinfo : EIATTR_KPARAM_INFO
	.align		4
.L_426:
        /*0038*/ 	.byte	0x04, 0x17
        /*003a*/ 	.short	(.L_428 - .L_427)
.L_427:
        /*003c*/ 	.word	0x00000000
        /*0040*/ 	.short	0x0002
        /*0042*/ 	.short	0x0010
        /*0044*/ 	.byte	0x00, 0xf5, 0x21, 0x00


	//----- nvinfo : EIATTR_KPARAM_INFO
	.align		4
.L_428:
        /*0048*/ 	.byte	0x04, 0x17
        /*004a*/ 	.short	(.L_430 - .L_429)
.L_429:
        /*004c*/ 	.word	0x00000000
        /*0050*/ 	.short	0x0001
        /*0052*/ 	.short	0x0008
        /*0054*/ 	.byte	0x00, 0xf5, 0x21, 0x00


	//----- nvinfo : EIATTR_KPARAM_INFO
	.align		4
.L_430:
        /*0058*/ 	.byte	0x04, 0x17
        /*005a*/ 	.short	(.L_432 - .L_431)
.L_431:
        /*005c*/ 	.word	0x00000000
        /*0060*/ 	.short	0x0000
        /*0062*/ 	.short	0x0000
        /*0064*/ 	.byte	0x00, 0xf0, 0x21, 0x00


	//----- nvinfo : EIATTR_SPARSE_MMA_MASK
	.align		4
.L_432:
        /*0068*/ 	.byte	0x03, 0x50
        /*006a*/ 	.short	0x0000


	//----- nvinfo : EIATTR_MAXREG_COUNT
	.align		4
        /*006c*/ 	.byte	0x03, 0x1b
        /*006e*/ 	.short	0x00ff


	//----- nvinfo : EIATTR_MERCURY_ISA_VERSION
	.align		4
        /*0070*/ 	.byte	0x03, 0x5f
        /*0072*/ 	.short	0x0101


	//----- nvinfo : EIATTR_VRC_CTA_INIT_COUNT
	.align		4
        /*0074*/ 	.byte	0x02, 0x4a
	.zero		1
	.zero		1


	//----- nvinfo : EIATTR_EXIT_INSTR_OFFSETS
	.align		4
        /*0078*/ 	.byte	0x04, 0x1c
        /*007a*/ 	.short	(.L_434 - .L_433)


	//   ....[0]....
.L_433:
        /*007c*/ 	.word	0x000000a0


	//   ....[1]....
        /*0080*/ 	.word	0x00000fb0


	//   ....[2]....
        /*0084*/ 	.word	0x00001000


	//   ....[3]....
        /*0088*/ 	.word	0x00001050


	//----- nvinfo : EIATTR_CRS_STACK_SIZE
	.align		4
.L_434:
        /*008c*/ 	.byte	0x04, 0x1e
        /*008e*/ 	.short	(.L_436 - .L_435)
.L_435:
        /*0090*/ 	.word	0x00000000


	//----- nvinfo : EIATTR_CBANK_PARAM_SIZE
	.align		4
.L_436:
        /*0094*/ 	.byte	0x03, 0x19
        /*0096*/ 	.short	0x0030


	//----- nvinfo : EIATTR_PARAM_CBANK
	.align		4
        /*0098*/ 	.byte	0x04, 0x0a
        /*009a*/ 	.short	(.L_438 - .L_437)
	.align		4
.L_437:
        /*009c*/ 	.word	index@(.nv.constant0._Z18calc_state_kernel2lPlPiS_S0_S_)
        /*00a0*/ 	.short	0x0380
        /*00a2*/ 	.short	0x0030


	//----- nvinfo : EIATTR_SW_WAR
	.align		4
.L_438:
        /*00a4*/ 	.byte	0x04, 0x36
        /*00a6*/ 	.short	(.L_440 - .L_439)
.L_439:
        /*00a8*/ 	.word	0x00000008
.L_440:


//--------------------- .nv.info._Z17calc_state_kerneliPlPiS_S0_S_ --------------------------
	.section	.nv.info._Z17calc_state_kerneliPlPiS_S0_S_,"",@"SHT_CUDA_INFO"
	.sectionflags	@""
	.align	4


	//----- nvinfo : EIATTR_CUDA_API_VERSION
	.align		4
        /*0000*/ 	.byte	0x04, 0x37
        /*0002*/ 	.short	(.L_442 - .L_441)
.L_441:
        /*0004*/ 	.word	0x00000082


	//----- nvinfo : EIATTR_KPARAM_INFO
	.align		4
.L_442:
        /*0008*/ 	.byte	0x04, 0x17
        /*000a*/ 	.short	(.L_444 - .L_443)
.L_443:
        /*000c*/ 	.word	0x00000000
        /*0010*/ 	.short	0x0005
        /*0012*/ 	.short	0x0028
        /*0014*/ 	.byte	0x00, 0xf5, 0x21, 0x00


	//----- nvinfo : EIATTR_KPARAM_INFO
	.align		4
.L_444:
        /*0018*/ 	.byte	0x04, 0x17
        /*001a*/ 	.short	(.L_446 - .L_445)
.L_445:
        /*001c*/ 	.word	0x00000000
        /*0020*/ 	.short	0x0004
        /*0022*/ 	.short	0x0020
        /*0024*/ 	.byte	0x00, 0xf5, 0x21, 0x00


	//----- nvinfo : EIATTR_KPARAM_INFO
	.align		4
.L_446:
        /*0028*/ 	.byte	0x04, 0x17
        /*002a*/ 	.short	(.L_448 - .L_447)
.L_447:
        /*002c*/ 	.word	0x00000000
        /*0030*/ 	.short	0x0003
        /*0032*/ 	.short	0x0018
        /*0034*/ 	.byte	0x00, 0xf5, 0x21, 0x00


	//----- nvinfo : EIATTR_KPARAM_INFO
	.align		4
.L_448:
        /*0038*/ 	.byte	0x04, 0x17
        /*003a*/ 	.short	(.L_450 - .L_449)
.L_449:
        /*003c*/ 	.word	0x00000000
        /*0040*/ 	.short	0x0002
        /*0042*/ 	.short	0x0010
        /*0044*/ 	.byte	0x00, 0xf5, 0x21, 0x00


	//----- nvinfo : EIATTR_KPARAM_INFO
	.align		4
.L_450:
        /*0048*/ 	.byte	0x04, 0x17
        /*004a*/ 	.short	(.L_452 - .L_451)
.L_451:
        /*004c*/ 	.word	0x00000000
        /*0050*/ 	.short	0x0001
        /*0052*/ 	.short	0x0008
        /*0054*/ 	.byte	0x00, 0xf5, 0x21, 0x00


	//----- nvinfo : EIATTR_KPARAM_INFO
	.align		4
.L_452:
        /*0058*/ 	.byte	0x04, 0x17
        /*005a*/ 	.short	(.L_454 - .L_453)
.L_453:
        /*005c*/ 	.word	0x00000000
        /*0060*/ 	.short	0x0000
        /*0062*/ 	.short	0x0000
        /*0064*/ 	.byte	0x00, 0xf0, 0x11, 0x00


	//----- nvinfo : EIATTR_SPARSE_MMA_MASK
	.align		4
.L_454:
        /*0068*/ 	.byte	0x03, 0x50
        /*006a*/ 	.short	0x0000


	//----- nvinfo : EIATTR_MAXREG_COUNT
	.align		4
        /*006c*/ 	.byte	0x03, 0x1b
        /*006e*/ 	.short	0x00ff


	//----- nvinfo : EIATTR_MERCURY_ISA_VERSION
	.align		4
        /*0070*/ 	.byte	0x03, 0x5f
        /*0072*/ 	.short	0x0101


	//----- nvinfo : EIATTR_VRC_CTA_INIT_COUNT
	.align		4
        /*0074*/ 	.byte	0x02, 0x4a
	.zero		1
	.zero		1


	//----- nvinfo : EIATTR_EXIT_INSTR_OFFSETS
	.align		4
        /*0078*/ 	.byte	0x04, 0x1c
        /*007a*/ 	.short	(.L_456 - .L_455)


	//   ....[0]....
.L_455:
        /*007c*/ 	.word	0x00000070


	//   ....[1]....
        /*0080*/ 	.word	0x000003f0


	//   ....[2]....
        /*0084*/ 	.word	0x00000430


	//   ....[3]....
        /*0088*/ 	.word	0x00000470


	//----- nvinfo : EIATTR_CRS_STACK_SIZE
	.align		4
.L_456:
        /*008c*/ 	.byte	0x04, 0x1e
        /*008e*/ 	.short	(.L_458 - .L_457)
.L_457:
        /*0090*/ 	.word	0x00000000


	//----- nvinfo : EIATTR_CBANK_PARAM_SIZE
	.align		4
.L_458:
        /*0094*/ 	.byte	0x03, 0x19
        /*0096*/ 	.short	0x0030


	//----- nvinfo : EIATTR_PARAM_CBANK
	.align		4
        /*0098*/ 	.byte	0x04, 0x0a
        /*009a*/ 	.short	(.L_460 - .L_459)
	.align		4
.L_459:
        /*009c*/ 	.word	index@(.nv.constant0._Z17calc_state_kerneliPlPiS_S0_S_)
        /*00a0*/ 	.short	0x0380
        /*00a2*/ 	.short	0x0030


	//----- nvinfo : EIATTR_SW_WAR
	.align		4
.L_460:
        /*00a4*/ 	.byte	0x04, 0x36
        /*00a6*/ 	.short	(.L_462 - .L_461)
.L_461:
        /*00a8*/ 	.word	0x00000008
.L_462:


//--------------------- .nv.callgraph             --------------------------
	.section	.nv.callgraph,"",@"SHT_CUDA_CALLGRAPH"
	.align	4
	.sectionentsize	8
	.align		4
        /*0000*/ 	.word	0x00000000
	.align		4
        /*0004*/ 	.word	0xffffffff
	.align		4
        /*0008*/ 	.word	0x00000000
	.align		4
        /*000c*/ 	.word	0xfffffffe
	.align		4
        /*0010*/ 	.word	0x00000000
	.align		4
        /*0014*/ 	.word	0xfffffffd
	.align		4
        /*0018*/ 	.word	0x00000000
	.align		4
        /*001c*/ 	.word	0xfffffffc


//--------------------- .nv.constant4             --------------------------
	.section	.nv.constant4,"a",@progbits
	.align	8
	.align		8
.nv.constant4:
        /*0000*/ 	.dword	_ZN34_INTERNAL_8e7d9a97_4_k_cu_53c32de84cuda3std3__45__cpo5beginE
	.align		8
        /*0008*/ 	.dword	_ZN34_INTERNAL_8e7d9a97_4_k_cu_53c32de84cuda3std3__45__cpo3endE
	.align		8
        /*0010*/ 	.dword	_ZN34_INTERNAL_8e7d9a97_4_k_cu_53c32de84cuda3std3__45__cpo6cbeginE
	.align		8
        /*0018*/ 	.dword	_ZN34_INTERNAL_8e7d9a97_4_k_cu_53c32de84cuda3std3__45__cpo4cendE
	.align		8
        /*0020*/ 	.dword	_ZN34_INTERNAL_8e7d9a97_4_k_cu_53c32de84cuda3std3__45__cpo6rbeginE
	.align		8
        /*0028*/ 	.dword	_ZN34_INTERNAL_8e7d9a97_4_k_cu_53c32de84cuda3std3__45__cpo4rendE
	.align		8
        /*0030*/ 	.dword	_ZN34_INTERNAL_8e7d9a97_4_k_cu_53c32de84cuda3std3__45__cpo7crbeginE
	.align		8
        /*0038*/ 	.dword	_ZN34_INTERNAL_8e7d9a97_4_k_cu_53c32de84cuda3std3__45__cpo5crendE
	.align		8
        /*0040*/ 	.dword	_ZN34_INTERNAL_8e7d9a97_4_k_cu_53c32de84cuda3std3__436_GLOBAL__N__8e7d9a97_4_k_cu_53c32de86ignoreE
	.align		8
        /*0048*/ 	.dword	_ZN34_INTERNAL_8e7d9a97_4_k_cu_53c32de84cuda3std3__419piecewise_constructE
	.align		8
        /*0050*/ 	.dword	_ZN34_INTERNAL_8e7d9a97_4_k_cu_53c32de84cuda3std3__48in_placeE
	.align		8
        /*0058*/ 	.dword	_ZN34_INTERNAL_8e7d9a97_4_k_cu_53c32de84cuda3std3__420unreachable_sentinelE
	.align		8
        /*0060*/ 	.dword	_ZN34_INTERNAL_8e7d9a97_4_k_cu_53c32de84cuda3std3__47nulloptE
	.align		8
        /*0068*/ 	.dword	_ZN34_INTERNAL_8e7d9a97_4_k_cu_53c32de84cuda3std3__48unexpectE
	.align		8
        /*0070*/ 	.dword	_ZN34_INTERNAL_8e7d9a97_4_k_cu_53c32de84cuda3std6ranges3__45__cpo4swapE
	.align		8
        /*0078*/ 	.dword	_ZN34_INTERNAL_8e7d9a97_4_k_cu_53c32de84cuda3std6ranges3__45__cpo9iter_moveE
	.align		8
        /*0080*/ 	.dword	_ZN34_INTERNAL_8e7d9a97_4_k_cu_53c32de84cuda3std6ranges3__45__cpo5beginE
	.align		8
        /*0088*/ 	.dword	_ZN34_INTERNAL_8e7d9a97_4_k_cu_53c32de84cuda3std6ranges3__45__cpo3endE
	.align		8
        /*0090*/ 	.dword	_ZN34_INTERNAL_8e7d9a97_4_k_cu_53c32de84cuda3std6ranges3__45__cpo6cbeginE
	.align		8
        /*0098*/ 	.dword	_ZN34_INTERNAL_8e7d9a97_4_k_cu_53c32de84cuda3std6ranges3__45__cpo4cendE
	.align		8
        /*00a0*/ 	.dword	_ZN34_INTERNAL_8e7d9a97_4_k_cu_53c32de84cuda3std6ranges3__45__cpo7advanceE
	.align		8
        /*00a8*/ 	.dword	_ZN34_INTERNAL_8e7d9a97_4_k_cu_53c32de84cuda3std6ranges3__45__cpo9iter_swapE
	.align		8
        /*00b0*/ 	.dword	_ZN34_INTERNAL_8e7d9a97_4_k_cu_53c32de84cuda3std6ranges3__45__cpo4nextE
	.align		8
        /*00b8*/ 	.dword	_ZN34_INTERNAL_8e7d9a97_4_k_cu_53c32de84cuda3std6ranges3__45__cpo4prevE
	.align		8
        /*00c0*/ 	.dword	_ZN34_INTERNAL_8e7d9a97_4_k_cu_53c32de84cuda3std6ranges3__45__cpo4dataE
	.align		8
        /*00c8*/ 	.dword	_ZN34_INTERNAL_8e7d9a97_4_k_cu_53c32de84cuda3std6ranges3__45__cpo5cdataE
	.align		8
        /*00d0*/ 	.dword	_ZN34_INTERNAL_8e7d9a97_4_k_cu_53c32de84cuda3std6ranges3__45__cpo4sizeE
	.align		8
        /*00d8*/ 	.dword	_ZN34_INTERNAL_8e7d9a97_4_k_cu_53c32de84cuda3std6ranges3__45__cpo5ssizeE
	.align		8
        /*00e0*/ 	.dword	_ZN34_INTERNAL_8e7d9a97_4_k_cu_53c32de84cuda3std6ranges3__45__cpo8distanceE
	.align		8
        /*00e8*/ 	.dword	_ZN34_INTERNAL_8e7d9a97_4_k_cu_53c32de86thrust24THRUST_300001_SM_1000_NS8cuda_cub3parE
	.align		8
        /*00f0*/ 	.dword	_ZN34_INTERNAL_8e7d9a97_4_k_cu_53c32de86thrust24THRUST_300001_SM_1000_NS8cuda_cub10par_nosyncE
	.align		8
        /*00f8*/ 	.dword	_ZN34_INTERNAL_8e7d9a97_4_k_cu_53c32de86thrust24THRUST_300001_SM_1000_NS6system6detail10sequential3seqE
	.align		8
        /*0100*/ 	.dword	_ZN34_INTERNAL_8e7d9a97_4_k_cu_53c32de86thrust24THRUST_300001_SM_1000_NS6system3cpp3parE
	.align		8
        /*0108*/ 	.dword	_ZN34_INTERNAL_8e7d9a97_4_k_cu_53c32de86thrust24THRUST_300001_SM_1000_NS12placeholders2_1E
	.align		8
        /*0110*/ 	.dword	_ZN34_INTERNAL_8e7d9a97_4_k_cu_53c32de86thrust24THRUST_300001_SM_1000_NS12placeholders2_2E
	.align		8
        /*0118*/ 	.dword	_ZN34_INTERNAL_8e7d9a97_4_k_cu_53c32de86thrust24THRUST_300001_SM_1000_NS12placeholders2_3E
	.align		8
        /*0120*/ 	.dword	_ZN34_INTERNAL_8e7d9a97_4_k_cu_53c32de86thrust24THRUST_300001_SM_1000_NS12placeholders2_4E
	.align		8
        /*0128*/ 	.dword	_ZN34_INTERNAL_8e7d9a97_4_k_cu_53c32de86thrust24THRUST_300001_SM_1000_NS12placeholders2_5E
	.align		8
        /*0130*/ 	.dword	_ZN34_INTERNAL_8e7d9a97_4_k_cu_53c32de86thrust24THRUST_300001_SM_1000_NS12placeholders2_6E
	.align		8
        /*0138*/ 	.dword	_ZN34_INTERNAL_8e7d9a97_4_k_cu_53c32de86thrust24THRUST_300001_SM_1000_NS12placeholders2_7E
	.align		8
        /*0140*/ 	.dword	_ZN34_INTERNAL_8e7d9a97_4_k_cu_53c32de86thrust24THRUST_300001_SM_1000_NS12placeholders2_8E
	.align		8
        /*0148*/ 	.dword	_ZN34_INTERNAL_8e7d9a97_4_k_cu_53c32de86thrust24THRUST_300001_SM_1000_NS12placeholders2_9E
	.align		8
        /*0150*/ 	.dword	_ZN34_INTERNAL_8e7d9a97_4_k_cu_53c32de86thrust24THRUST_300001_SM_1000_NS12placeholders3_10E
	.align		8
        /*0158*/ 	.dword	_ZN34_INTERNAL_8e7d9a97_4_k_cu_53c32de86thrust24THRUST_300001_SM_1000_NS3seqE
	.align		8
        /*0160*/ 	.dword	_ZN34_INTERNAL_8e7d9a97_4_k_cu_53c32de86thrust24THRUST_300001_SM_1000_NS6deviceE


//--------------------- .text._ZN3cub18CUB_300001_SM_10006detail6select23DeviceSelectSweepKernelINS2_10policy_hubIlNS0_8NullTypeEiLb0ELNS0_10SelectImplE1EE10Policy1000EN6thrust24THRUST_300001_SM_1000_NS6detail15normal_iteratorINSA_10device_ptrIlEEEEPS5_SF_PlNS0_13ScanTileStateIiLb1EEEN4cuda3std3__410__not_fn_tI7is_zeroEES5_iNS2_19streaming_context_tIlLb1EEELS6_1EEEvT0_T1_T2_T3_T4_T5_T6_T7_iT8_NS1_7vsmem_tE --------------------------
	.section	.text._ZN3cub18CUB_300001_SM_10006detail6select23DeviceSelectSweepKernelINS2_10policy_hubIlNS0_8NullTypeEiLb0ELNS0_10SelectImplE1EE10Policy1000EN6thrust24THRUST_300001_SM_1000_NS6detail15normal_iteratorINSA_10device_ptrIlEEEEPS5_SF_PlNS0_13ScanTileStateIiLb1EEEN4cuda3std3__410__not_fn_tI7is_zeroEES5_iNS2_19streaming_context_tIlLb1EEELS6_1EEEvT0_T1_T2_T3_T4_T5_T6_T7_iT8_NS1_7vsmem_tE,"ax",@progbits
	.align	128
        .global         _ZN3cub18CUB_300001_SM_10006detail6select23DeviceSelectSweepKernelINS2_10policy_hubIlNS0_8NullTypeEiLb0ELNS0_10SelectImplE1EE10Policy1000EN6thrust24THRUST_300001_SM_1000_NS6detail15normal_iteratorINSA_10device_ptrIlEEEEPS5_SF_PlNS0_13ScanTileStateIiLb1EEEN4cuda3std3__410__not_fn_tI7is_zeroEES5_iNS2_19streaming_context_tIlLb1EEELS6_1EEEvT0_T1_T2_T3_T4_T5_T6_T7_iT8_NS1_7vsmem_tE
        .type           _ZN3cub18CUB_300001_SM_10006detail6select23DeviceSelectSweepKernelINS2_10policy_hubIlNS0_8NullTypeEiLb0ELNS0_10SelectImplE1EE10Policy1000EN6thrust24THRUST_300001_SM_1000_NS6detail15normal_iteratorINSA_10device_ptrIlEEEEPS5_SF_PlNS0_13ScanTileStateIiLb1EEEN4cuda3std3__410__not_fn_tI7is_zeroEES5_iNS2_19streaming_context_tIlLb1EEELS6_1EEEvT0_T1_T2_T3_T4_T5_T6_T7_iT8_NS1_7vsmem_tE,@function
        .size           _ZN3cub18CUB_300001_SM_10006detail6select23DeviceSelectSweepKernelINS2_10policy_hubIlNS0_8NullTypeEiLb0ELNS0_10SelectImplE1EE10Policy1000EN6thrust24THRUST_300001_SM_1000_NS6detail15normal_iteratorINSA_10device_ptrIlEEEEPS5_SF_PlNS0_13ScanTileStateIiLb1EEEN4cuda3std3__410__not_fn_tI7is_zeroEES5_iNS2_19streaming_context_tIlLb1EEELS6_1EEEvT0_T1_T2_T3_T4_T5_T6_T7_iT8_NS1_7vsmem_tE,(.L_x_615 - _ZN3cub18CUB_300001_SM_10006detail6select23DeviceSelectSweepKernelINS2_10policy_hubIlNS0_8NullTypeEiLb0ELNS0_10SelectImplE1EE10Policy1000EN6thrust24THRUST_300001_SM_1000_NS6detail15normal_iteratorINSA_10device_ptrIlEEEEPS5_SF_PlNS0_13ScanTileStateIiLb1EEEN4cuda3std3__410__not_fn_tI7is_zeroEES5_iNS2_19streaming_context_tIlLb1EEELS6_1EEEvT0_T1_T2_T3_T4_T5_T6_T7_iT8_NS1_7vsmem_tE)
        .other          _ZN3cub18CUB_300001_SM_10006detail6select23DeviceSelectSweepKernelINS2_10policy_hubIlNS0_8NullTypeEiLb0ELNS0_10SelectImplE1EE10Policy1000EN6thrust24THRUST_300001_SM_1000_NS6detail15normal_iteratorINSA_10device_ptrIlEEEEPS5_SF_PlNS0_13ScanTileStateIiLb1EEEN4cuda3std3__410__not_fn_tI7is_zeroEES5_iNS2_19streaming_context_tIlLb1EEELS6_1EEEvT0_T1_T2_T3_T4_T5_T6_T7_iT8_NS1_7vsmem_tE,@"STO_CUDA_ENTRY STV_DEFAULT"
_ZN3cub18CUB_300001_SM_10006detail6select23DeviceSelectSweepKernelINS2_10policy_hubIlNS0_8NullTypeEiLb0ELNS0_10SelectImplE1EE10Policy1000EN6thrust24THRUST_300001_SM_1000_NS6detail15normal_iteratorINSA_10device_ptrIlEEEEPS5_SF_PlNS0_13ScanTileStateIiLb1EEEN4cuda3std3__410__not_fn_tI7is_zeroEES5_iNS2_19streaming_context_tIlLb1EEELS6_1EEEvT0_T1_T2_T3_T4_T5_T6_T7_iT8_NS1_7vsmem_tE:
.text._ZN3cub18CUB_300001_SM_10006detail6select23DeviceSelectSweepKernelINS2_10policy_hubIlNS0_8NullTypeEiLb0ELNS0_10SelectImplE1EE10Policy1000EN6thrust24THRUST_300001_SM_1000_NS6detail15normal_iteratorINSA_10device_ptrIlEEEEPS5_SF_PlNS0_13ScanTileStateIiLb1EEEN4cuda3std3__410__not_fn_tI7is_zeroEES5_iNS2_19streaming_context_tIlLb1EEELS6_1EEEvT0_T1_T2_T3_T4_T5_T6_T7_iT8_NS1_7vsmem_tE:
[----:B------:R-:W-:Y:S01]  /*0000*/  LDC R1, c[0x0][0x37c] ;  /* 0x0000df00ff017b82 */ /* 0x000fe20000000800 */
[----:B------:R-:W0:Y:S07]  /*0010*/  S2R R3, SR_CTAID.Y ;  /* 0x0000000000037919 */ /* 0x000e2e0000002600 */
[----:B------:R-:W0:Y:S01]  /*0020*/  S2UR UR5, SR_CTAID.X ;  /* 0x00000000000579c3 */ /* 0x000e220000002500 */
[----:B------:R-:W1:Y:S01]  /*0030*/  LDCU UR4, c[0x0][0x3b0] ;  /* 0x00007600ff0477ac */ /* 0x000e620008000800 */
[----:B------:R-:W2:Y:S06]  /*0040*/  LDCU.64 UR6, c[0x0][0x358] ;  /* 0x00006b00ff0677ac */ /* 0x000eac0008000a00 */
[----:B------:R-:W0:Y:S01]  /*0050*/  LDC R46, c[0x0][0x374] ;  /* 0x0000dd00ff2e7b82 */ /* 0x000e220000000800 */
[----:B-1----:R-:W-:Y:S01]  /*0060*/  UIADD3 UR4, UPT, UPT, UR4, -0x1, URZ ;  /* 0xffffffff04047890 */ /* 0x002fe2000fffe0ff */
[----:B0-----:R-:W-:-:S04]  /*0070*/  IMAD R46, R46, UR5, R3 ;  /* 0x000000052e2e7c24 */ /* 0x001fc8000f8e0203 */
[C---:B------:R-:W-:Y:S01]  /*0080*/  IMAD R0, R46.reuse, 0x1080, RZ ;  /* 0x000010802e007824 */ /* 0x040fe200078e02ff */
[----:B------:R-:W-:-:S13]  /*0090*/  ISETP.GE.AND P0, PT, R46, UR4, PT ;  /* 0x000000042e007c0c */ /* 0x000fda000bf06270 */
[----:B--2---:R-:W-:Y:S05]  /*00a0*/  @P0 BRA `(.L_x_0) ;  /* 0x0000004400d00947 */ /* 0x004fea0003800000 */
[----:B------:R-:W-:-:S13]  /*00b0*/  ISETP.NE.AND P0, PT, R46, RZ, PT ;  /* 0x000000ff2e00720c */ /* 0x000fda0003f05270 */
[----:B------:R-:W-:Y:S05]  /*00c0*/  @P0 BRA `(.L_x_1) ;  /* 0x0000001c00ac0947 */ /* 0x000fea0003800000 */
[----:B------:R-:W0:Y:S01]  /*00d0*/  S2R R40, SR_TID.X ;  /* 0x0000000000287919 */ /* 0x000e220000002100 */
[----:B------:R-:W1:Y:S01]  /*00e0*/  LDCU.U8 UR8, c[0x0][0x3b8] ;  /* 0x00007700ff0877ac */ /* 0x000e620008000000 */
[----:B------:R-:W2:Y:S01]  /*00f0*/  LDCU.64 UR4, c[0x0][0x3c8] ;  /* 0x00007900ff0477ac */ /* 0x000ea20008000a00 */
[----:B------:R-:W3:Y:S01]  /*0100*/  LDCU.64 UR10, c[0x0][0x380] ;  /* 0x00007000ff0a77ac */ /* 0x000ee20008000a00 */
[----:B-1----:R-:W-:-:S04]  /*0110*/  UISETP.NE.AND UP0, UPT, UR8, URZ, UPT ;  /* 0x000000ff0800728c */ /* 0x002fc8000bf05270 */
[----:B--2---:R-:W-:Y:S02]  /*0120*/  USEL UR4, UR4, URZ, !UP0 ;  /* 0x000000ff04047287 */ /* 0x004fe4000c000000 */
[----:B------:R-:W-:Y:S01]  /*0130*/  USEL UR5, UR5, URZ, !UP0 ;  /* 0x000000ff05057287 */ /* 0x000fe2000c000000 */
[C---:B0-----:R-:W-:Y:S02]  /*0140*/  LOP3.LUT R2, R40.reuse, 0x1f, RZ, 0xc0, !PT ;  /* 0x0000001f28027812 */ /* 0x041fe400078ec0ff */
[----:B------:R-:W-:-:S05]  /*0150*/  LOP3.LUT R3, R40, 0x3e0, RZ, 0xc0, !PT ;  /* 0x000003e028037812 */ /* 0x000fca00078ec0ff */
[----:B------:R-:W-:-:S05]  /*0160*/  IMAD R3, R3, 0xb, R2 ;  /* 0x0000000b03037824 */ /* 0x000fca00078e0202 */
[----:B------:R-:W-:-:S04]  /*0170*/  IADD3 R3, P0, P1, R3, UR4, R0 ;  /* 0x0000000403037c10 */ /* 0x000fc8000f91e000 */
[----:B------:R-:W-:Y:S02]  /*0180*/  IADD3.X R0, PT, PT, RZ, UR5, RZ, P0, P1 ;  /* 0x00000005ff007c10 */ /* 0x000fe400087e24ff */
[----:B---3--:R-:W-:-:S04]  /*0190*/  LEA R4, P0, R3, UR10, 0x3 ;  /* 0x0000000a03047c11 */ /* 0x008fc8000f8018ff */
[----:B------:R-:W-:-:S05]  /*01a0*/  LEA.HI.X R5, R3, UR11, R0, 0x3, P0 ;  /* 0x0000000b03057c11 */ /* 0x000fca00080f1c00 */
[----:B------:R-:W2:Y:S04]  /*01b0*/  LDG.E.64 R6, desc[UR6][R4.64] ;  /* 0x0000000604067981 */ /* 0x000ea8000c1e1b00 */
[----:B------:R-:W3:Y:S04]  /*01c0*/  LDG.E.64 R8, desc[UR6][R4.64+0x100] ;  /* 0x0001000604087981 */ /* 0x000ee8000c1e1b00 */
[----:B------:R-:W4:Y:S04]  /*01d0*/  LDG.E.64 R10, desc[UR6][R4.64+0x200] ;  /* 0x00020006040a7981 */ /* 0x000f28000c1e1b00 */
[----:B------:R-:W5:Y:S04]  /*01e0*/  LDG.E.64 R12, desc[UR6][R4.64+0x300] ;  /* 0x00030006040c7981 */ /* 0x000f68000c1e1b00 */
[----:B------:R-:W5:Y:S04]  /*01f0*/  LDG.E.64 R14, desc[UR6][R4.64+0x400] ;  /* 0x00040006040e7981 */ /* 0x000f68000c1e1b00 */
[----:B------:R-:W5:Y:S04]  /*0200*/  LDG.E.64 R16, desc[UR6][R4.64+0x500] ;  /* 0x0005000604107981 */ /* 0x000f68000c1e1b00 */
[----:B------:R-:W5:Y:S04]  /*0210*/  LDG.E.64 R18, desc[UR6][R4.64+0x600] ;  /* 0x0006000604127981 */ /* 0x000f68000c1e1b00 */
[----:B------:R-:W5:Y:S04]  /*0220*/  LDG.E.64 R20, desc[UR6][R4.64+0x700] ;  /* 0x0007000604147981 */ /* 0x000f68000c1e1b00 */
[----:B------:R-:W5:Y:S04]  /*0230*/  LDG.E.64 R22, desc[UR6][R4.64+0x800] ;  /* 0x0008000604167981 */ /* 0x000f68000c1e1b00 */
[----:B------:R-:W5:Y:S04]  /*0240*/  LDG.E.64 R38, desc[UR6][R4.64+0x900] ;  /* 0x0009000604267981 */ /* 0x000f68000c1e1b00 */
[----:B------:R0:W5:Y:S01]  /*0250*/  LDG.E.64 R42, desc[UR6][R4.64+0xa00] ;  /* 0x000a0006042a7981 */ /* 0x000162000c1e1b00 */
[----:B------:R-:W1:Y:S01]  /*0260*/  S2UR UR5, SR_CgaCtaId ;  /* 0x00000000000579c3 */ /* 0x000e620000008800 */
[----:B------:R-:W-:Y:S01]  /*0270*/  SHF.R.U32.HI R2, RZ, 0x5, R40 ;  /* 0x00000005ff027819 */ /* 0x000fe20000011628 */
[----:B------:R-:W-:Y:S01]  /*0280*/  UMOV UR4, 0x400 ;  /* 0x0000040000047882 */ /* 0x000fe20000000000 */
[----:B------:R-:W0:Y:S02]  /*0290*/  S2R R3, SR_LANEID ;  /* 0x0000000000037919 */ /* 0x000e240000000000 */
[----:B------:R-:W-:-:S02]  /*02a0*/  ISETP.NE.AND P4, PT, R2, 0x6, PT ;  /* 0x000000060200780c */ /* 0x000fc40003f85270 */
[C---:B------:R-:W-:Y:S02]  /*02b0*/  ISETP.NE.AND P5, PT, R2.reuse, 0x7, PT ;  /* 0x000000070200780c */ /* 0x040fe40003fa5270 */
[C---:B------:R-:W-:Y:S01]  /*02c0*/  ISETP.NE.AND P6, PT, R2.reuse, 0xb, PT ;  /* 0x0000000b0200780c */ /* 0x040fe20003fc5270 */
[----:B-1----:R-:W-:Y:S01]  /*02d0*/  ULEA UR4, UR5, UR4, 0x18 ;  /* 0x0000000405047291 */ /* 0x002fe2000f8ec0ff */
[----:B0-----:R-:W-:-:S05]  /*02e0*/  IMAD R0, R2, 0x160, R3 ;  /* 0x0000016002007824 */ /* 0x001fca00078e0203 */
[----:B------:R-:W-:-:S05]  /*02f0*/  LEA R41, R0, UR4, 0x3 ;  /* 0x0000000400297c11 */ /* 0x000fca000f8e18ff */
[----:B------:R-:W-:Y:S01]  /*0300*/  IMAD R4, R3, 0x50, R41 ;  /* 0x0000005003047824 */ /* 0x000fe200078e0229 */
[----:B--2---:R-:W-:Y:S04]  /*0310*/  STS.64 [R41], R6 ;  /* 0x0000000629007388 */ /* 0x004fe80000000a00 */
[----:B---3--:R-:W-:Y:S04]  /*0320*/  STS.64 [R41+0x100], R8 ;  /* 0x0001000829007388 */ /* 0x008fe80000000a00 */
[----:B----4-:R-:W-:Y:S04]  /*0330*/  STS.64 [R41+0x200], R10 ;  /* 0x0002000a29007388 */ /* 0x010fe80000000a00 */
[----:B-----5:R-:W-:Y:S04]  /*0340*/  STS.64 [R41+0x300], R12 ;  /* 0x0003000c29007388 */ /* 0x020fe80000000a00 */
[----:B------:R-:W-:Y:S04]  /*0350*/  STS.64 [R41+0x400], R14 ;  /* 0x0004000e29007388 */ /* 0x000fe80000000a00 */
[----:B------:R-:W-:Y:S04]  /*0360*/  STS.64 [R41+0x500], R16 ;  /* 0x0005001029007388 */ /* 0x000fe80000000a00 */
[----:B------:R-:W-:Y:S04]  /*0370*/  STS.64 [R41+0x600], R18 ;  /* 0x0006001229007388 */ /* 0x000fe80000000a00 */
[----:B------:R-:W-:Y:S04]  /*0380*/  STS.64 [R41+0x700], R20 ;  /* 0x0007001429007388 */ /* 0x000fe80000000a00 */
[----:B------:R-:W-:Y:S04]  /*0390*/  STS.64 [R41+0x800], R22 ;  /* 0x0008001629007388 */ /* 0x000fe80000000a00 */
[----:B------:R-:W-:Y:S04]  /*03a0*/  STS.64 [R41+0x900], R38 ;  /* 0x0009002629007388 */ /* 0x000fe80000000a00 */
[----:B------:R-:W-:Y:S01]  /*03b0*/  STS.64 [R41+0xa00], R42 ;  /* 0x000a002a29007388 */ /* 0x000fe20000000a00 */
[----:B------:R-:W-:-:S03]  /*03c0*/  NOP ;  /* 0x0000000000007918 */ /* 0x000fc60000000000 */
[----:B------:R-:W0:Y:S04]  /*03d0*/  LDS.64 R36, [R4+0x8] ;  /* 0x0000080004247984 */ /* 0x000e280000000a00 */
[----:B------:R-:W1:Y:S04]  /*03e0*/  LDS.64 R34, [R4] ;  /* 0x0000000004227984 */ /* 0x000e680000000a00 */
[----:B------:R-:W2:Y:S04]  /*03f0*/  LDS.64 R32, [R4+0x10] ;  /* 0x0000100004207984 */ /* 0x000ea80000000a00 */
[----:B------:R-:W3:Y:S04]  /*0400*/  LDS.64 R30, [R4+0x18] ;  /* 0x00001800041e7984 */ /* 0x000ee80000000a00 */
[----:B------:R-:W4:Y:S04]  /*0410*/  LDS.64 R28, [R4+0x20] ;  /* 0x00002000041c7984 */ /* 0x000f280000000a00 */
[----:B------:R-:W5:Y:S04]  /*0420*/  LDS.64 R26, [R4+0x28] ;  /* 0x00002800041a7984 */ /* 0x000f680000000a00 */
[----:B------:R-:W5:Y:S04]  /*0430*/  LDS.64 R24, [R4+0x30] ;  /* 0x0000300004187984 */ /* 0x000f680000000a00 */
[----:B------:R-:W5:Y:S04]  /*0440*/  LDS.64 R22, [R4+0x38] ;  /* 0x0000380004167984 */ /* 0x000f680000000a00 */
[----:B------:R-:W5:Y:S04]  /*0450*/  LDS.64 R20, [R4+0x40] ;  /* 0x0000400004147984 */ /* 0x000f680000000a00 */
[----:B------:R-:W5:Y:S01]  /*0460*/  LDS.64 R18, [R4+0x48] ;  /* 0x0000480004127984 */ /* 0x000f620000000a00 */
[----:B0-----:R-:W-:-:S03]  /*0470*/  ISETP.NE.U32.AND P1, PT, R36, RZ, PT ;  /* 0x000000ff2400720c */ /* 0x001fc60003f25070 */
[----:B------:R-:W0:Y:S01]  /*0480*/  LDS.64 R16, [R4+0x50] ;  /* 0x0000500004107984 */ /* 0x000e220000000a00 */
[----:B------:R-:W-:Y:S01]  /*0490*/  BAR.SYNC.DEFER_BLOCKING 0x0 ;  /* 0x0000000000007b1d */ /* 0x000fe20000010000 */
[----:B-1----:R-:W-:Y:S02]  /*04a0*/  ISETP.NE.U32.AND P0, PT, R34, RZ, PT ;  /* 0x000000ff2200720c */ /* 0x002fe40003f05070 */
[----:B------:R-:W-:Y:S02]  /*04b0*/  ISETP.NE.AND.EX P1, PT, R37, RZ, PT, P1 ;  /* 0x000000ff2500720c */ /* 0x000fe40003f25310 */
[----:B--2---:R-:W-:Y:S02]  /*04c0*/  ISETP.NE.U32.AND P2, PT, R32, RZ, PT ;  /* 0x000000ff2000720c */ /* 0x004fe40003f45070 */
[----:B------:R-:W-:Y:S02]  /*04d0*/  ISETP.NE.AND.EX P0, PT, R35, RZ, PT, P0 ;  /* 0x000000ff2300720c */ /* 0x000fe40003f05300 */
[----:B------:R-:W-:-:S02]  /*04e0*/  ISETP.NE.AND.EX P2, PT, R33, RZ, PT, P2 ;  /* 0x000000ff2100720c */ /* 0x000fc40003f45320 */
[----:B------:R-:W-:Y:S02]  /*04f0*/  SEL R0, RZ, 0x1, !P0 ;  /* 0x00000001ff007807 */ /* 0x000fe40004000000 */
[----:B---3--:R-:W-:-:S03]  /*0500*/  ISETP.NE.U32.AND P3, PT, R30, RZ, PT ;  /* 0x000000ff1e00720c */ /* 0x008fc60003f65070 */
[----:B------:R-:W-:Y:S02]  /*0510*/  VIADD R52, R0, 0x1 ;  /* 0x0000000100347836 */ /* 0x000fe40000000000 */
[----:B------:R-:W-:Y:S01]  /*0520*/  @!P1 IMAD.MOV R52, RZ, RZ, R0 ;  /* 0x000000ffff349224 */ /* 0x000fe200078e0200 */
[----:B------:R-:W-:Y:S02]  /*0530*/  ISETP.NE.AND.EX P1, PT, R31, RZ, PT, P3 ;  /* 0x000000ff1f00720c */ /* 0x000fe40003f25330 */
[----:B----4-:R-:W-:Y:S01]  /*0540*/  ISETP.NE.U32.AND P3, PT, R28, RZ, PT ;  /* 0x000000ff1c00720c */ /* 0x010fe20003f65070 */
[----:B------:R-:W-:Y:S02]  /*0550*/  VIADD R46, R52, 0x1 ;  /* 0x00000001342e7836 */ /* 0x000fe40000000000 */
[----:B------:R-:W-:Y:S01]  /*0560*/  @!P2 IMAD.MOV R46, RZ, RZ, R52 ;  /* 0x000000ffff2ea224 */ /* 0x000fe200078e0234 */
[----:B------:R-:W-:Y:S02]  /*0570*/  ISETP.NE.AND.EX P2, PT, R29, RZ, PT, P3 ;  /* 0x000000ff1d00720c */ /* 0x000fe40003f45330 */
[----:B-----5:R-:W-:Y:S01]  /*0580*/  ISETP.NE.U32.AND P3, PT, R26, RZ, PT ;  /* 0x000000ff1a00720c */ /* 0x020fe20003f65070 */
[----:B------:R-:W-:-:S04]  /*0590*/  VIADD R50, R46, 0x1 ;  /* 0x000000012e327836 */ /* 0x000fc80000000000 */
[----:B------:R-:W-:Y:S01]  /*05a0*/  @!P1 IMAD.MOV R50, RZ, RZ, R46 ;  /* 0x000000ffff329224 */ /* 0x000fe200078e022e */
[----:B------:R-:W-:Y:S02]  /*05b0*/  ISETP.NE.AND.EX P1, PT, R27, RZ, PT, P3 ;  /* 0x000000ff1b00720c */ /* 0x000fe40003f25330 */
[----:B------:R-:W-:Y:S01]  /*05c0*/  ISETP.NE.U32.AND P3, PT, R24, RZ, PT ;  /* 0x000000ff1800720c */ /* 0x000fe20003f65070 */
[----:B------:R-:W-:Y:S02]  /*05d0*/  VIADD R48, R50, 0x1 ;  /* 0x0000000132307836 */ /* 0x000fe40000000000 */
[----:B------:R-:W-:Y:S01]  /*05e0*/  @!P2 IMAD.MOV R48, RZ, RZ, R50 ;  /* 0x000000ffff30a224 */ /* 0x000fe200078e0232 */
[----:B------:R-:W-:Y:S02]  /*05f0*/  ISETP.NE.AND.EX P2, PT, R25, RZ, PT, P3 ;  /* 0x000000ff1900720c */ /* 0x000fe40003f45330 */
[----:B------:R-:W-:Y:S01]  /*0600*/  ISETP.NE.U32.AND P3, PT, R22, RZ, PT ;  /* 0x000000ff1600720c */ /* 0x000fe20003f65070 */
        /* <DEDUP_REMOVED lines=11> */
[----:B0-----:R-:W-:Y:S01]  /*06c0*/  ISETP.NE.U32.AND P3, PT, R16, RZ, PT ;  /* 0x000000ff1000720c */ /* 0x001fe20003f65070 */
[----:B------:R-:W-:Y:S02]  /*06d0*/  VIADD R43, R42, 0x1 ;  /* 0x000000012a2b7836 */ /* 0x000fe40000000000 */
[----:B------:R-:W-:Y:S01]  /*06e0*/  @!P2 IMAD.MOV R43, RZ, RZ, R42 ;  /* 0x000000ffff2ba224 */ /* 0x000fe200078e022a */
[----:B------:R-:W-:Y:S02]  /*06f0*/  ISETP.NE.AND.EX P2, PT, R17, RZ, PT, P3 ;  /* 0x000000ff1100720c */ /* 0x000fe40003f45330 */
[----:B------:R-:W-:Y:S01]  /*0700*/  ISETP.NE.AND P3, PT, R2, 0x3, PT ;  /* 0x000000030200780c */ /* 0x000fe20003f65270 */
[----:B------:R-:W-:-:S04]  /*0710*/  VIADD R44, R43, 0x1 ;  /* 0x000000012b2c7836 */ /* 0x000fc80000000000 */
[----:B------:R-:W-:-:S04]  /*0720*/  @!P1 IMAD.MOV R44, RZ, RZ, R43 ;  /* 0x000000ffff2c9224 */ /* 0x000fc800078e022b */
[----:B------:R-:W-:Y:S02]  /*0730*/  VIADD R45, R44, 0x1 ;  /* 0x000000012c2d7836 */ /* 0x000fe40000000000 */
[----:B------:R-:W-:Y:S01]  /*0740*/  @!P2 IMAD.MOV R45, RZ, RZ, R44 ;  /* 0x000000ffff2da224 */ /* 0x000fe200078e022c */
[----:B------:R-:W-:-:S04]  /*0750*/  ISETP.NE.AND P2, PT, R3, 0x1f, PT ;  /* 0x0000001f0300780c */ /* 0x000fc80003f45270 */
[----:B------:R-:W0:Y:S09]  /*0760*/  SHFL.UP P1, R4, R45, 0x1, RZ ;  /* 0x042000002d047989 */ /* 0x000e3200000200ff */
[----:B------:R-:W-:Y:S01]  /*0770*/  @!P2 LEA R39, R2, UR4, 0x2 ;  /* 0x000000040227ac11 */ /* 0x000fe2000f8e10ff */
[----:B0-----:R-:W-:-:S05]  /*0780*/  @P1 IMAD.IADD R4, R4, 0x1, R45 ;  /* 0x0000000104041824 */ /* 0x001fca00078e022d */
[----:B------:R-:W0:Y:S02]  /*0790*/  SHFL.UP P1, R5, R4, 0x2, RZ ;  /* 0x0440000004057989 */ /* 0x000e2400000200ff */
[----:B0-----:R-:W-:-:S05]  /*07a0*/  @P1 IMAD.IADD R5, R4, 0x1, R5 ;  /* 0x0000000104051824 */ /* 0x001fca00078e0205 */
[----:B------:R-:W0:Y:S02]  /*07b0*/  SHFL.UP P1, R12, R5, 0x4, RZ ;  /* 0x04800000050c7989 */ /* 0x000e2400000200ff */
[----:B0-----:R-:W-:-:S05]  /*07c0*/  @P1 IMAD.IADD R12, R5, 0x1, R12 ;  /* 0x00000001050c1824 */ /* 0x001fca00078e020c */
[----:B------:R-:W0:Y:S02]  /*07d0*/  SHFL.UP P1, R38, R12, 0x8, RZ ;  /* 0x050000000c267989 */ /* 0x000e2400000200ff */
[----:B0-----:R-:W-:-:S05]  /*07e0*/  @P1 IMAD.IADD R38, R12, 0x1, R38 ;  /* 0x000000010c261824 */ /* 0x001fca00078e0226 */
[----:B------:R-:W0:Y:S02]  /*07f0*/  SHFL.UP P1, R47, R38, 0x10, RZ ;  /* 0x06000000262f7989 */ /* 0x000e2400000200ff */
[----:B0-----:R-:W-:Y:S01]  /*0800*/  @P1 IMAD.IADD R47, R38, 0x1, R47 ;  /* 0x00000001262f1824 */ /* 0x001fe200078e022f */
[----:B------:R-:W-:-:S04]  /*0810*/  ISETP.NE.AND P1, PT, R3, RZ, PT ;  /* 0x000000ff0300720c */ /* 0x000fc80003f25270 */
[----:B------:R0:W-:Y:S01]  /*0820*/  @!P2 STS [R39], R47 ;  /* 0x0000002f2700a388 */ /* 0x0001e20000000800 */
[----:B------:R-:W-:Y:S01]  /*0830*/  BAR.SYNC.DEFER_BLOCKING 0x0 ;  /* 0x0000000000007b1d */ /* 0x000fe20000010000 */
[----:B------:R-:W-:Y:S01]  /*0840*/  ISETP.NE.AND P2, PT, R2, 0x2, PT ;  /* 0x000000020200780c */ /* 0x000fe20003f45270 */
[----:B0-----:R-:W-:-:S05]  /*0850*/  IMAD.IADD R47, R47, 0x1, -R45 ;  /* 0x000000012f2f7824 */ /* 0x001fca00078e0a2d */
[----:B------:R-:W-:Y:S01]  /*0860*/  SEL R47, R47, RZ, P1 ;  /* 0x000000ff2f2f7207 */ /* 0x000fe20000800000 */
[----:B------:R-:W0:Y:S04]  /*0870*/  LDS.128 R4, [UR4] ;  /* 0x00000004ff047984 */ /* 0x000e280008000c00 */
[----:B------:R-:W1:Y:S04]  /*0880*/  LDS.128 R8, [UR4+0x10] ;  /* 0x00001004ff087984 */ /* 0x000e680008000c00 */
[----:B------:R-:W2:Y:S01]  /*0890*/  LDS.128 R12, [UR4+0x20] ;  /* 0x00002004ff0c7984 */ /* 0x000ea20008000c00 */
[----:B0-----:R-:W-:-:S05]  /*08a0*/  IMAD.IADD R3, R4, 0x1, R5 ;  /* 0x0000000104037824 */ /* 0x001fca00078e0205 */
[----:B------:R-:W-:Y:S01]  /*08b0*/  SEL R38, R3, R4, !P2 ;  /* 0x0000000403267207 */ /* 0x000fe20005000000 */
[----:B------:R-:W-:Y:S01]  /*08c0*/  IMAD.IADD R3, R6, 0x1, R3 ;  /* 0x0000000106037824 */ /* 0x000fe200078e0203 */
[----:B------:R-:W-:-:S04]  /*08d0*/  ISETP.NE.AND P2, PT, R2, 0x4, PT ;  /* 0x000000040200780c */ /* 0x000fc80003f45270 */
[----:B------:R-:W-:Y:S01]  /*08e0*/  SEL R38, R3, R38, !P3 ;  /* 0x0000002603267207 */ /* 0x000fe20005800000 */
[----:B------:R-:W-:Y:S01]  /*08f0*/  IMAD.IADD R3, R7, 0x1, R3 ;  /* 0x0000000107037824 */ /* 0x000fe200078e0203 */
[----:B------:R-:W-:-:S04]  /*0900*/  ISETP.NE.AND P3, PT, R2, 0x5, PT ;  /* 0x000000050200780c */ /* 0x000fc80003f65270 */
[C---:B------:R-:W-:Y:S01]  /*0910*/  SEL R38, R3.reuse, R38, !P2 ;  /* 0x0000002603267207 */ /* 0x040fe20005000000 */
[----:B-1----:R-:W-:Y:S01]  /*0920*/  IMAD.IADD R3, R3, 0x1, R8 ;  /* 0x0000000103037824 */ /* 0x002fe200078e0208 */
[----:B------:R-:W-:-:S04]  /*0930*/  ISETP.NE.AND P2, PT, R40, RZ, PT ;  /* 0x000000ff2800720c */ /* 0x000fc80003f45270 */
[----:B------:R-:W-:Y:S01]  /*0940*/  SEL R38, R3, R38, !P3 ;  /* 0x0000002603267207 */ /* 0x000fe20005800000 */
[----:B------:R-:W-:Y:S01]  /*0950*/  IMAD.IADD R3, R9, 0x1, R3 ;  /* 0x0000000109037824 */ /* 0x000fe200078e0203 */
[----:B------:R-:W-:-:S04]  /*0960*/  ISETP.NE.AND P3, PT, R2, 0x8, PT ;  /* 0x000000080200780c */ /* 0x000fc80003f65270 */
[----:B------:R-:W-:Y:S01]  /*0970*/  SEL R38, R3, R38, !P4 ;  /* 0x0000002603267207 */ /* 0x000fe20006000000 */
[----:B------:R-:W-:Y:S01]  /*0980*/  IMAD.IADD R3, R10, 0x1, R3 ;  /* 0x000000010a037824 */ /* 0x000fe200078e0203 */
[----:B------:R-:W-:-:S04]  /*0990*/  ISETP.NE.AND P4, PT, R2, 0x9, PT ;  /* 0x000000090200780c */ /* 0x000fc80003f85270 */
[----:B------:R-:W-:Y:S01]  /*09a0*/  SEL R38, R3, R38, !P5 ;  /* 0x0000002603267207 */ /* 0x000fe20006800000 */
[----:B------:R-:W-:Y:S01]  /*09b0*/  IMAD.IADD R3, R11, 0x1, R3 ;  /* 0x000000010b037824 */ /* 0x000fe200078e0203 */
[----:B------:R-:W-:-:S04]  /*09c0*/  ISETP.NE.AND P5, PT, R2, 0xa, PT ;  /* 0x0000000a0200780c */ /* 0x000fc80003fa5270 */
[C---:B------:R-:W-:Y:S01]  /*09d0*/  SEL R2, R3.reuse, R38, !P3 ;  /* 0x0000002603027207 */ /* 0x040fe20005800000 */
[----:B--2---:R-:W-:Y:S01]  /*09e0*/  IMAD.IADD R3, R3, 0x1, R12 ;  /* 0x0000000103037824 */ /* 0x004fe200078e020c */
[----:B------:R-:W0:Y:S04]  /*09f0*/  @!P2 LDC.64 R38, c[0x0][0x3a0] ;  /* 0x0000e800ff26ab82 */ /* 0x000e280000000a00 */
[----:B------:R-:W-:Y:S01]  /*0a00*/  SEL R2, R3, R2, !P4 ;  /* 0x0000000203027207 */ /* 0x000fe20006000000 */
[----:B------:R-:W-:-:S05]  /*0a10*/  IMAD.IADD R3, R13, 0x1, R3 ;  /* 0x000000010d037824 */ /* 0x000fca00078e0203 */
[----:B------:R-:W-:Y:S01]  /*0a20*/  SEL R2, R3, R2, !P5 ;  /* 0x0000000203027207 */ /* 0x000fe20006800000 */
[----:B------:R-:W-:-:S05]  /*0a30*/  IMAD.IADD R3, R14, 0x1, R3 ;  /* 0x000000010e037824 */ /* 0x000fca00078e0203 */
[----:B------:R-:W-:Y:S01]  /*0a40*/  SEL R45, R3, R2, !P6 ;  /* 0x00000002032d7207 */ /* 0x000fe20007000000 */
[----:B------:R-:W-:Y:S02]  /*0a50*/  IMAD.IADD R3, R15, 0x1, R3 ;  /* 0x000000010f037824 */ /* 0x000fe400078e0203 */
[----:B------:R-:W-:-:S03]  /*0a60*/  @!P2 IMAD.MOV.U32 R2, RZ, RZ, 0x65 ;  /* 0x00000065ff02a424 */ /* 0x000fc600078e00ff */
[----:B------:R-:W-:Y:S02]  /*0a70*/  ISETP.GT.AND P1, PT, R3, 0x180, PT ;  /* 0x000001800300780c */ /* 0x000fe40003f24270 */
[----:B0-----:R0:W-:Y:S01]  /*0a80*/  @!P2 ST.E.64.STRONG.GPU desc[UR6][R38.64+0x100], R2 ;  /* 0x000100022600a985 */ /* 0x0011e2000c10fb06 */
[----:B------:R-:W-:-:S04]  /*0a90*/  ISETP.GE.U32.AND P2, PT, R40, 0x20, PT ;  /* 0x000000202800780c */ /* 0x000fc80003f46070 */
[----:B------:R-:W-:-:S05]  /*0aa0*/  SEL R45, R45, RZ, P2 ;  /* 0x000000ff2d2d7207 */ /* 0x000fca0001000000 */
[----:B------:R-:W-:Y:S01]  /*0ab0*/  IMAD.IADD R47, R45, 0x1, R47 ;  /* 0x000000012d2f7824 */ /* 0x000fe200078e022f */
[----:B0-----:R-:W-:-:S03]  /*0ac0*/  SEL R2, RZ, 0x1, !P0 ;  /* 0x00000001ff027807 */ /* 0x001fc60004000000 */
[--C-:B------:R-:W-:Y:S02]  /*0ad0*/  IMAD.IADD R45, R52, 0x1, R47.reuse ;  /* 0x00000001342d7824 */ /* 0x100fe400078e022f */
[--C-:B------:R-:W-:Y:S02]  /*0ae0*/  IMAD.IADD R46, R46, 0x1, R47.reuse ;  /* 0x000000012e2e7824 */ /* 0x100fe400078e022f */
[--C-:B------:R-:W-:Y:S02]  /*0af0*/  IMAD.IADD R50, R50, 0x1, R47.reuse ;  /* 0x0000000132327824 */ /* 0x100fe400078e022f */
[--C-:B------:R-:W-:Y:S02]  /*0b00*/  IMAD.IADD R48, R48, 0x1, R47.reuse ;  /* 0x0000000130307824 */ /* 0x100fe400078e022f */
[--C-:B------:R-:W-:Y:S02]  /*0b10*/  IMAD.IADD R0, R0, 0x1, R47.reuse ;  /* 0x0000000100007824 */ /* 0x100fe400078e022f */
[----:B------:R-:W-:-:S02]  /*0b20*/  IMAD.IADD R41, R41, 0x1, R47 ;  /* 0x0000000129297824 */ /* 0x000fc400078e022f */
[--C-:B------:R-:W-:Y:S02]  /*0b30*/  IMAD.IADD R42, R42, 0x1, R47.reuse ;  /* 0x000000012a2a7824 */ /* 0x100fe400078e022f */
[--C-:B------:R-:W-:Y:S02]  /*0b40*/  IMAD.IADD R43, R43, 0x1, R47.reuse ;  /* 0x000000012b2b7824 */ /* 0x100fe400078e022f */
[--C-:B------:R-:W-:Y:S02]  /*0b50*/  IMAD.IADD R44, R44, 0x1, R47.reuse ;  /* 0x000000012c2c7824 */ /* 0x100fe400078e022f */
[----:B------:R-:W-:Y:S01]  /*0b60*/  IMAD.IADD R2, R2, 0x1, R47 ;  /* 0x0000000102027824 */ /* 0x000fe200078e022f */
[----:B------:R-:W-:Y:S06]  /*0b70*/  @P1 BRA `(.L_x_2) ;  /* 0x0000000800b41947 */ /* 0x000fec0003800000 */
[----:B------:R-:W-:Y:S04]  /*0b80*/  BSSY.RECONVERGENT B0, `(.L_x_3) ;  /* 0x000000d000007945 */ /* 0x000fe80003800200 */
[----:B------:R-:W-:Y:S05]  /*0b90*/  @!P0 BRA `(.L_x_4) ;  /* 0x00000000002c8947 */ /* 0x000fea0003800000 */
[----:B------:R-:W-:Y:S01]  /*0ba0*/  UISETP.NE.AND UP0, UPT, UR8, URZ, UPT ;  /* 0x000000ff0800728c */ /* 0x000fe2000bf05270 */
[----:B------:R-:W-:Y:S01]  /*0bb0*/  CS2R R4, SRZ ;  /* 0x0000000000047805 */ /* 0x000fe2000001ff00 */
[----:B------:R-:W0:Y:S07]  /*0bc0*/  LDCU.64 UR4, c[0x0][0x390] ;  /* 0x00007200ff0477ac */ /* 0x000e2e0008000a00 */
[----:B------:R-:W-:Y:S05]  /*0bd0*/  BRA.U UP0, `(.L_x_5) ;  /* 0x0000000100087547 */ /* 0x000fea000b800000 */
[----:B------:R-:W1:Y:S02]  /*0be0*/  LDC.64 R4, c[0x0][0x3d0] ;  /* 0x0000f400ff047b82 */ /* 0x000e640000000a00 */
[----:B-1----:R-:W5:Y:S02]  /*0bf0*/  LDG.E.64 R4, desc[UR6][R4.64] ;  /* 0x0000000604047981 */ /* 0x002f64000c1e1b00 */
.L_x_5:
[----:B-----5:R-:W-:-:S04]  /*0c00*/  IADD3 R3, P0, PT, R47, R4, RZ ;  /* 0x000000042f037210 */ /* 0x020fc80007f1e0ff */
[----:B------:R-:W-:Y:S02]  /*0c10*/  LEA.HI.X.SX32 R6, R47, R5, 0x1, P0 ;  /* 0x000000052f067211 */ /* 0x000fe400000f0eff */
[----:B0-----:R-:W-:-:S04]  /*0c20*/  LEA R4, P0, R3, UR4, 0x3 ;  /* 0x0000000403047c11 */ /* 0x001fc8000f8018ff */
[----:B------:R-:W-:-:S05]  /*0c30*/  LEA.HI.X R5, R3, UR5, R6, 0x3, P0 ;  /* 0x0000000503057c11 */ /* 0x000fca00080f1c06 */
[----:B------:R0:W-:Y:S04]  /*0c40*/  STG.E.64 desc[UR6][R4.64], R34 ;  /* 0x0000002204007986 */ /* 0x0001e8000c101b06 */
.L_x_4:
[----:B------:R-:W-:Y:S05]  /*0c50*/  BSYNC.RECONVERGENT B0 ;  /* 0x0000000000007941 */ /* 0x000fea0003800200 */
.L_x_3:
[----:B------:R-:W-:Y:S01]  /*0c60*/  ISETP.NE.U32.AND P0, PT, R36, RZ, PT ;  /* 0x000000ff2400720c */ /* 0x000fe20003f05070 */
[----:B------:R-:W-:Y:S03]  /*0c70*/  BSSY.RECONVERGENT B0, `(.L_x_6) ;  /* 0x000000e000007945 */ /* 0x000fe60003800200 */
[----:B------:R-:W-:-:S13]  /*0c80*/  ISETP.NE.AND.EX P0, PT, R37, RZ, PT, P0 ;  /* 0x000000ff2500720c */ /* 0x000fda0003f05300 */
[----:B------:R-:W-:Y:S05]  /*0c90*/  @!P0 BRA `(.L_x_7) ;  /* 0x00000000002c8947 */ /* 0x000fea0003800000 */
[----:B------:R-:W-:Y:S01]  /*0ca0*/  UISETP.NE.AND UP0, UPT, UR8, URZ, UPT ;  /* 0x000000ff0800728c */ /* 0x000fe2000bf05270 */
[----:B0-----:R-:W-:Y:S01]  /*0cb0*/  CS2R R4, SRZ ;  /* 0x0000000000047805 */ /* 0x001fe2000001ff00 */
[----:B------:R-:W0:Y:S07]  /*0cc0*/  LDCU.64 UR4, c[0x0][0x390] ;  /* 0x00007200ff0477ac */ /* 0x000e2e0008000a00 */
[----:B------:R-:W-:Y:S05]  /*0cd0*/  BRA.U UP0, `(.L_x_8) ;  /* 0x0000000100087547 */ /* 0x000fea000b800000 */
[----:B------:R-:W1:Y:S02]  /*0ce0*/  LDC.64 R4, c[0x0][0x3d0] ;  /* 0x0000f400ff047b82 */ /* 0x000e640000000a00 */
[----:B-1----:R-:W5:Y:S02]  /*0cf0*/  LDG.E.64 R4, desc[UR6][R4.64] ;  /* 0x0000000604047981 */ /* 0x002f64000c1e1b00 */
.L_x_8:
[----:B-----5:R-:W-:-:S04]  /*0d00*/  IADD3 R3, P0, PT, R2, R4, RZ ;  /* 0x0000000402037210 */ /* 0x020fc80007f1e0ff */
[----:B------:R-:W-:Y:S02]  /*0d10*/  LEA.HI.X.SX32 R4, R2, R5, 0x1, P0 ;  /* 0x0000000502047211 */ /* 0x000fe400000f0eff */
[----:B0-----:R-:W-:-:S04]  /*0d20*/  LEA R2, P0, R3, UR4, 0x3 ;  /* 0x0000000403027c11 */ /* 0x001fc8000f8018ff */
[----:B------:R-:W-:-:S05]  /*0d30*/  LEA.HI.X R3, R3, UR5, R4, 0x3, P0 ;  /* 0x0000000503037c11 */ /* 0x000fca00080f1c04 */
[----:B------:R1:W-:Y:S04]  /*0d40*/  STG.E.64 desc[UR6][R2.64], R36 ;  /* 0x0000002402007986 */ /* 0x0003e8000c101b06 */
.L_x_7:
[----:B------:R-:W-:Y:S05]  /*0d50*/  BSYNC.RECONVERGENT B0 ;  /* 0x0000000000007941 */ /* 0x000fea0003800200 */
.L_x_6:
[----:B------:R-:W-:Y:S01]  /*0d60*/  ISETP.NE.U32.AND P0, PT, R32, RZ, PT ;  /* 0x000000ff2000720c */ /* 0x000fe20003f05070 */
[----:B------:R-:W-:Y:S03]  /*0d70*/  BSSY.RECONVERGENT B0, `(.L_x_9) ;  /* 0x000000e000007945 */ /* 0x000fe60003800200 */
[----:B------:R-:W-:-:S13]  /*0d80*/  ISETP.NE.AND.EX P0, PT, R33, RZ, PT, P0 ;  /* 0x000000ff2100720c */ /* 0x000fda0003f05300 */
[----:B------:R-:W-:Y:S05]  /*0d90*/  @!P0 BRA `(.L_x_10) ;  /* 0x00000000002c8947 */ /* 0x000fea0003800000 */
[----:B------:R-:W-:Y:S01]  /*0da0*/  UISETP.NE.AND UP0, UPT, UR8, URZ, UPT ;  /* 0x000000ff0800728c */ /* 0x000fe2000bf05270 */
[----:B-1----:R-:W-:Y:S01]  /*0db0*/  CS2R R2, SRZ ;  /* 0x0000000000027805 */ /* 0x002fe2000001ff00 */
[----:B------:R-:W1:Y:S07]  /*0dc0*/  LDCU.64 UR4, c[0x0][0x390] ;  /* 0x00007200ff0477ac */ /* 0x000e6e0008000a00 */
[----:B------:R-:W-:Y:S05]  /*0dd0*/  BRA.U UP0, `(.L_x_11) ;  /* 0x0000000100087547 */ /* 0x000fea000b800000 */
[----:B------:R-:W2:Y:S02]  /*0de0*/  LDC.64 R2, c[0x0][0x3d0] ;  /* 0x0000f400ff027b82 */ /* 0x000ea40000000a00 */
[----:B--2---:R-:W5:Y:S02]  /*0df0*/  LDG.E.64 R2, desc[UR6][R2.64] ;  /* 0x0000000602027981 */ /* 0x004f64000c1e1b00 */
.L_x_11:
[----:B0----5:R-:W-:-:S04]  /*0e00*/  IADD3 R4, P0, PT, R45, R2, RZ ;  /* 0x000000022d047210 */ /* 0x021fc80007f1e0ff */
[----:B------:R-:W-:Y:S02]  /*0e10*/  LEA.HI.X.SX32 R3, R45, R3, 0x1, P0 ;  /* 0x000000032d037211 */ /* 0x000fe400000f0eff */
[----:B-1----:R-:W-:-:S04]  /*0e20*/  LEA R2, P0, R4, UR4, 0x3 ;  /* 0x0000000404027c11 */ /* 0x002fc8000f8018ff */
[----:B------:R-:W-:-:S05]  /*0e30*/  LEA.HI.X R3, R4, UR5, R3, 0x3, P0 ;  /* 0x0000000504037c11 */ /* 0x000fca00080f1c03 */
[----:B------:R2:W-:Y:S04]  /*0e40*/  STG.E.64 desc[UR6][R2.64], R32 ;  /* 0x0000002002007986 */ /* 0x0005e8000c101b06 */
.L_x_10:
[----:B------:R-:W-:Y:S05]  /*0e50*/  BSYNC.RECONVERGENT B0 ;  /* 0x0000000000007941 */ /* 0x000fea0003800200 */
.L_x_9:
[----:B------:R-:W-:Y:S01]  /*0e60*/  ISETP.NE.U32.AND P0, PT, R30, RZ, PT ;  /* 0x000000ff1e00720c */ /* 0x000fe20003f05070 */
[----:B------:R-:W-:Y:S03]  /*0e70*/  BSSY.RECONVERGENT B0, `(.L_x_12) ;  /* 0x000000e000007945 */ /* 0x000fe60003800200 */
[----:B------:R-:W-:-:S13]  /*0e80*/  ISETP.NE.AND.EX P0, PT, R31, RZ, PT, P0 ;  /* 0x000000ff1f00720c */ /* 0x000fda0003f05300 */
[----:B------:R-:W-:Y:S05]  /*0e90*/  @!P0 BRA `(.L_x_13) ;  /* 0x00000000002c8947 */ /* 0x000fea0003800000 */
[----:B------:R-:W-:Y:S01]  /*0ea0*/  UISETP.NE.AND UP0, UPT, UR8, URZ, UPT ;  /* 0x000000ff0800728c */ /* 0x000fe2000bf05270 */
[----:B-12---:R-:W-:Y:S01]  /*0eb0*/  CS2R R2, SRZ ;  /* 0x0000000000027805 */ /* 0x006fe2000001ff00 */
[----:B------:R-:W1:Y:S07]  /*0ec0*/  LDCU.64 UR4, c[0x0][0x390] ;  /* 0x00007200ff0477ac */ /* 0x000e6e0008000a00 */
[----:B------:R-:W-:Y:S05]  /*0ed0*/  BRA.U UP0, `(.L_x_14) ;  /* 0x0000000100087547 */ /* 0x000fea000b800000 */
[----:B------:R-:W2:Y:S02]  /*0ee0*/  LDC.64 R2, c[0x0][0x3d0] ;  /* 0x0000f400ff027b82 */ /* 0x000ea40000000a00 */
[----:B--2---:R-:W5:Y:S02]  /*0ef0*/  LDG.E.64 R2, desc[UR6][R2.64] ;  /* 0x0000000602027981 */ /* 0x004f64000c1e1b00 */
.L_x_14:
[----:B0----5:R-:W-:-:S04]  /*0f00*/  IADD3 R4, P0, PT, R46, R2, RZ ;  /* 0x000000022e047210 */ /* 0x021fc80007f1e0ff */
[----:B------:R-:W-:Y:S02]  /*0f10*/  LEA.HI.X.SX32 R3, R46, R3, 0x1, P0 ;  /* 0x000000032e037211 */ /* 0x000fe400000f0eff */
[----:B-1----:R-:W-:-:S04]  /*0f20*/  LEA R2, P0, R4, UR4, 0x3 ;  /* 0x0000000404027c11 */ /* 0x002fc8000f8018ff */
[----:B------:R-:W-:-:S05]  /*0f30*/  LEA.HI.X R3, R4, UR5, R3, 0x3, P0 ;  /* 0x0000000504037c11 */ /* 0x000fca00080f1c03 */
[----:B------:R3:W-:Y:S04]  /*0f40*/  STG.E.64 desc[UR6][R2.64], R30 ;  /* 0x0000001e02007986 */ /* 0x0007e8000c101b06 */
.L_x_13:
[----:B------:R-:W-:Y:S05]  /*0f50*/  BSYNC.RECONVERGENT B0 ;  /* 0x0000000000007941 */ /* 0x000fea0003800200 */
.L_x_12:
[----:B------:R-:W-:Y:S01]  /*0f60*/  ISETP.NE.U32.AND P0, PT, R28, RZ, PT ;  /* 0x000000ff1c00720c */ /* 0x000fe20003f05070 */
[----:B------:R-:W-:Y:S03]  /*0f70*/  BSSY.RECONVERGENT B0, `(.L_x_15) ;  /* 0x000000e000007945 */ /* 0x000fe60003800200 */
[----:B------:R-:W-:-:S13]  /*0f80*/  ISETP.NE.AND.EX P0, PT, R29, RZ, PT, P0 ;  /* 0x000000ff1d00720c */ /* 0x000fda0003f05300 */
[----:B------:R-:W-:Y:S05]  /*0f90*/  @!P0 BRA `(.L_x_16) ;  /* 0x00000000002c8947 */ /* 0x000fea0003800000 */
[----:B------:R-:W-:Y:S01]  /*0fa0*/  UISETP.NE.AND UP0, UPT, UR8, URZ, UPT ;  /* 0x000000ff0800728c */ /* 0x000fe2000bf05270 */
[----:B-123--:R-:W-:Y:S01]  /*0fb0*/  CS2R R2, SRZ ;  /* 0x0000000000027805 */ /* 0x00efe2000001ff00 */
[----:B------:R-:W1:Y:S07]  /*0fc0*/  LDCU.64 UR4, c[0x0][0x390] ;  /* 0x00007200ff0477ac */ /* 0x000e6e0008000a00 */
[----:B------:R-:W-:Y:S05]  /*0fd0*/  BRA.U UP0, `(.L_x_17) ;  /* 0x0000000100087547 */ /* 0x000fea000b800000 */
[----:B------:R-:W2:Y:S02]  /*0fe0*/  LDC.64 R2, c[0x0][0x3d0] ;  /* 0x0000f400ff027b82 */ /* 0x000ea40000000a00 */
[----:B--2---:R-:W5:Y:S02]  /*0ff0*/  LDG.E.64 R2, desc[UR6][R2.64] ;  /* 0x0000000602027981 */ /* 0x004f64000c1e1b00 */
.L_x_17:
[----:B0----5:R-:W-:-:S04]  /*1000*/  IADD3 R4, P0, PT, R50, R2, RZ ;  /* 0x0000000232047210 */ /* 0x021fc80007f1e0ff */
[----:B------:R-:W-:Y:S02]  /*1010*/  LEA.HI.X.SX32 R3, R50, R3, 0x1, P0 ;  /* 0x0000000332037211 */ /* 0x000fe400000f0eff */
[----:B-1----:R-:W-:-:S04]  /*1020*/  LEA R2, P0, R4, UR4, 0x3 ;  /* 0x0000000404027c11 */ /* 0x002fc8000f8018ff */
[----:B------:R-:W-:-:S05]  /*1030*/  LEA.HI.X R3, R4, UR5, R3, 0x3, P0 ;  /* 0x0000000504037c11 */ /* 0x000fca00080f1c03 */
[----:B------:R4:W-:Y:S04]  /*1040*/  STG.E.64 desc[UR6][R2.64], R28 ;  /* 0x0000001c02007986 */ /* 0x0009e8000c101b06 */
.L_x_16:
[----:B------:R-:W-:Y:S05]  /*1050*/  BSYNC.RECONVERGENT B0 ;  /* 0x0000000000007941 */ /* 0x000fea0003800200 */
.L_x_15:
[----:B------:R-:W-:Y:S01]  /*1060*/  ISETP.NE.U32.AND P0, PT, R26, RZ, PT ;  /* 0x000000ff1a00720c */ /* 0x000fe20003f05070 */
[----:B------:R-:W-:Y:S03]  /*1070*/  BSSY.RECONVERGENT B0, `(.L_x_18) ;  /* 0x000000e000007945 */ /* 0x000fe60003800200 */
[----:B------:R-:W-:-:S13]  /*1080*/  ISETP.NE.AND.EX P0, PT, R27, RZ, PT, P0 ;  /* 0x000000ff1b00720c */ /* 0x000fda0003f05300 */
[----:B------:R-:W-:Y:S05]  /*1090*/  @!P0 BRA `(.L_x_19) ;  /* 0x00000000002c8947 */ /* 0x000fea0003800000 */
[----:B------:R-:W-:Y:S01]  /*10a0*/  UISETP.NE.AND UP0, UPT, UR8, URZ, UPT ;  /* 0x000000ff0800728c */ /* 0x000fe2000bf05270 */
[----:B-1234-:R-:W-:Y:S01]  /*10b0*/  CS2R R2, SRZ ;  /* 0x0000000000027805 */ /* 0x01efe2000001ff00 */
[----:B------:R-:W1:Y:S07]  /*10c0*/  LDCU.64 UR4, c[0x0][0x390] ;  /* 0x00007200ff0477ac */ /* 0x000e6e0008000a00 */
[----:B------:R-:W-:Y:S05]  /*10d0*/  BRA.U UP0, `(.L_x_20) ;  /* 0x0000000100087547 */ /* 0x000fea000b800000 */
[----:B------:R-:W2:Y:S02]  /*10e0*/  LDC.64 R2, c[0x0][0x3d0] ;  /* 0x0000f400ff027b82 */ /* 0x000ea40000000a00 */
[----:B--2---:R-:W5:Y:S02]  /*10f0*/  LDG.E.64 R2, desc[UR6][R2.64] ;  /* 0x0000000602027981 */ /* 0x004f64000c1e1b00 */
.L_x_20:
[----:B0----5:R-:W-:-:S04]  /*1100*/  IADD3 R4, P0, PT, R48, R2, RZ ;  /* 0x0000000230047210 */ /* 0x021fc80007f1e0ff */
[----:B------:R-:W-:Y:S02]  /*1110*/  LEA.HI.X.SX32 R3, R48, R3, 0x1, P0 ;  /* 0x0000000330037211 */ /* 0x000fe400000f0eff */
[----:B-1----:R-:W-:-:S04]  /*1120*/  LEA R2, P0, R4, UR4, 0x3 ;  /* 0x0000000404027c11 */ /* 0x002fc8000f8018ff */
[----:B------:R-:W-:-:S05]  /*1130*/  LEA.HI.X R3, R4, UR5, R3, 0x3, P0 ;  /* 0x0000000504037c11 */ /* 0x000fca00080f1c03 */
[----:B------:R0:W-:Y:S04]  /*1140*/  STG.E.64 desc[UR6][R2.64], R26 ;  /* 0x0000001a02007986 */ /* 0x0001e8000c101b06 */
.L_x_19:
[----:B------:R-:W-:Y:S05]  /*1150*/  BSYNC.RECONVERGENT B0 ;  /* 0x0000000000007941 */ /* 0x000fea0003800200 */
.L_x_18:
[----:B------:R-:W-:Y:S01]  /*1160*/  ISETP.NE.U32.AND P0, PT, R24, RZ, PT ;  /* 0x000000ff1800720c */ /* 0x000fe20003f05070 */
[----:B------:R-:W-:Y:S03]  /*1170*/  BSSY.RECONVERGENT B0, `(.L_x_21) ;  /* 0x000000e000007945 */ /* 0x000fe60003800200 */
[----:B------:R-:W-:-:S13]  /*1180*/  ISETP.NE.AND.EX P0, PT, R25, RZ, PT, P0 ;  /* 0x000000ff1900720c */ /* 0x000fda0003f05300 */
[----:B------:R-:W-:Y:S05]  /*1190*/  @!P0 BRA `(.L_x_22) ;  /* 0x00000000002c8947 */ /* 0x000fea0003800000 */
[----:B------:R-:W-:Y:S01]  /*11a0*/  UISETP.NE.AND UP0, UPT, UR8, URZ, UPT ;  /* 0x000000ff0800728c */ /* 0x000fe2000bf05270 */
[----:B01234-:R-:W-:Y:S01]  /*11b0*/  CS2R R2, SRZ ;  /* 0x0000000000027805 */ /* 0x01ffe2000001ff00 */
[----:B------:R-:W0:Y:S07]  /*11c0*/  LDCU.64 UR4, c[0x0][0x390] ;  /* 0x00007200ff0477ac */ /* 0x000e2e0008000a00 */
[----:B------:R-:W-:Y:S05]  /*11d0*/  BRA.U UP0, `(.L_x_23) ;  /* 0x0000000100087547 */ /* 0x000fea000b800000 */
[----:B------:R-:W1:Y:S02]  /*11e0*/  LDC.64 R2, c[0x0][0x3d0] ;  /* 0x0000f400ff027b82 */ /* 0x000e640000000a00 */
[----:B-1----:R-:W5:Y:S02]  /*11f0*/  LDG.E.64 R2, desc[UR6][R2.64] ;  /* 0x0000000602027981 */ /* 0x002f64000c1e1b00 */
.L_x_23:
[----:B-----5:R-:W-:-:S04]  /*1200*/  IADD3 R4, P0, PT, R0, R2, RZ ;  /* 0x0000000200047210 */ /* 0x020fc80007f1e0ff */
[----:B------:R-:W-:Y:S02]  /*1210*/  LEA.HI.X.SX32 R3, R0, R3, 0x1, P0 ;  /* 0x0000000300037211 */ /* 0x000fe400000f0eff */
[----:B0-----:R-:W-:-:S04]  /*1220*/  LEA R2, P0, R4, UR4, 0x3 ;  /* 0x0000000404027c11 */ /* 0x001fc8000f8018ff */
[----:B------:R-:W-:-:S05]  /*1230*/  LEA.HI.X R3, R4, UR5, R3, 0x3, P0 ;  /* 0x0000000504037c11 */ /* 0x000fca00080f1c03 */
[----:B------:R0:W-:Y:S04]  /*1240*/  STG.E.64 desc[UR6][R2.64], R24 ;  /* 0x0000001802007986 */ /* 0x0001e8000c101b06 */
.L_x_22:
[----:B------:R-:W-:Y:S05]  /*1250*/  BSYNC.RECONVERGENT B0 ;  /* 0x0000000000007941 */ /* 0x000fea0003800200 */
.L_x_21:
        /* <DEDUP_REMOVED lines=10> */
.L_x_26:
[----:B-----5:R-:W-:-:S04]  /*1300*/  IADD3 R0, P0, PT, R41, R2, RZ ;  /* 0x0000000229007210 */ /* 0x020fc80007f1e0ff */
[----:B------:R-:W-:Y:S02]  /*1310*/  LEA.HI.X.SX32 R3, R41, R3, 0x1, P0 ;  /* 0x0000000329037211 */ /* 0x000fe400000f0eff */
[----:B0-----:R-:W-:-:S04]  /*1320*/  LEA R2, P0, R0, UR4, 0x3 ;  /* 0x0000000400027c11 */ /* 0x001fc8000f8018ff */
[----:B------:R-:W-:-:S05]  /*1330*/  LEA.HI.X R3, R0, UR5, R3, 0x3, P0 ;  /* 0x0000000500037c11 */ /* 0x000fca00080f1c03 */
[----:B------:R0:W-:Y:S04]  /*1340*/  STG.E.64 desc[UR6][R2.64], R22 ;  /* 0x0000001602007986 */ /* 0x0001e8000c101b06 */
.L_x_25:
[----:B------:R-:W-:Y:S05]  /*1350*/  BSYNC.RECONVERGENT B0 ;  /* 0x0000000000007941 */ /* 0x000fea0003800200 */
.L_x_24:
        /* <DEDUP_REMOVED lines=10> */
.L_x_29:
[----:B-----5:R-:W-:-:S04]  /*1400*/  IADD3 R0, P0, PT, R42, R2, RZ ;  /* 0x000000022a007210 */ /* 0x020fc80007f1e0ff */
[----:B------:R-:W-:Y:S02]  /*1410*/  LEA.HI.X.SX32 R3, R42, R3, 0x1, P0 ;  /* 0x000000032a037211 */ /* 0x000fe400000f0eff */
[----:B0-----:R-:W-:-:S04]  /*1420*/  LEA R2, P0, R0, UR4, 0x3 ;  /* 0x0000000400027c11 */ /* 0x001fc8000f8018ff */
[----:B------:R-:W-:-:S05]  /*1430*/  LEA.HI.X R3, R0, UR5, R3, 0x3, P0 ;  /* 0x0000000500037c11 */ /* 0x000fca00080f1c03 */
[----:B------:R0:W-:Y:S04]  /*1440*/  STG.E.64 desc[UR6][R2.64], R20 ;  /* 0x0000001402007986 */ /* 0x0001e8000c101b06 */
.L_x_28:
[----:B------:R-:W-:Y:S05]  /*1450*/  BSYNC.RECONVERGENT B0 ;  /* 0x0000000000007941 */ /* 0x000fea0003800200 */
.L_x_27:
        /* <DEDUP_REMOVED lines=10> */
.L_x_32:
[----:B-----5:R-:W-:-:S04]  /*1500*/  IADD3 R0, P0, PT, R43, R2, RZ ;  /* 0x000000022b007210 */ /* 0x020fc80007f1e0ff */
[----:B------:R-:W-:Y:S02]  /*1510*/  LEA.HI.X.SX32 R3, R43, R3, 0x1, P0 ;  /* 0x000000032b037211 */ /* 0x000fe400000f0eff */
[----:B0-----:R-:W-:-:S04]  /*1520*/  LEA R2, P0, R0, UR4, 0x3 ;  /* 0x0000000400027c11 */ /* 0x001fc8000f8018ff */
[----:B------:R-:W-:-:S05]  /*1530*/  LEA.HI.X R3, R0, UR5, R3, 0x3, P0 ;  /* 0x0000000500037c11 */ /* 0x000fca00080f1c03 */
[----:B------:R0:W-:Y:S04]  /*1540*/  STG.E.64 desc[UR6][R2.64], R18 ;  /* 0x0000001202007986 */ /* 0x0001e8000c101b06 */
.L_x_31:
[----:B------:R-:W-:Y:S05]  /*1550*/  BSYNC.RECONVERGENT B0 ;  /* 0x0000000000007941 */ /* 0x000fea0003800200 */
.L_x_30:
[----:B------:R-:W-:-:S04]  /*1560*/  ISETP.NE.U32.AND P0, PT, R16, RZ, PT ;  /* 0x000000ff1000720c */ /* 0x000fc80003f05070 */
[----:B------:R-:W-:-:S13]  /*1570*/  ISETP.NE.AND.EX P0, PT, R17, RZ, PT, P0 ;  /* 0x000000ff1100720c */ /* 0x000fda0003f05300 */
[----:B------:R-:W-:Y:S05]  /*1580*/  @!P0 EXIT ;  /* 0x000000000000894d */ /* 0x000fea0003800000 */
[----:B------:R-:W-:Y:S01]  /*1590*/  UISETP.NE.AND UP0, UPT, UR8, URZ, UPT ;  /* 0x000000ff0800728c */ /* 0x000fe2000bf05270 */
[----:B01234-:R-:W-:-:S08]  /*15a0*/  CS2R R2, SRZ ;  /* 0x0000000000027805 */ /* 0x01ffd0000001ff00 */
[----:B------:R-:W-:Y:S05]  /*15b0*/  BRA.U UP0, `(.L_x_33) ;  /* 0x0000000100087547 */ /* 0x000fea000b800000 */
[----:B------:R-:W0:Y:S02]  /*15c0*/  LDC.64 R2, c[0x0][0x3d0] ;  /* 0x0000f400ff027b82 */ /* 0x000e240000000a00 */
[----:B0-----:R-:W5:Y:S02]  /*15d0*/  LDG.E.64 R2, desc[UR6][R2.64] ;  /* 0x0000000602027981 */ /* 0x001f64000c1e1b00 */
.L_x_33:
[----:B------:R-:W0:Y:S01]  /*15e0*/  LDCU.64 UR4, c[0x0][0x390] ;  /* 0x00007200ff0477ac */ /* 0x000e220008000a00 */
[----:B-----5:R-:W-:-:S04]  /*15f0*/  IADD3 R0, P0, PT, R44, R2, RZ ;  /* 0x000000022c007210 */ /* 0x020fc80007f1e0ff */
[----:B------:R-:W-:Y:S02]  /*1600*/  LEA.HI.X.SX32 R3, R44, R3, 0x1, P0 ;  /* 0x000000032c037211 */ /* 0x000fe400000f0eff */
[----:B0-----:R-:W-:-:S04]  /*1610*/  LEA R2, P0, R0, UR4, 0x3 ;  /* 0x0000000400027c11 */ /* 0x001fc8000f8018ff */
[----:B------:R-:W-:-:S05]  /*1620*/  LEA.HI.X R3, R0, UR5, R3, 0x3, P0 ;  /* 0x0000000500037c11 */ /* 0x000fca00080f1c03 */
[----:B------:R-:W-:Y:S01]  /*1630*/  STG.E.64 desc[UR6][R2.64], R16 ;  /* 0x0000001002007986 */ /* 0x000fe2000c101b06 */
[----:B------:R-:W-:Y:S05]  /*1640*/  EXIT ;  /* 0x000000000000794d */ /* 0x000fea0003800000 */
.L_x_2:
[----:B------:R-:W0:Y:S08]  /*1650*/  S2UR UR5, SR_CgaCtaId ;  /* 0x00000000000579c3 */ /* 0x000e300000008800 */
[----:B------:R-:W-:Y:S01]  /*1660*/  BAR.SYNC.DEFER_BLOCKING 0x0 ;  /* 0x0000000000007b1d */ /* 0x000fe20000010000 */
[----:B------:R-:W-:Y:S02]  /*1670*/  ISETP.NE.U32.AND P1, PT, R34, RZ, PT ;  /* 0x000000ff2200720c */ /* 0x000fe40003f25070 */
[----:B------:R-:W-:-:S02]  /*1680*/  ISETP.NE.U32.AND P0, PT, R36, RZ, PT ;  /* 0x000000ff2400720c */ /* 0x000fc40003f05070 */
[----:B------:R-:W-:Y:S01]  /*1690*/  ISETP.NE.AND.EX P1, PT, R35, RZ, PT, P1 ;  /* 0x000000ff2300720c */ /* 0x000fe20003f25310 */
[----:B------:R-:W-:Y:S01]  /*16a0*/  UMOV UR4, 0x400 ;  /* 0x0000040000047882 */ /* 0x000fe20000000000 */
[----:B------:R-:W-:Y:S02]  /*16b0*/  ISETP.NE.U32.AND P2, PT, R32, RZ, PT ;  /* 0x000000ff2000720c */ /* 0x000fe40003f45070 */
[----:B------:R-:W-:Y:S02]  /*16c0*/  ISETP.NE.AND.EX P0, PT, R37, RZ, PT, P0 ;  /* 0x000000ff2500720c */ /* 0x000fe40003f05300 */
[----:B------:R-:W-:Y:S02]  /*16d0*/  ISETP.NE.U32.AND P4, PT, R30, RZ, PT ;  /* 0x000000ff1e00720c */ /* 0x000fe40003f85070 */
[----:B------:R-:W-:Y:S02]  /*16e0*/  ISETP.NE.AND.EX P3, PT, R33, RZ, PT, P2 ;  /* 0x000000ff2100720c */ /* 0x000fe40003f65320 */
[----:B------:R-:W-:-:S02]  /*16f0*/  ISETP.NE.AND.EX P2, PT, R31, RZ, PT, P4 ;  /* 0x000000ff1f00720c */ /* 0x000fc40003f45340 */
[----:B------:R-:W-:Y:S02]  /*1700*/  ISETP.NE.U32.AND P4, PT, R26, RZ, PT ;  /* 0x000000ff1a00720c */ /* 0x000fe40003f85070 */
[----:B------:R-:W-:Y:S02]  /*1710*/  ISETP.NE.U32.AND P5, PT, R22, RZ, PT ;  /* 0x000000ff1600720c */ /* 0x000fe40003fa5070 */
[----:B------:R-:W-:Y:S01]  /*1720*/  ISETP.NE.U32.AND P6, PT, R20, RZ, PT ;  /* 0x000000ff1400720c */ /* 0x000fe20003fc5070 */
[----:B0-----:R-:W-:Y:S01]  /*1730*/  ULEA UR4, UR5, UR4, 0x18 ;  /* 0x0000000405047291 */ /* 0x001fe2000f8ec0ff */
[----:B------:R-:W-:Y:S02]  /*1740*/  ISETP.NE.AND.EX P5, PT, R23, RZ, PT, P5 ;  /* 0x000000ff1700720c */ /* 0x000fe40003fa5350 */
[----:B------:R-:W-:-:S03]  /*1750*/  ISETP.NE.AND.EX P6, PT, R21, RZ, PT, P6 ;  /* 0x000000ff1500720c */ /* 0x000fc60003fc5360 */
[----:B------:R-:W-:Y:S02]  /*1760*/  @P1 LEA R47, R47, UR4, 0x3 ;  /* 0x000000042f2f1c11 */ /* 0x000fe4000f8e18ff */
[----:B------:R-:W-:Y:S02]  /*1770*/  @P0 LEA R39, R2, UR4, 0x3 ;  /* 0x0000000402270c11 */ /* 0x000fe4000f8e18ff */
[----:B------:R-:W-:Y:S01]  /*1780*/  @P3 LEA R45, R45, UR4, 0x3 ;  /* 0x000000042d2d3c11 */ /* 0x000fe2000f8e18ff */
[----:B------:R-:W-:Y:S01]  /*1790*/  @P1 STS.64 [R47], R34 ;  /* 0x000000222f001388 */ /* 0x000fe20000000a00 */
[----:B------:R-:W-:Y:S02]  /*17a0*/  ISETP.NE.U32.AND P1, PT, R28, RZ, PT ;  /* 0x000000ff1c00720c */ /* 0x000fe40003f25070 */
[----:B------:R-:W-:Y:S01]  /*17b0*/  @P2 LEA R49, R46, UR4, 0x3 ;  /* 0x000000042e312c11 */ /* 0x000fe2000f8e18ff */
[----:B------:R-:W-:Y:S01]  /*17c0*/  @P0 STS.64 [R39], R36 ;  /* 0x0000002427000388 */ /* 0x000fe20000000a00 */
[----:B------:R-:W-:-:S02]  /*17d0*/  ISETP.NE.AND.EX P0, PT, R29, RZ, PT, P1 ;  /* 0x000000ff1d00720c */ /* 0x000fc40003f05310 */
[----:B------:R-:W-:Y:S01]  /*17e0*/  ISETP.NE.AND.EX P1, PT, R27, RZ, PT, P4 ;  /* 0x000000ff1b00720c */ /* 0x000fe20003f25340 */
[----:B------:R0:W-:Y:S01]  /*17f0*/  @P3 STS.64 [R45], R32 ;  /* 0x000000202d003388 */ /* 0x0001e20000000a00 */
[----:B------:R-:W-:Y:S02]  /*1800*/  ISETP.NE.U32.AND P4, PT, R24, RZ, PT ;  /* 0x000000ff1800720c */ /* 0x000fe40003f85070 */
[----:B------:R-:W-:Y:S01]  /*1810*/  ISETP.NE.U32.AND P3, PT, R16, RZ, PT ;  /* 0x000000ff1000720c */ /* 0x000fe20003f65070 */
[----:B------:R1:W-:Y:S01]  /*1820*/  @P2 STS.64 [R49], R30 ;  /* 0x0000001e31002388 */ /* 0x0003e20000000a00 */
[----:B------:R-:W-:Y:S02]  /*1830*/  ISETP.NE.U32.AND P2, PT, R18, RZ, PT ;  /* 0x000000ff1200720c */ /* 0x000fe40003f45070 */
[----:B------:R-:W-:Y:S02]  /*1840*/  ISETP.NE.AND.EX P4, PT, R25, RZ, PT, P4 ;  /* 0x000000ff1900720c */ /* 0x000fe40003f85340 */
[----:B------:R-:W-:-:S02]  /*1850*/  ISETP.NE.AND.EX P2, PT, R19, RZ, PT, P2 ;  /* 0x000000ff1300720c */ /* 0x000fc40003f45320 */
[----:B------:R-:W-:Y:S02]  /*1860*/  ISETP.NE.AND.EX P3, PT, R17, RZ, PT, P3 ;  /* 0x000000ff1100720c */ /* 0x000fe40003f65330 */
[----:B0-----:R-:W-:Y:S02]  /*1870*/  @P1 LEA R33, R48, UR4, 0x3 ;  /* 0x0000000430211c11 */ /* 0x001fe4000f8e18ff */
[----:B------:R-:W-:Y:S02]  /*1880*/  @P5 LEA R41, R41, UR4, 0x3 ;  /* 0x0000000429295c11 */ /* 0x000fe4000f8e18ff */
[----:B-1----:R-:W-:Y:S02]  /*1890*/  @P0 LEA R31, R50, UR4, 0x3 ;  /* 0x00000004321f0c11 */ /* 0x002fe4000f8e18ff */
[----:B------:R-:W-:Y:S02]  /*18a0*/  @P6 LEA R37, R42, UR4, 0x3 ;  /* 0x000000042a256c11 */ /* 0x000fe4000f8e18ff */
[----:B------:R-:W-:Y:S01]  /*18b0*/  @P4 LEA R35, R0, UR4, 0x3 ;  /* 0x0000000400234c11 */ /* 0x000fe2000f8e18ff */
[----:B------:R0:W-:Y:S01]  /*18c0*/  @P0 STS.64 [R31], R28 ;  /* 0x0000001c1f000388 */ /* 0x0001e20000000a00 */
[----:B------:R-:W-:-:S02]  /*18d0*/  @P2 LEA R43, R43, UR4, 0x3 ;  /* 0x000000042b2b2c11 */ /* 0x000fc4000f8e18ff */
[----:B------:R-:W-:Y:S01]  /*18e0*/  @P3 LEA R39, R44, UR4, 0x3 ;  /* 0x000000042c273c11 */ /* 0x000fe2000f8e18ff */
[----:B------:R0:W-:Y:S01]  /*18f0*/  @P1 STS.64 [R33], R26 ;  /* 0x0000001a21001388 */ /* 0x0001e20000000a00 */
[----:B------:R-:W-:-:S03]  /*1900*/  ISETP.GE.U32.AND P0, PT, R40, R3, PT ;  /* 0x000000032800720c */ /* 0x000fc60003f06070 */
[----:B------:R0:W-:Y:S04]  /*1910*/  @P4 STS.64 [R35], R24 ;  /* 0x0000001823004388 */ /* 0x0001e80000000a00 */
[----:B------:R0:W-:Y:S04]  /*1920*/  @P5 STS.64 [R41], R22 ;  /* 0x0000001629005388 */ /* 0x0001e80000000a00 */
[----:B------:R0:W-:Y:S04]  /*1930*/  @P6 STS.64 [R37], R20 ;  /* 0x0000001425006388 */ /* 0x0001e80000000a00 */
[----:B------:R0:W-:Y:S04]  /*1940*/  @P2 STS.64 [R43], R18 ;  /* 0x000000122b002388 */ /* 0x0001e80000000a00 */
[----:B------:R0:W-:Y:S01]  /*1950*/  @P3 STS.64 [R39], R16 ;  /* 0x0000001027003388 */ /* 0x0001e20000000a00 */
[----:B------:R-:W-:Y:S06]  /*1960*/  BAR.SYNC.DEFER_BLOCKING 0x0 ;  /* 0x0000000000007b1d */ /* 0x000fec0000010000 */
[----:B------:R-:W-:Y:S05]  /*1970*/  @P0 EXIT ;  /* 0x000000000000094d */ /* 0x000fea0003800000 */
[----:B------:R-:W-:Y:S01]  /*1980*/  IADD3 R5, PT, PT, R7, R5, R6 ;  /* 0x0000000507057210 */ /* 0x000fe20007ffe006 */
[----:B------:R-:W1:Y:S01]  /*1990*/  LDCU.64 UR10, c[0x0][0x390] ;  /* 0x00007200ff0a77ac */ /* 0x000e620008000a00 */
[----:B------:R-:W-:Y:S01]  /*19a0*/  LOP3.LUT R0, RZ, R40, RZ, 0x33, !PT ;  /* 0x00000028ff007212 */ /* 0x000fe200078e33ff */
[----:B------:R-:W-:Y:S01]  /*19b0*/  BSSY.RECONVERGENT B0, `(.L_x_34) ;  /* 0x0000022000007945 */ /* 0x000fe20003800200 */
[----:B------:R-:W-:-:S04]  /*19c0*/  IADD3 R5, PT, PT, R9, R5, R8 ;  /* 0x0000000509057210 */ /* 0x000fc80007ffe008 */
[----:B------:R-:W-:-:S04]  /*19d0*/  IADD3 R5, PT, PT, R11, R5, R10 ;  /* 0x000000050b057210 */ /* 0x000fc80007ffe00a */
[----:B------:R-:W-:-:S04]  /*19e0*/  IADD3 R5, PT, PT, R13, R5, R12 ;  /* 0x000000050d057210 */ /* 0x000fc80007ffe00c */
[----:B------:R-:W-:-:S04]  /*19f0*/  IADD3 R5, PT, PT, R15, R5, R14 ;  /* 0x000000050f057210 */ /* 0x000fc80007ffe00e */
[----:B------:R-:W-:-:S05]  /*1a00*/  IADD3 R12, PT, PT, R0, R5, R4 ;  /* 0x00000005000c7210 */ /* 0x000fca0007ffe004 */
[----:B------:R-:W-:-:S05]  /*1a10*/  IMAD.HI.U32 R0, R12, -0x55555555, RZ ;  /* 0xaaaaaaab0c007827 */ /* 0x000fca00078e00ff */
[----:B------:R-:W-:-:S04]  /*1a20*/  SHF.R.U32.HI R0, RZ, 0x8, R0 ;  /* 0x00000008ff007819 */ /* 0x000fc80000011600 */
[----:B------:R-:W-:-:S04]  /*1a30*/  LOP3.LUT R2, R0, 0x3, RZ, 0xc0, !PT ;  /* 0x0000000300027812 */ /* 0x000fc800078ec0ff */
[----:B------:R-:W-:-:S13]  /*1a40*/  ISETP.NE.AND P0, PT, R2, 0x3, PT ;  /* 0x000000030200780c */ /* 0x000fda0003f05270 */
[----:B-1----:R-:W-:Y:S05]  /*1a50*/  @!P0 BRA `(.L_x_35) ;  /* 0x00000000005c8947 */ /* 0x002fea0003800000 */
[----:B------:R-:W-:Y:S01]  /*1a60*/  VIADD R0, R0, 0x1 ;  /* 0x0000000100007836 */ /* 0x000fe20000000000 */
[----:B------:R-:W-:Y:S01]  /*1a70*/  BSSY.RECONVERGENT B1, `(.L_x_35) ;  /* 0x0000015000017945 */ /* 0x000fe20003800200 */
[----:B------:R-:W-:Y:S01]  /*1a80*/  ISETP.NE.AND P2, PT, RZ, UR8, PT ;  /* 0x00000008ff007c0c */ /* 0x000fe2000bf45270 */
[----:B------:R-:W-:Y:S01]  /*1a90*/  IMAD.MOV.U32 R11, RZ, RZ, RZ ;  /* 0x000000ffff0b7224 */ /* 0x000fe200078e00ff */
[----:B------:R-:W-:Y:S02]  /*1aa0*/  LEA R2, R40, UR4, 0x3 ;  /* 0x0000000428027c11 */ /* 0x000fe4000f8e18ff */
[----:B------:R-:W-:-:S05]  /*1ab0*/  LOP3.LUT R0, R0, 0x3, RZ, 0xc0, !PT ;  /* 0x0000000300007812 */ /* 0x000fca00078ec0ff */
[----:B------:R-:W-:-:S07]  /*1ac0*/  IMAD.MOV R0, RZ, RZ, -R0 ;  /* 0x000000ffff007224 */ /* 0x000fce00078e0a00 */
.L_x_36:
[----:B-1----:R-:W1:Y:S01]  /*1ad0*/  @!P2 LDC.64 R8, c[0x0][0x3d0] ;  /* 0x0000f400ff08ab82 */ /* 0x002e620000000a00 */
[----:B------:R-:W-:Y:S01]  /*1ae0*/  CS2R R4, SRZ ;  /* 0x0000000000047805 */ /* 0x000fe2000001ff00 */
[----:B------:R2:W3:Y:S05]  /*1af0*/  LDS.64 R6, [R2] ;  /* 0x0000000002067984 */ /* 0x0004ea0000000a00 */
[----:B-1----:R-:W4:Y:S01]  /*1b00*/  @!P2 LDG.E.64 R4, desc[UR6][R8.64] ;  /* 0x000000060804a981 */ /* 0x002f22000c1e1b00 */
[----:B------:R-:W-:Y:S02]  /*1b10*/  VIADD R0, R0, 0x1 ;  /* 0x0000000100007836 */ /* 0x000fe40000000000 */
[----:B--2---:R-:W-:Y:S01]  /*1b20*/  VIADD R2, R2, 0xc00 ;  /* 0x00000c0002027836 */ /* 0x004fe20000000000 */
[----:B----4-:R-:W-:-:S02]  /*1b30*/  IADD3 R10, P0, PT, R40, R4, RZ ;  /* 0x00000004280a7210 */ /* 0x010fc40007f1e0ff */
[----:B------:R-:W-:-:S03]  /*1b40*/  IADD3 R40, P1, PT, R40, 0x180, RZ ;  /* 0x0000018028287810 */ /* 0x000fc60007f3e0ff */
[----:B------:R-:W-:Y:S01]  /*1b50*/  IMAD.X R5, R11, 0x1, R5, P0 ;  /* 0x000000010b057824 */ /* 0x000fe200000e0605 */
[----:B------:R-:W-:Y:S01]  /*1b60*/  LEA R4, P0, R10, UR10, 0x3 ;  /* 0x0000000a0a047c11 */ /* 0x000fe2000f8018ff */
[----:B------:R-:W-:-:S03]  /*1b70*/  IMAD.X R11, RZ, RZ, R11, P1 ;  /* 0x000000ffff0b7224 */ /* 0x000fc600008e060b */
[----:B------:R-:W-:Y:S02]  /*1b80*/  LEA.HI.X R5, R10, UR11, R5, 0x3, P0 ;  /* 0x0000000b0a057c11 */ /* 0x000fe400080f1c05 */
[----:B------:R-:W-:-:S03]  /*1b90*/  ISETP.NE.AND P0, PT, R0, RZ, PT ;  /* 0x000000ff0000720c */ /* 0x000fc60003f05270 */
[----:B---3--:R1:W-:Y:S10]  /*1ba0*/  STG.E.64 desc[UR6][R4.64], R6 ;  /* 0x0000000604007986 */ /* 0x0083f4000c101b06 */
[----:B------:R-:W-:Y:S05]  /*1bb0*/  @P0 BRA `(.L_x_36) ;  /* 0xfffffffc00c40947 */ /* 0x000fea000383ffff */
[----:B------:R-:W-:Y:S05]  /*1bc0*/  BSYNC.RECONVERGENT B1 ;  /* 0x0000000000017941 */ /* 0x000fea0003800200 */
.L_x_35:
[----:B------:R-:W-:Y:S05]  /*1bd0*/  BSYNC.RECONVERGENT B0 ;  /* 0x0000000000007941 */ /* 0x000fea0003800200 */
.L_x_34:
[----:B------:R-:W-:-:S13]  /*1be0*/  ISETP.GE.U32.AND P0, PT, R12, 0x480, PT ;  /* 0x000004800c00780c */ /* 0x000fda0003f06070 */
[----:B------:R-:W-:Y:S05]  /*1bf0*/  @!P0 EXIT ;  /* 0x000000000000894d */ /* 0x000fea0003800000 */
[----:B------:R-:W2:Y:S01]  /*1c00*/  S2UR UR5, SR_CgaCtaId ;  /* 0x00000000000579c3 */ /* 0x000ea20000008800 */
[----:B------:R-:W-:Y:S01]  /*1c10*/  UMOV UR4, 0x400 ;  /* 0x0000040000047882 */ /* 0x000fe20000000000 */
[----:B------:R-:W-:Y:S01]  /*1c20*/  UISETP.NE.AND UP0, UPT, UR8, URZ, UPT ;  /* 0x000000ff0800728c */ /* 0x000fe2000bf05270 */
[----:B0-----:R-:W-:Y:S02]  /*1c30*/  IMAD.MOV.U32 R21, RZ, RZ, RZ ;  /* 0x000000ffff157224 */ /* 0x001fe400078e00ff */
[----:B------:R-:W-:-:S03]  /*1c40*/  IMAD.MOV.U32 R23, RZ, RZ, RZ ;  /* 0x000000ffff177224 */ /* 0x000fc600078e00ff */
[----:B-1----:R-:W0:Y:S01]  /*1c50*/  LDC.64 R4, c[0x0][0x390] ;  /* 0x0000e400ff047b82 */ /* 0x002e220000000a00 */
[----:B------:R-:W-:Y:S01]  /*1c60*/  PLOP3.LUT P0, PT, PT, PT, UP0, 0x80, 0x8 ;  /* 0x000000000008781c */ /* 0x000fe20003f0f008 */
[----:B------:R-:W-:Y:S02]  /*1c70*/  UISETP.NE.AND UP0, UPT, UR8, URZ, UPT ;  /* 0x000000ff0800728c */ /* 0x000fe4000bf05270 */
[----:B--2---:R-:W-:-:S06]  /*1c80*/  ULEA UR4, UR5, UR4, 0x18 ;  /* 0x0000000405047291 */ /* 0x004fcc000f8ec0ff */
[C---:B------:R-:W-:Y:S01]  /*1c90*/  LEA R0, R40.reuse, UR4, 0x3 ;  /* 0x0000000428007c11 */ /* 0x040fe2000f8e18ff */
[----:B0-----:R-:W-:-:S04]  /*1ca0*/  IMAD.WIDE.U32 R4, R40, 0x8, R4 ;  /* 0x0000000828047825 */ /* 0x001fc800078e0004 */
[----:B------:R-:W-:-:S07]  /*1cb0*/  VIADD R0, R0, 0x1800 ;  /* 0x0000180000007836 */ /* 0x000fce0000000000 */
.L_x_37:
[----:B-1----:R-:W0:Y:S01]  /*1cc0*/  @!P0 LDC.64 R10, c[0x0][0x3d0] ;  /* 0x0000f400ff0a8b82 */ /* 0x002e220000000a00 */
[----:B------:R-:W-:Y:S01]  /*1cd0*/  CS2R R6, SRZ ;  /* 0x0000000000067805 */ /* 0x000fe2000001ff00 */
[----:B------:R-:W1:Y:S05]  /*1ce0*/  LDS.64 R8, [R0+-0x1800] ;  /* 0xffe8000000087984 */ /* 0x000e6a0000000a00 */
[----:B0-----:R0:W2:Y:S01]  /*1cf0*/  @!P0 LDG.E.64 R6, desc[UR6][R10.64] ;  /* 0x000000060a068981 */ /* 0x0010a2000c1e1b00 */
[----:B------:R-:W-:-:S03]  /*1d00*/  PLOP3.LUT P0, PT, PT, PT, UP0, 0x80, 0x8 ;  /* 0x000000000008781c */ /* 0x000fc60003f0f008 */
[----:B0-----:R-:W0:Y:S10]  /*1d10*/  LDS.64 R10, [R0+-0xc00] ;  /* 0xfff40000000a7984 */ /* 0x001e340000000a00 */
[----:B------:R-:W3:Y:S01]  /*1d20*/  @!P0 LDC.64 R16, c[0x0][0x3d0] ;  /* 0x0000f400ff108b82 */ /* 0x000ee20000000a00 */
[----:B--2---:R-:W-:-:S04]  /*1d30*/  LEA R13, P1, R6, R21, 0x3 ;  /* 0x00000015060d7211 */ /* 0x004fc800078218ff */
[----:B------:R-:W-:Y:S02]  /*1d40*/  LEA.HI.X R7, R6, R23, R7, 0x3, P1 ;  /* 0x0000001706077211 */ /* 0x000fe400008f1c07 */
[----:B------:R-:W-:-:S05]  /*1d50*/  IADD3 R12, P1, PT, R4, R13, RZ ;  /* 0x0000000d040c7210 */ /* 0x000fca0007f3e0ff */
[----:B------:R-:W-:Y:S01]  /*1d60*/  IMAD.X R13, R5, 0x1, R7, P1 ;  /* 0x00000001050d7824 */ /* 0x000fe200008e0607 */
[----:B------:R-:W-:-:S04]  /*1d70*/  CS2R R6, SRZ ;  /* 0x0000000000067805 */ /* 0x000fc8000001ff00 */
[----:B-1----:R1:W-:Y:S04]  /*1d80*/  STG.E.64 desc[UR6][R12.64], R8 ;  /* 0x000000080c007986 */ /* 0x0023e8000c101b06 */
[----:B---3--:R-:W2:Y:S01]  /*1d90*/  @!P0 LDG.E.64 R6, desc[UR6][R16.64] ;  /* 0x0000000610068981 */ /* 0x008ea2000c1e1b00 */
[----:B------:R-:W3:Y:S03]  /*1da0*/  @!P0 LDC.64 R18, c[0x0][0x3d0] ;  /* 0x0000f400ff128b82 */ /* 0x000ee60000000a00 */
[----:B------:R-:W4:Y:S01]  /*1db0*/  LDS.64 R8, [R0] ;  /* 0x0000000000087984 */ /* 0x000f220000000a00 */
[----:B--2---:R-:W-:-:S04]  /*1dc0*/  LEA R15, P1, R6, R21, 0x3 ;  /* 0x00000015060f7211 */ /* 0x004fc800078218ff */
[----:B------:R-:W-:Y:S02]  /*1dd0*/  LEA.HI.X R7, R6, R23, R7, 0x3, P1 ;  /* 0x0000001706077211 */ /* 0x000fe400008f1c07 */
[----:B------:R-:W-:-:S05]  /*1de0*/  IADD3 R14, P1, PT, R4, R15, RZ ;  /* 0x0000000f040e7210 */ /* 0x000fca0007f3e0ff */
[----:B------:R-:W-:Y:S01]  /*1df0*/  IMAD.X R15, R5, 0x1, R7, P1 ;  /* 0x00000001050f7824 */ /* 0x000fe200008e0607 */
[----:B------:R-:W-:-:S04]  /*1e00*/  CS2R R6, SRZ ;  /* 0x0000000000067805 */ /* 0x000fc8000001ff00 */
[----:B0-----:R-:W-:Y:S04]  /*1e10*/  STG.E.64 desc[UR6][R14.64+0xc00], R10 ;  /* 0x000c000a0e007986 */ /* 0x001fe8000c101b06 */
[----:B---3--:R-:W1:Y:S01]  /*1e20*/  @!P0 LDG.E.64 R6, desc[UR6][R18.64] ;  /* 0x0000000612068981 */ /* 0x008e62000c1e1b00 */
[----:B------:R-:W0:Y:S03]  /*1e30*/  @!P0 LDC.64 R16, c[0x0][0x3d0] ;  /* 0x0000f400ff108b82 */ /* 0x000e260000000a00 */
[----:B------:R2:W3:Y:S01]  /*1e40*/  LDS.64 R10, [R0+0xc00] ;  /* 0x000c0000000a7984 */ /* 0x0004e20000000a00 */
[----:B-1----:R-:W-:-:S04]  /*1e50*/  LEA R13, P1, R6, R21, 0x3 ;  /* 0x00000015060d7211 */ /* 0x002fc800078218ff */
[----:B------:R-:W-:Y:S02]  /*1e60*/  LEA.HI.X R7, R6, R23, R7, 0x3, P1 ;  /* 0x0000001706077211 */ /* 0x000fe400008f1c07 */
[----:B------:R-:W-:-:S05]  /*1e70*/  IADD3 R12, P1, PT, R4, R13, RZ ;  /* 0x0000000d040c7210 */ /* 0x000fca0007f3e0ff */
[----:B------:R-:W-:Y:S01]  /*1e80*/  IMAD.X R13, R5, 0x1, R7, P1 ;  /* 0x00000001050d7824 */ /* 0x000fe200008e0607 */
[----:B------:R-:W-:-:S04]  /*1e90*/  CS2R R6, SRZ ;  /* 0x0000000000067805 */ /* 0x000fc8000001ff00 */
[----:B----4-:R1:W-:Y:S04]  /*1ea0*/  STG.E.64 desc[UR6][R12.64+0x1800], R8 ;  /* 0x001800080c007986 */ /* 0x0103e8000c101b06 */
[----:B0-----:R-:W4:Y:S01]  /*1eb0*/  @!P0 LDG.E.64 R6, desc[UR6][R16.64] ;  /* 0x0000000610068981 */ /* 0x001f22000c1e1b00 */
[----:B------:R-:W-:Y:S02]  /*1ec0*/  VIADD R40, R40, 0x600 ;  /* 0x0000060028287836 */ /* 0x000fe40000000000 */
[----:B--2---:R-:W-:Y:S01]  /*1ed0*/  VIADD R0, R0, 0x3000 ;  /* 0x0000300000007836 */ /* 0x004fe20000000000 */
[----:B----4-:R-:W-:Y:S02]  /*1ee0*/  LEA R15, P1, R6, R21, 0x3 ;  /* 0x00000015060f7211 */ /* 0x010fe400078218ff */
[----:B------:R-:W-:-:S02]  /*1ef0*/  IADD3 R21, P2, PT, R21, 0x3000, RZ ;  /* 0x0000300015157810 */ /* 0x000fc40007f5e0ff */
[----:B------:R-:W-:Y:S02]  /*1f00*/  LEA.HI.X R7, R6, R23, R7, 0x3, P1 ;  /* 0x0000001706077211 */ /* 0x000fe400008f1c07 */
[----:B------:R-:W-:Y:S01]  /*1f10*/  IADD3 R6, P1, PT, R4, R15, RZ ;  /* 0x0000000f04067210 */ /* 0x000fe20007f3e0ff */
[----:B------:R-:W-:-:S04]  /*1f20*/  IMAD.X R23, RZ, RZ, R23, P2 ;  /* 0x000000ffff177224 */ /* 0x000fc800010e0617 */
[----:B------:R-:W-:Y:S01]  /*1f30*/  IMAD.X R7, R5, 0x1, R7, P1 ;  /* 0x0000000105077824 */ /* 0x000fe200008e0607 */
[----:B------:R-:W-:-:S04]  /*1f40*/  ISETP.GE.AND P1, PT, R40, R3, PT ;  /* 0x000000032800720c */ /* 0x000fc80003f26270 */
[----:B---3--:R1:W-:Y:S09]  /*1f50*/  STG.E.64 desc[UR6][R6.64+0x2400], R10 ;  /* 0x0024000a06007986 */ /* 0x0083f2000c101b06 */
[----:B------:R-:W-:Y:S05]  /*1f60*/  @!P1 BRA `(.L_x_37) ;  /* 0xfffffffc00549947 */ /* 0x000fea000383ffff */
[----:B------:R-:W-:Y:S05]  /*1f70*/  EXIT ;  /* 0x000000000000794d */ /* 0x000fea0003800000 */
.L_x_1:
        /* <DEDUP_REMOVED lines=10> */
[--C-:B------:R-:W-:Y:S02]  /*2020*/  IADD3 R3, P0, P1, R3, UR4, R0.reuse ;  /* 0x0000000403037c10 */ /* 0x100fe4000f91e000 */
[----:B------:R-:W-:-:S04]  /*2030*/  SHF.R.S32.HI R0, RZ, 0x1f, R0 ;  /* 0x0000001fff007819 */ /* 0x000fc80000011400 */
[----:B------:R-:W-:Y:S02]  /*2040*/  IADD3.X R0, PT, PT, RZ, UR5, R0, P0, P1 ;  /* 0x00000005ff007c10 */ /* 0x000fe400087e2400 */
        /* <DEDUP_REMOVED lines=12> */
[----:B------:R-:W5:Y:S01]  /*2110*/  LDG.E.64 R38, desc[UR6][R2.64+0xa00] ;  /* 0x000a000602267981 */ /* 0x000f62000c1e1b00 */
[----:B------:R-:W0:Y:S01]  /*2120*/  S2UR UR5, SR_CgaCtaId ;  /* 0x00000000000579c3 */ /* 0x000e220000008800 */
[----:B------:R-:W-:Y:S01]  /*2130*/  SHF.R.U32.HI R48, RZ, 0x5, R45 ;  /* 0x00000005ff307819 */ /* 0x000fe2000001162d */
[----:B------:R-:W-:Y:S01]  /*2140*/  UMOV UR4, 0x400 ;  /* 0x0000040000047882 */ /* 0x000fe20000000000 */
[----:B------:R-:W1:Y:S01]  /*2150*/  S2R R53, SR_LANEID ;  /* 0x0000000000357919 */ /* 0x000e620000000000 */
[----:B0-----:R-:W-:-:S02]  /*2160*/  ULEA UR4, UR5, UR4, 0x18 ;  /* 0x0000000405047291 */ /* 0x001fc4000f8ec0ff */
[----:B-1----:R-:W-:-:S05]  /*2170*/  IMAD R0, R48, 0x160, R53 ;  /* 0x0000016030007824 */ /* 0x002fca00078e0235 */
        /* <DEDUP_REMOVED lines=29> */
[----:B------:R-:W-:Y:S02]  /*2350*/  ISETP.NE.AND.EX P0, PT, R35, RZ, PT, P0 ;  /* 0x000000ff2300720c */ /* 0x000fe40003f05300 */
[----:B--2---:R-:W-:Y:S02]  /*2360*/  ISETP.NE.U32.AND P2, PT, R32, RZ, PT ;  /* 0x000000ff2000720c */ /* 0x004fe40003f45070 */
[----:B------:R-:W-:-:S02]  /*2370*/  SEL R44, RZ, 0x1, !P0 ;  /* 0x00000001ff2c7807 */ /* 0x000fc40004000000 */
[----:B------:R-:W-:Y:S02]  /*2380*/  ISETP.NE.AND.EX P0, PT, R33, RZ, PT, P2 ;  /* 0x000000ff2100720c */ /* 0x000fe40003f05320 */
[----:B---3--:R-:W-:Y:S01]  /*2390*/  ISETP.NE.U32.AND P2, PT, R30, RZ, PT ;  /* 0x000000ff1e00720c */ /* 0x008fe20003f45070 */
[----:B------:R-:W-:Y:S02]  /*23a0*/  VIADD R9, R44, 0x1 ;  /* 0x000000012c097836 */ /* 0x000fe40000000000 */
[----:B------:R-:W-:Y:S01]  /*23b0*/  @!P1 IMAD.MOV R9, RZ, RZ, R44 ;  /* 0x000000ffff099224 */ /* 0x000fe200078e022c */
[----:B------:R-:W-:Y:S02]  /*23c0*/  ISETP.NE.AND.EX P1, PT, R31, RZ, PT, P2 ;  /* 0x000000ff1f00720c */ /* 0x000fe40003f25320 */
[----:B----4-:R-:W-:Y:S01]  /*23d0*/  ISETP.NE.U32.AND P2, PT, R28, RZ, PT ;  /* 0x000000ff1c00720c */ /* 0x010fe20003f45070 */
[----:B------:R-:W-:-:S04]  /*23e0*/  VIADD R8, R9, 0x1 ;  /* 0x0000000109087836 */ /* 0x000fc80000000000 */
[----:B------:R-:W-:Y:S01]  /*23f0*/  @!P0 IMAD.MOV R8, RZ, RZ, R9 ;  /* 0x000000ffff088224 */ /* 0x000fe200078e0209 */
[----:B------:R-:W-:Y:S02]  /*2400*/  ISETP.NE.AND.EX P0, PT, R29, RZ, PT, P2 ;  /* 0x000000ff1d00720c */ /* 0x000fe40003f05320 */
[----:B-----5:R-:W-:Y:S01]  /*2410*/  ISETP.NE.U32.AND P2, PT, R26, RZ, PT ;  /* 0x000000ff1a00720c */ /* 0x020fe20003f45070 */
        /* <DEDUP_REMOVED lines=19> */
[----:B0-----:R-:W-:Y:S01]  /*2550*/  ISETP.NE.U32.AND P2, PT, R42, RZ, PT ;  /* 0x000000ff2a00720c */ /* 0x001fe20003f45070 */
[----:B------:R-:W-:-:S04]  /*2560*/  VIADD R2, R3, 0x1 ;  /* 0x0000000103027836 */ /* 0x000fc80000000000 */
[----:B------:R-:W-:Y:S01]  /*2570*/  @!P0 IMAD.MOV R2, RZ, RZ, R3 ;  /* 0x000000ffff028224 */ /* 0x000fe200078e0203 */
[----:B------:R-:W-:Y:S02]  /*2580*/  ISETP.NE.AND.EX P0, PT, R43, RZ, PT, P2 ;  /* 0x000000ff2b00720c */ /* 0x000fe40003f05320 */
[C---:B------:R-:W-:Y:S01]  /*2590*/  ISETP.NE.AND P2, PT, R53.reuse, RZ, PT ;  /* 0x000000ff3500720c */ /* 0x040fe20003f45270 */
[----:B------:R-:W-:Y:S02]  /*25a0*/  VIADD R0, R2, 0x1 ;  /* 0x0000000102007836 */ /* 0x000fe40000000000 */
[----:B------:R-:W-:Y:S01]  /*25b0*/  @!P1 IMAD.MOV R0, RZ, RZ, R2 ;  /* 0x000000ffff009224 */ /* 0x000fe200078e0202 */
[----:B------:R-:W-:-:S03]  /*25c0*/  ISETP.NE.AND P1, PT, R53, 0x1f, PT ;  /* 0x0000001f3500780c */ /* 0x000fc60003f25270 */
[----:B------:R-:W-:-:S04]  /*25d0*/  VIADD R47, R0, 0x1 ;  /* 0x00000001002f7836 */ /* 0x000fc80000000000 */
[----:B------:R-:W-:-:S05]  /*25e0*/  @!P0 IMAD.MOV R47, RZ, RZ, R0 ;  /* 0x000000ffff2f8224 */ /* 0x000fca00078e0200 */
[----:B------:R-:W0:Y:S01]  /*25f0*/  SHFL.UP P0, R12, R47, 0x1, RZ ;  /* 0x042000002f0c7989 */ /* 0x000e2200000000ff */
        /* <DEDUP_REMOVED lines=10> */
[----:B------:R-:W-:-:S03]  /*26a0*/  ISETP.NE.AND P0, PT, R48, 0x2, PT ;  /* 0x000000023000780c */ /* 0x000fc60003f05270 */
[----:B------:R-:W-:Y:S01]  /*26b0*/  IMAD.IADD R47, R50, 0x1, -R47 ;  /* 0x00000001322f7824 */ /* 0x000fe200078e0a2f */
[----:B------:R-:W-:Y:S01]  /*26c0*/  @!P1 STS [R49], R50 ;  /* 0x0000003231009388 */ /* 0x000fe20000000800 */
[----:B------:R-:W-:Y:S01]  /*26d0*/  BAR.SYNC.DEFER_BLOCKING 0x0 ;  /* 0x0000000000007b1d */ /* 0x000fe20000010000 */
[----:B------:R-:W-:-:S05]  /*26e0*/  ISETP.NE.AND P1, PT, R48, 0x9, PT ;  /* 0x000000093000780c */ /* 0x000fca0003f25270 */
[----:B------:R-:W0:Y:S04]  /*26f0*/  LDS.128 R12, [UR4] ;  /* 0x00000004ff0c7984 */ /* 0x000e280008000c00 */
[----:B------:R-:W1:Y:S04]  /*2700*/  LDS.128 R16, [UR4+0x10] ;  /* 0x00001004ff107984 */ /* 0x000e680008000c00 */
[----:B------:R-:W2:Y:S01]  /*2710*/  LDS.128 R20, [UR4+0x20] ;  /* 0x00002004ff147984 */ /* 0x000ea20008000c00 */
[----:B0-----:R-:W-:-:S04]  /*2720*/  IMAD.IADD R13, R12, 0x1, R13 ;  /* 0x000000010c0d7824 */ /* 0x001fc800078e020d */
[----:B------:R-:W-:Y:S01]  /*2730*/  IMAD.IADD R14, R14, 0x1, R13 ;  /* 0x000000010e0e7824 */ /* 0x000fe200078e020d */
[----:B------:R-:W-:Y:S02]  /*2740*/  SEL R12, R13, R12, !P0 ;  /* 0x0000000c0d0c7207 */ /* 0x000fe40004000000 */
[----:B------:R-:W-:Y:S01]  /*2750*/  ISETP.NE.AND P0, PT, R48, 0x3, PT ;  /* 0x000000033000780c */ /* 0x000fe20003f05270 */
[----:B------:R-:W-:Y:S01]  /*2760*/  IMAD.IADD R15, R15, 0x1, R14 ;  /* 0x000000010f0f7824 */ /* 0x000fe200078e020e */
[----:B------:R-:W-:Y:S02]  /*2770*/  SEL R13, R47, RZ, P2 ;  /* 0x000000ff2f0d7207 */ /* 0x000fe40001000000 */
[----:B------:R-:W-:Y:S01]  /*2780*/  SEL R12, R14, R12, !P0 ;  /* 0x0000000c0e0c7207 */ /* 0x000fe20004000000 */
[----:B-1----:R-:W-:Y:S01]  /*2790*/  IMAD.IADD R16, R15, 0x1, R16 ;  /* 0x000000010f107824 */ /* 0x002fe200078e0210 */
[----:B------:R-:W-:-:S03]  /*27a0*/  ISETP.NE.AND P0, PT, R48, 0x4, PT ;  /* 0x000000043000780c */ /* 0x000fc60003f05270 */
[----:B------:R-:W-:Y:S01]  /*27b0*/  IMAD.IADD R17, R17, 0x1, R16 ;  /* 0x0000000111117824 */ /* 0x000fe200078e0210 */
[----:B------:R-:W-:Y:S02]  /*27c0*/  SEL R12, R15, R12, !P0 ;  /* 0x0000000c0f0c7207 */ /* 0x000fe40004000000 */
[----:B------:R-:W-:Y:S01]  /*27d0*/  ISETP.NE.AND P0, PT, R48, 0x5, PT ;  /* 0x000000053000780c */ /* 0x000fe20003f05270 */
[----:B------:R-:W-:-:S03]  /*27e0*/  IMAD.IADD R18, R18, 0x1, R17 ;  /* 0x0000000112127824 */ /* 0x000fc600078e0211 */
[----:B------:R-:W-:Y:S01]  /*27f0*/  SEL R12, R16, R12, !P0 ;  /* 0x0000000c100c7207 */ /* 0x000fe20004000000 */
[----:B------:R-:W-:Y:S01]  /*2800*/  IMAD.IADD R19, R19, 0x1, R18 ;  /* 0x0000000113137824 */ /* 0x000fe200078e0212 */
[----:B------:R-:W-:-:S03]  /*2810*/  ISETP.NE.AND P0, PT, R48, 0x6, PT ;  /* 0x000000063000780c */ /* 0x000fc60003f05270 */
[----:B--2---:R-:W-:Y:S01]  /*2820*/  IMAD.IADD R20, R19, 0x1, R20 ;  /* 0x0000000113147824 */ /* 0x004fe200078e0214 */
[----:B------:R-:W-:Y:S02]  /*2830*/  SEL R12, R17, R12, !P0 ;  /* 0x0000000c110c7207 */ /* 0x000fe40004000000 */
[----:B------:R-:W-:Y:S01]  /*2840*/  ISETP.NE.AND P0, PT, R48, 0x7, PT ;  /* 0x000000073000780c */ /* 0x000fe20003f05270 */
[----:B------:R-:W-:-:S03]  /*2850*/  IMAD.IADD R21, R21, 0x1, R20 ;  /* 0x0000000115157824 */ /* 0x000fc600078e0214 */
[----:B------:R-:W-:Y:S01]  /*2860*/  SEL R12, R18, R12, !P0 ;  /* 0x0000000c120c7207 */ /* 0x000fe20004000000 */
[----:B------:R-:W-:Y:S01]  /*2870*/  IMAD.IADD R22, R22, 0x1, R21 ;  /* 0x0000000116167824 */ /* 0x000fe200078e0215 */
[----:B------:R-:W-:-:S03]  /*2880*/  ISETP.NE.AND P0, PT, R48, 0x8, PT ;  /* 0x000000083000780c */ /* 0x000fc60003f05270 */
[----:B------:R-:W-:Y:S01]  /*2890*/  IMAD.IADD R23, R23, 0x1, R22 ;  /* 0x0000000117177824 */ /* 0x000fe200078e0216 */
[----:B------:R-:W-:Y:S02]  /*28a0*/  SEL R12, R19, R12, !P0 ;  /* 0x0000000c130c7207 */ /* 0x000fe40004000000 */
[----:B------:R-:W-:Y:S02]  /*28b0*/  ISETP.NE.AND P0, PT, R48, 0xa, PT ;  /* 0x0000000a3000780c */ /* 0x000fe40003f05270 */
[----:B------:R-:W-:Y:S02]  /*28c0*/  SEL R12, R20, R12, !P1 ;  /* 0x0000000c140c7207 */ /* 0x000fe40004800000 */
[----:B------:R-:W-:Y:S02]  /*28d0*/  ISETP.NE.AND P1, PT, R48, 0xb, PT ;  /* 0x0000000b3000780c */ /* 0x000fe40003f25270 */
[----:B------:R-:W-:Y:S02]  /*28e0*/  SEL R12, R21, R12, !P0 ;  /* 0x0000000c150c7207 */ /* 0x000fe40004000000 */
[----:B------:R-:W-:-:S02]  /*28f0*/  ISETP.GE.U32.AND P0, PT, R45, 0x20, PT ;  /* 0x000000202d00780c */ /* 0x000fc40003f06070 */
[----:B------:R-:W-:Y:S02]  /*2900*/  SEL R12, R22, R12, !P1 ;  /* 0x0000000c160c7207 */ /* 0x000fe40004800000 */
[----:B------:R-:W-:-:S03]  /*2910*/  ISETP.GT.U32.AND P1, PT, R45, 0x1f, PT ;  /* 0x0000001f2d00780c */ /* 0x000fc60003f24070 */
[----:B------:R-:W-:-:S05]  /*2920*/  IMAD.IADD R14, R12, 0x1, R13 ;  /* 0x000000010c0e7824 */ /* 0x000fca00078e020d */
[----:B------:R-:W-:-:S05]  /*2930*/  SEL R52, R47, R14, !P0 ;  /* 0x0000000e2f347207 */ /* 0x000fca0004000000 */
[----:B------:R-:W-:Y:S05]  /*2940*/  @P1 BRA `(.L_x_38) ;  /* 0x0000000800401947 */ /* 0x000fea0003800000 */
[----:B------:R-:W0:Y:S01]  /*2950*/  LDC.64 R16, c[0x0][0x3a0] ;  /* 0x0000e800ff107b82 */ /* 0x000e220000000a00 */
[----:B------:R-:W-:Y:S02]  /*2960*/  ISETP.NE.AND P0, PT, R45, RZ, PT ;  /* 0x000000ff2d00720c */ /* 0x000fe40003f05270 */
[----:B------:R-:W-:-:S05]  /*2970*/  LOP3.LUT R13, RZ, R45, RZ, 0x33, !PT ;  /* 0x0000002dff0d7212 */ /* 0x000fca00078e33ff */
[----:B------:R-:W1:Y:S06]  /*2980*/  LDC R12, c[0x0][0x370] ;  /* 0x0000dc00ff0c7b82 */ /* 0x000e6c0000000800 */
[----:B------:R-:W-:Y:S01]  /*2990*/  @!P0 IMAD.MOV.U32 R22, RZ, RZ, 0x64 ;  /* 0x00000064ff168424 */ /* 0x000fe200078e00ff */
[----:B------:R2:W-:Y:S01]  /*29a0*/  @!P0 STS [UR4+0x4c], R23 ;  /* 0x00004c17ff008988 */ /* 0x0005e20008000804 */
[----:B0-----:R-:W-:-:S05]  /*29b0*/  IMAD.WIDE R48, R46, 0x8, R16 ;  /* 0x000000082e307825 */ /* 0x001fca00078e0210 */
[----:B------:R2:W-:Y:S01]  /*29c0*/  @!P0 ST.E.64.STRONG.GPU desc[UR6][R48.64+0x100], R22 ;  /* 0x0001001630008985 */ /* 0x0005e2000c10fb06 */
[----:B-1----:R-:W-:Y:S01]  /*29d0*/  ISETP.GT.U32.AND P0, PT, R12, 0x1f3, PT ;  /* 0x000001f30c00780c */ /* 0x002fe20003f04070 */
[----:B------:R-:W-:-:S12]  /*29e0*/  IMAD.IADD R12, R46, 0x1, R13 ;  /* 0x000000012e0c7824 */ /* 0x000fd800078e020d */
[----:B--2---:R-:W-:Y:S05]  /*29f0*/  @P0 BRA `(.L_x_39) ;  /* 0x0000000000080947 */ /* 0x004fea0003800000 */
[----:B------:R0:W-:Y:S06]  /*2a00*/  MEMBAR.SC.CTA ;  /* 0x0000000000007992 */ /* 0x0001ec0000000000 */
[----:B0-----:R-:W-:Y:S05]  /*2a10*/  BRA `(.L_x_40) ;  /* 0x0000000000087947 */ /* 0x001fea0003800000 */
.L_x_39:
[----:B------:R-:W-:Y:S05]  /*2a20*/  NANOSLEEP 0x474 ;  /* 0x000004740000795d */ /* 0x000fea0003800000 */
[----:B------:R-:W-:Y:S01]  /*2a30*/  NOP ;  /* 0x0000000000007918 */ /* 0x000fe20000000000 */
.L_x_40:
[----:B------:R-:W-:-:S05]  /*2a40*/  IMAD.WIDE R16, R12, 0x8, R16 ;  /* 0x000000080c107825 */ /* 0x000fca00078e0210 */
[----:B------:R-:W2:Y:S01]  /*2a50*/  LD.E.64.STRONG.GPU R14, desc[UR6][R16.64+0x100] ;  /* 0x00010006100e7980 */ /* 0x000ea2000c10fb00 */
[----:B------:R-:W-:Y:S01]  /*2a60*/  UMOV UR5, 0xffffffff ;  /* 0xffffffff00057882 */ /* 0x000fe20000000000 */
[----:B--2---:R-:W-:Y:S02]  /*2a70*/  ISETP.NE.AND P6, PT, R14, 0x63, PT ;  /* 0x000000630e00780c */ /* 0x004fe40003fc5270 */
[----:B------:R-:W-:Y:S11]  /*2a80*/  BRA.DIV UR5, `(.L_x_41) ;  /* 0x0000006e05447947 */ /* 0x000ff6000b800000 */
[----:B------:R-:W-:-:S13]  /*2a90*/  VOTE.ANY P6, !P6 ;  /* 0x0000000000ff7806 */ /* 0x000fda00070c0100 */
.L_x_194:
[----:B------:R-:W-:Y:S05]  /*2aa0*/  @!P6 BRA `(.L_x_42) ;  /* 0x000000000030e947 */ /* 0x000fea0003800000 */
.L_x_46:
[----:B------:R-:W-:Y:S05]  /*2ab0*/  YIELD ;  /* 0x0000000000007946 */ /* 0x000fea0003800000 */
[----:B------:R-:W-:Y:S05]  /*2ac0*/  @P0 BRA `(.L_x_43) ;  /* 0x0000000000080947 */ /* 0x000fea0003800000 */
[----:B------:R0:W-:Y:S06]  /*2ad0*/  MEMBAR.SC.CTA ;  /* 0x0000000000007992 */ /* 0x0001ec0000000000 */
[----:B0-----:R-:W-:Y:S05]  /*2ae0*/  BRA `(.L_x_44) ;  /* 0x0000000000087947 */ /* 0x001fea0003800000 */
.L_x_43:
[----:B------:R-:W-:Y:S05]  /*2af0*/  NANOSLEEP 0x17c ;  /* 0x0000017c0000795d */ /* 0x000fea0003800000 */
[----:B------:R-:W-:Y:S01]  /*2b00*/  NOP ;  /* 0x0000000000007918 */ /* 0x000fe20000000000 */
.L_x_44:
[----:B------:R-:W2:Y:S01]  /*2b10*/  LD.E.64.STRONG.GPU R14, desc[UR6][R16.64+0x100] ;  /* 0x00010006100e7980 */ /* 0x000ea2000c10fb00 */
[----:B------:R-:W-:Y:S01]  /*2b20*/  UMOV UR5, 0xffffffff ;  /* 0xffffffff00057882 */ /* 0x000fe20000000000 */
[----:B--2---:R-:W-:Y:S02]  /*2b30*/  ISETP.NE.AND P6, PT, R14, 0x63, PT ;  /* 0x000000630e00780c */ /* 0x004fe40003fc5270 */
[----:B------:R-:W-:Y:S11]  /*2b40*/  BRA.DIV UR5, `(.L_x_45) ;  /* 0x0000006e05347947 */ /* 0x000ff6000b800000 */
[----:B------:R-:W-:-:S13]  /*2b50*/  VOTE.ANY P6, !P6 ;  /* 0x0000000000ff7806 */ /* 0x000fda00070c0100 */
.L_x_197:
[----:B------:R-:W-:Y:S05]  /*2b60*/  @P6 BRA `(.L_x_46) ;  /* 0xfffffffc00d06947 */ /* 0x000fea000383ffff */
.L_x_42:
[----:B------:R-:W-:Y:S01]  /*2b70*/  UMOV UR5, 0xffffffff ;  /* 0xffffffff00057882 */ /* 0x000fe20000000000 */
[----:B------:R-:W-:Y:S02]  /*2b80*/  ISETP.NE.AND P5, PT, R14, 0x65, PT ;  /* 0x000000650e00780c */ /* 0x000fe40003fa5270 */
[----:B------:R-:W-:Y:S11]  /*2b90*/  BRA.DIV UR5, `(.L_x_47) ;  /* 0x0000006e05407947 */ /* 0x000ff6000b800000 */
[----:B------:R-:W0:Y:S01]  /*2ba0*/  S2R R13, SR_GEMASK ;  /* 0x00000000000d7919 */ /* 0x000e220000003c00 */
[----:B------:R-:W-:Y:S01]  /*2bb0*/  VOTE.ANY R20, PT, !P5 ;  /* 0x0000000000147806 */ /* 0x000fe200068e0100 */
[C---:B------:R-:W-:Y:S02]  /*2bc0*/  VIADD R19, R53.reuse, 0x2 ;  /* 0x0000000235137836 */ /* 0x040fe40000000000 */
[----:B------:R-:W-:Y:S01]  /*2bd0*/  VIADD R18, R53, 0x4 ;  /* 0x0000000435127836 */ /* 0x000fe20000000000 */
[----:B0-----:R-:W-:-:S05]  /*2be0*/  LOP3.LUT R20, R20, 0x80000000, R13, 0xec, !PT ;  /* 0x8000000014147812 */ /* 0x001fca00078eec0d */
[----:B------:R-:W-:-:S05]  /*2bf0*/  VIADD R13, R20, 0xffffffff ;  /* 0xffffffff140d7836 */ /* 0x000fca0000000000 */
[----:B------:R-:W-:-:S04]  /*2c00*/  LOP3.LUT R13, R20, R13, RZ, 0xc, !PT ;  /* 0x0000000d140d7212 */ /* 0x000fc800078e0cff */
[----:B------:R0:W1:Y:S02]  /*2c10*/  POPC R22, R13 ;  /* 0x0000000d00167309 */ /* 0x0000640000000000 */
[C---:B0-----:R-:W-:Y:S01]  /*2c20*/  VIADD R13, R53.reuse, 0x8 ;  /* 0x00000008350d7836 */ /* 0x041fe20000000000 */
[----:B-1----:R-:W0:Y:S01]  /*2c30*/  SHFL.DOWN PT, R51, R15, 0x1, R22 ;  /* 0x082000000f337989 */ /* 0x002e2200000e0016 */
[----:B------:R-:W-:-:S04]  /*2c40*/  ISETP.GE.AND P1, PT, R53, R22, PT ;  /* 0x000000163500720c */ /* 0x000fc80003f26270 */
[----:B0-----:R-:W-:Y:S02]  /*2c50*/  SEL R16, R51, RZ, !P1 ;  /* 0x000000ff33107207 */ /* 0x001fe40004800000 */
[----:B------:R-:W-:-:S03]  /*2c60*/  ISETP.GT.AND P1, PT, R19, R22, PT ;  /* 0x000000161300720c */ /* 0x000fc60003f24270 */
[----:B------:R-:W-:-:S05]  /*2c70*/  IMAD.IADD R21, R16, 0x1, R15 ;  /* 0x0000000110157824 */ /* 0x000fca00078e020f */
[----:B------:R-:W0:Y:S02]  /*2c80*/  SHFL.DOWN PT, R51, R21, 0x2, R22 ;  /* 0x0840000015337989 */ /* 0x000e2400000e0016 */
[----:B0-----:R-:W-:Y:S02]  /*2c90*/  SEL R16, R51, RZ, !P1 ;  /* 0x000000ff33107207 */ /* 0x001fe40004800000 */
[----:B------:R-:W-:-:S03]  /*2ca0*/  ISETP.GT.AND P1, PT, R18, R22, PT ;  /* 0x000000161200720c */ /* 0x000fc60003f24270 */
[----:B------:R-:W-:Y:S02]  /*2cb0*/  IMAD.IADD R47, R21, 0x1, R16 ;  /* 0x00000001152f7824 */ /* 0x000fe400078e0210 */
[----:B------:R-:W-:-:S03]  /*2cc0*/  VIADD R21, R53, 0x10 ;  /* 0x0000001035157836 */ /* 0x000fc60000000000 */
[----:B------:R-:W0:Y:S02]  /*2cd0*/  SHFL.DOWN PT, R51, R47, 0x4, R22 ;  /* 0x088000002f337989 */ /* 0x000e2400000e0016 */
[-C--:B------:R-:W-:Y:S02]  /*2ce0*/  ISETP.GT.AND P2, PT, R21, R22.reuse, PT ;  /* 0x000000161500720c */ /* 0x080fe40003f44270 */
[----:B0-----:R-:W-:Y:S02]  /*2cf0*/  SEL R16, R51, RZ, !P1 ;  /* 0x000000ff33107207 */ /* 0x001fe40004800000 */
[----:B------:R-:W-:-:S03]  /*2d00*/  ISETP.GT.AND P1, PT, R13, R22, PT ;  /* 0x000000160d00720c */ /* 0x000fc60003f24270 */
[----:B------:R-:W-:Y:S02]  /*2d10*/  IMAD.IADD R46, R47, 0x1, R16 ;  /* 0x000000012f2e7824 */ /* 0x000fe400078e0210 */
[----:B------:R-:W0:Y:S03]  /*2d20*/  LDC.64 R16, c[0x0][0x3a0] ;  /* 0x0000e800ff107b82 */ /* 0x000e260000000a00 */
[----:B------:R-:W1:Y:S02]  /*2d30*/  SHFL.DOWN PT, R51, R46, 0x8, R22 ;  /* 0x090000002e337989 */ /* 0x000e6400000e0016 */
[----:B-1----:R-:W-:Y:S02]  /*2d40*/  SEL R15, R51, RZ, !P1 ;  /* 0x000000ff330f7207 */ /* 0x002fe40004800000 */
[----:B------:R-:W-:-:S03]  /*2d50*/  ISETP.NE.AND P1, PT, R14, 0x65, PT ;  /* 0x000000650e00780c */ /* 0x000fc60003f25270 */
[----:B------:R-:W-:-:S05]  /*2d60*/  IMAD.IADD R15, R46, 0x1, R15 ;  /* 0x000000012e0f7824 */ /* 0x000fca00078e020f */
[----:B------:R-:W1:Y:S05]  /*2d70*/  SHFL.DOWN PT, R51, R15, 0x10, R22 ;  /* 0x0a0000000f337989 */ /* 0x000e6a00000e0016 */
[----:B------:R-:W-:Y:S02]  /*2d80*/  VOTE.ALL P5, P1 ;  /* 0x0000000000ff7806 */ /* 0x000fe400008a0000 */
[----:B0-----:R-:W-:-:S05]  /*2d90*/  IADD3 R46, P1, PT, R16, 0x100, RZ ;  /* 0x00000100102e7810 */ /* 0x001fca0007f3e0ff */
[----:B------:R-:W-:Y:S01]  /*2da0*/  IMAD.X R47, RZ, RZ, R17, P1 ;  /* 0x000000ffff2f7224 */ /* 0x000fe200008e0611 */
[----:B-1----:R-:W-:-:S05]  /*2db0*/  SEL R14, R51, RZ, !P2 ;  /* 0x000000ff330e7207 */ /* 0x002fca0005000000 */
[----:B------:R-:W-:-:S07]  /*2dc0*/  IMAD.IADD R22, R15, 0x1, R14 ;  /* 0x000000010f167824 */ /* 0x000fce00078e020e */
.L_x_206:
[----:B------:R-:W-:Y:S05]  /*2dd0*/  @!P5 BRA `(.L_x_48) ;  /* 0x0000000000dcd947 */ /* 0x000fea0003800000 */
.L_x_56:
[----:B------:R-:W-:Y:S02]  /*2de0*/  IMAD.MOV.U32 R14, RZ, RZ, R46 ;  /* 0x000000ffff0e7224 */ /* 0x000fe400078e002e */
[----:B------:R-:W-:Y:S02]  /*2df0*/  IMAD.MOV.U32 R15, RZ, RZ, R47 ;  /* 0x000000ffff0f7224 */ /* 0x000fe400078e002f */
[----:B------:R-:W-:-:S05]  /*2e00*/  IMAD.WIDE R14, R12, 0x8, R14 ;  /* 0x000000080c0e7825 */ /* 0x000fca00078e020e */
[----:B------:R-:W2:Y:S01]  /*2e10*/  LD.E.64.STRONG.GPU R16, desc[UR6][R14.64+-0x100] ;  /* 0xffff00060e107980 */ /* 0x000ea2000c10fb00 */
[----:B------:R-:W-:Y:S05]  /*2e20*/  YIELD ;  /* 0x0000000000007946 */ /* 0x000fea0003800000 */
[----:B------:R-:W-:Y:S01]  /*2e30*/  UMOV UR5, 0xffffffff ;  /* 0xffffffff00057882 */ /* 0x000fe20000000000 */
[----:B--2---:R-:W-:Y:S02]  /*2e40*/  ISETP.NE.AND P6, PT, R16, 0x63, PT ;  /* 0x000000631000780c */ /* 0x004fe40003fc5270 */
[----:B------:R-:W-:Y:S11]  /*2e50*/  BRA.DIV UR5, `(.L_x_49) ;  /* 0x0000006e059c7947 */ /* 0x000ff6000b800000 */
[----:B------:R-:W-:-:S13]  /*2e60*/  VOTE.ANY P6, !P6 ;  /* 0x0000000000ff7806 */ /* 0x000fda00070c0100 */
.L_x_209:
[----:B------:R-:W-:Y:S05]  /*2e70*/  @!P6 BRA `(.L_x_50) ;  /* 0x000000000030e947 */ /* 0x000fea0003800000 */
.L_x_54:
[----:B------:R-:W-:Y:S05]  /*2e80*/  YIELD ;  /* 0x0000000000007946 */ /* 0x000fea0003800000 */
[----:B------:R-:W-:Y:S05]  /*2e90*/  @P0 BRA `(.L_x_51) ;  /* 0x0000000000080947 */ /* 0x000fea0003800000 */
[----:B------:R0:W-:Y:S06]  /*2ea0*/  MEMBAR.SC.CTA ;  /* 0x0000000000007992 */ /* 0x0001ec0000000000 */
[----:B0-----:R-:W-:Y:S05]  /*2eb0*/  BRA `(.L_x_52) ;  /* 0x0000000000087947 */ /* 0x001fea0003800000 */
.L_x_51:
[----:B------:R-:W-:Y:S05]  /*2ec0*/  NANOSLEEP 0x17c ;  /* 0x0000017c0000795d */ /* 0x000fea0003800000 */
[----:B------:R-:W-:Y:S01]  /*2ed0*/  NOP ;  /* 0x0000000000007918 */ /* 0x000fe20000000000 */
.L_x_52:
[----:B------:R-:W2:Y:S01]  /*2ee0*/  LD.E.64.STRONG.GPU R16, desc[UR6][R14.64+-0x100] ;  /* 0xffff00060e107980 */ /* 0x000ea2000c10fb00 */
[----:B------:R-:W-:Y:S01]  /*2ef0*/  UMOV UR5, 0xffffffff ;  /* 0xffffffff00057882 */ /* 0x000fe20000000000 */
[----:B--2---:R-:W-:Y:S02]  /*2f00*/  ISETP.NE.AND P6, PT, R16, 0x63, PT ;  /* 0x000000631000780c */ /* 0x004fe40003fc5270 */
[----:B------:R-:W-:Y:S11]  /*2f10*/  BRA.DIV UR5, `(.L_x_53) ;  /* 0x0000006e058c7947 */ /* 0x000ff6000b800000 */
[----:B------:R-:W-:-:S13]  /*2f20*/  VOTE.ANY P6, !P6 ;  /* 0x0000000000ff7806 */ /* 0x000fda00070c0100 */
.L_x_212:
[----:B------:R-:W-:Y:S05]  /*2f30*/  @P6 BRA `(.L_x_54) ;  /* 0xfffffffc00d06947 */ /* 0x000fea000383ffff */
.L_x_50:
[----:B------:R-:W-:Y:S01]  /*2f40*/  UMOV UR5, 0xffffffff ;  /* 0xffffffff00057882 */ /* 0x000fe20000000000 */
[----:B------:R-:W-:Y:S02]  /*2f50*/  ISETP.NE.AND P5, PT, R16, 0x65, PT ;  /* 0x000000651000780c */ /* 0x000fe40003fa5270 */
[----:B------:R-:W-:Y:S11]  /*2f60*/  BRA.DIV UR5, `(.L_x_55) ;  /* 0x0000006e05987947 */ /* 0x000ff6000b800000 */
[----:B------:R-:W0:Y:S01]  /*2f70*/  S2R R14, SR_GEMASK ;  /* 0x00000000000e7919 */ /* 0x000e220000003c00 */
[----:B------:R-:W-:Y:S01]  /*2f80*/  VOTE.ANY R20, PT, !P5 ;  /* 0x0000000000147806 */ /* 0x000fe200068e0100 */
[----:B------:R-:W-:Y:S01]  /*2f90*/  VIADD R12, R12, 0xffffffe0 ;  /* 0xffffffe00c0c7836 */ /* 0x000fe20000000000 */
[----:B------:R-:W-:-:S13]  /*2fa0*/  ISETP.NE.AND P5, PT, R16, 0x65, PT ;  /* 0x000000651000780c */ /* 0x000fda0003fa5270 */
[----:B------:R-:W-:Y:S02]  /*2fb0*/  VOTE.ALL P5, P5 ;  /* 0x0000000000ff7806 */ /* 0x000fe400028a0000 */
[----:B0-----:R-:W-:-:S05]  /*2fc0*/  LOP3.LUT R20, R20, 0x80000000, R14, 0xec, !PT ;  /* 0x8000000014147812 */ /* 0x001fca00078eec0e */
[----:B------:R-:W-:-:S05]  /*2fd0*/  VIADD R15, R20, 0xffffffff ;  /* 0xffffffff140f7836 */ /* 0x000fca0000000000 */
[----:B------:R-:W-:-:S04]  /*2fe0*/  LOP3.LUT R15, R20, R15, RZ, 0xc, !PT ;  /* 0x0000000f140f7212 */ /* 0x000fc800078e0cff */
[----:B------:R-:W0:Y:S02]  /*2ff0*/  POPC R14, R15 ;  /* 0x0000000f000e7309 */ /* 0x000e240000000000 */
[----:B0-----:R-:W0:Y:S01]  /*3000*/  SHFL.DOWN PT, R51, R17, 0x1, R14 ;  /* 0x0820000011337989 */ /* 0x001e2200000e000e */
[----:B------:R-:W-:-:S04]  /*3010*/  ISETP.GE.AND P1, PT, R53, R14, PT ;  /* 0x0000000e3500720c */ /* 0x000fc80003f26270 */
[----:B0-----:R-:W-:Y:S02]  /*3020*/  SEL R20, R51, RZ, !P1 ;  /* 0x000000ff33147207 */ /* 0x001fe40004800000 */
[----:B------:R-:W-:-:S03]  /*3030*/  ISETP.GT.AND P1, PT, R19, R14, PT ;  /* 0x0000000e1300720c */ /* 0x000fc60003f24270 */
[----:B------:R-:W-:-:S05]  /*3040*/  IMAD.IADD R17, R20, 0x1, R17 ;  /* 0x0000000114117824 */ /* 0x000fca00078e0211 */
[----:B------:R-:W0:Y:S02]  /*3050*/  SHFL.DOWN PT, R51, R17, 0x2, R14 ;  /* 0x0840000011337989 */ /* 0x000e2400000e000e */
        /* <DEDUP_REMOVED lines=12> */
[----:B0-----:R-:W-:-:S04]  /*3120*/  SEL R51, R51, RZ, !P1 ;  /* 0x000000ff33337207 */ /* 0x001fc80004800000 */
[----:B------:R-:W-:-:S07]  /*3130*/  IADD3 R22, PT, PT, R17, R51, R22 ;  /* 0x0000003311167210 */ /* 0x000fce0007ffe016 */
.L_x_221:
[----:B------:R-:W-:Y:S05]  /*3140*/  @P5 BRA `(.L_x_56) ;  /* 0xfffffffc00245947 */ /* 0x000fea000383ffff */
.L_x_48:
[----:B------:R-:W-:Y:S02]  /*3150*/  ISETP.NE.AND P1, PT, R45, RZ, PT ;  /* 0x000000ff2d00720c */ /* 0x000fe40003f25270 */
[----:B------:R-:W-:-:S11]  /*3160*/  ISETP.NE.AND P0, PT, R53, RZ, PT ;  /* 0x000000ff3500720c */ /* 0x000fd60003f05270 */
[----:B------:R-:W0:Y:S01]  /*3170*/  @!P1 S2R R15, SR_CgaCtaId ;  /* 0x00000000000f9919 */ /* 0x000e220000008800 */
[----:B------:R-:W-:Y:S01]  /*3180*/  @!P1 MOV R14, 0x400 ;  /* 0x00000400000e9802 */ /* 0x000fe20000000f00 */
[----:B------:R-:W-:Y:S01]  /*3190*/  @!P1 IMAD.IADD R13, R23, 0x1, R22 ;  /* 0x00000001170d9824 */ /* 0x000fe200078e0216 */
[----:B------:R-:W-:Y:S01]  /*31a0*/  @!P0 MOV R16, 0x400 ;  /* 0x0000040000108802 */ /* 0x000fe20000000f00 */
[----:B------:R-:W1:Y:S01]  /*31b0*/  @!P0 S2R R17, SR_CgaCtaId ;  /* 0x0000000000118919 */ /* 0x000e620000008800 */
[----:B------:R-:W-:-:S05]  /*31c0*/  @!P1 IMAD.MOV.U32 R12, RZ, RZ, 0x65 ;  /* 0x00000065ff0c9424 */ /* 0x000fca00078e00ff */
[----:B------:R2:W-:Y:S01]  /*31d0*/  @!P1 ST.E.64.STRONG.GPU desc[UR6][R48.64+0x100], R12 ;  /* 0x0001000c30009985 */ /* 0x0005e2000c10fb06 */
[----:B0-----:R-:W-:Y:S01]  /*31e0*/  @!P1 LEA R15, R15, R14, 0x18 ;  /* 0x0000000e0f0f9211 */ /* 0x001fe200078ec0ff */
[----:B------:R-:W-:Y:S02]  /*31f0*/  IMAD.MOV.U32 R14, RZ, RZ, R52 ;  /* 0x000000ffff0e7224 */ /* 0x000fe400078e0034 */
[----:B------:R-:W-:Y:S01]  /*3200*/  @!P0 IMAD.MOV.U32 R14, RZ, RZ, R22 ;  /* 0x000000ffff0e8224 */ /* 0x000fe200078e0016 */
[----:B-1----:R-:W-:Y:S01]  /*3210*/  @!P0 LEA R17, R17, R16, 0x18 ;  /* 0x0000001011118211 */ /* 0x002fe200078ec0ff */
[----:B------:R2:W-:Y:S04]  /*3220*/  @!P1 STS [R15+0x48], R13 ;  /* 0x0000480d0f009388 */ /* 0x0005e80000000800 */
[----:B------:R2:W-:Y:S04]  /*3230*/  @!P1 STS [R15+0x44], R22 ;  /* 0x000044160f009388 */ /* 0x0005e80000000800 */
[----:B------:R2:W-:Y:S02]  /*3240*/  @!P0 STS [R17+0x3c], R22 ;  /* 0x00003c1611008388 */ /* 0x0005e40000000800 */
.L_x_38:
[----:B------:R-:W-:Y:S05]  /*3250*/  WARPSYNC.ALL ;  /* 0x0000000000007948 */ /* 0x000fea0003800000 */
[----:B------:R-:W0:Y:S08]  /*3260*/  S2UR UR5, SR_CgaCtaId ;  /* 0x00000000000579c3 */ /* 0x000e300000008800 */
[----:B------:R-:W-:Y:S01]  /*3270*/  BAR.SYNC.DEFER_BLOCKING 0x0 ;  /* 0x0000000000007b1d */ /* 0x000fe20000010000 */
[----:B------:R-:W-:-:S05]  /*3280*/  ISETP.NE.AND P0, PT, R45, RZ, PT ;  /* 0x000000ff2d00720c */ /* 0x000fca0003f05270 */
[----:B------:R-:W-:Y:S02]  /*3290*/  UMOV UR4, 0x400 ;  /* 0x0000040000047882 */ /* 0x000fe40000000000 */
[----:B0-----:R-:W-:-:S09]  /*32a0*/  ULEA UR4, UR5, UR4, 0x18 ;  /* 0x0000000405047291 */ /* 0x001fd2000f8ec0ff */
[----:B--2---:R-:W0:Y:S04]  /*32b0*/  LDS R15, [UR4+0x3c] ;  /* 0x00003c04ff0f7984 */ /* 0x004e280008000800 */
[----:B------:R-:W1:Y:S04]  /*32c0*/  LDS R12, [UR4+0x4c] ;  /* 0x00004c04ff0c7984 */ /* 0x000e680008000800 */
[----:B------:R-:W2:Y:S01]  /*32d0*/  LDS R13, [UR4+0x44] ;  /* 0x00004404ff0d7984 */ /* 0x000ea20008000800 */
[----:B0-----:R-:W-:Y:S02]  /*32e0*/  SEL R15, R15, RZ, P0 ;  /* 0x000000ff0f0f7207 */ /* 0x001fe40000000000 */
[----:B-1----:R-:W-:-:S03]  /*32f0*/  ISETP.GT.AND P0, PT, R12, 0x180, PT ;  /* 0x000001800c00780c */ /* 0x002fc60003f04270 */
[----:B------:R-:W-:-:S04]  /*3300*/  IMAD.IADD R15, R15, 0x1, R14 ;  /* 0x000000010f0f7824 */ /* 0x000fc800078e020e */
        /* <DEDUP_REMOVED lines=10> */
[----:B--2---:R-:W-:Y:S06]  /*33b0*/  @P0 BRA `(.L_x_57) ;  /* 0x0000000800c00947 */ /* 0x004fec0003800000 */
[----:B------:R-:W-:Y:S01]  /*33c0*/  ISETP.NE.U32.AND P0, PT, R34, RZ, PT ;  /* 0x000000ff2200720c */ /* 0x000fe20003f05070 */
[----:B------:R-:W0:Y:S01]  /*33d0*/  LDCU.U8 UR4, c[0x0][0x3b8] ;  /* 0x00007700ff0477ac */ /* 0x000e220008000000 */
[----:B------:R-:W-:Y:S02]  /*33e0*/  BSSY.RECONVERGENT B0, `(.L_x_58) ;  /* 0x000000e000007945 */ /* 0x000fe40003800200 */
[----:B------:R-:W-:-:S13]  /*33f0*/  ISETP.NE.AND.EX P0, PT, R35, RZ, PT, P0 ;  /* 0x000000ff2300720c */ /* 0x000fda0003f05300 */
[----:B------:R-:W-:Y:S05]  /*3400*/  @!P0 BRA `(.L_x_59) ;  /* 0x00000000002c8947 */ /* 0x000fea0003800000 */
[----:B0-----:R-:W-:Y:S01]  /*3410*/  UISETP.NE.AND UP0, UPT, UR4, URZ, UPT ;  /* 0x000000ff0400728c */ /* 0x001fe2000bf05270 */
[----:B------:R-:W-:Y:S01]  /*3420*/  CS2R R12, SRZ ;  /* 0x00000000000c7805 */ /* 0x000fe2000001ff00 */
[----:B------:R-:W0:Y:S07]  /*3430*/  LDCU.64 UR8, c[0x0][0x390] ;  /* 0x00007200ff0877ac */ /* 0x000e2e0008000a00 */
[----:B------:R-:W-:Y:S05]  /*3440*/  BRA.U UP0, `(.L_x_60) ;  /* 0x0000000100087547 */ /* 0x000fea000b800000 */
[----:B------:R-:W1:Y:S02]  /*3450*/  LDC.64 R12, c[0x0][0x3d0] ;  /* 0x0000f400ff0c7b82 */ /* 0x000e640000000a00 */
[----:B-1----:R-:W5:Y:S02]  /*3460*/  LDG.E.64 R12, desc[UR6][R12.64] ;  /* 0x000000060c0c7981 */ /* 0x002f64000c1e1b00 */
.L_x_60:
[----:B-----5:R-:W-:-:S04]  /*3470*/  IADD3 R14, P0, PT, R15, R12, RZ ;  /* 0x0000000c0f0e7210 */ /* 0x020fc80007f1e0ff */
[----:B------:R-:W-:Y:S02]  /*3480*/  LEA.HI.X.SX32 R13, R15, R13, 0x1, P0 ;  /* 0x0000000d0f0d7211 */ /* 0x000fe400000f0eff */
[----:B0-----:R-:W-:-:S04]  /*3490*/  LEA R12, P0, R14, UR8, 0x3 ;  /* 0x000000080e0c7c11 */ /* 0x001fc8000f8018ff */
[----:B------:R-:W-:-:S05]  /*34a0*/  LEA.HI.X R13, R14, UR9, R13, 0x3, P0 ;  /* 0x000000090e0d7c11 */ /* 0x000fca00080f1c0d */
[----:B------:R1:W-:Y:S04]  /*34b0*/  STG.E.64 desc[UR6][R12.64], R34 ;  /* 0x000000220c007986 */ /* 0x0003e8000c101b06 */
.L_x_59:
[----:B0-----:R-:W-:Y:S05]  /*34c0*/  BSYNC.RECONVERGENT B0 ;  /* 0x0000000000007941 */ /* 0x001fea0003800200 */
.L_x_58:
[----:B------:R-:W-:Y:S01]  /*34d0*/  ISETP.NE.U32.AND P0, PT, R36, RZ, PT ;  /* 0x000000ff2400720c */ /* 0x000fe20003f05070 */
[----:B------:R-:W-:Y:S03]  /*34e0*/  BSSY.RECONVERGENT B0, `(.L_x_61) ;  /* 0x000000e000007945 */ /* 0x000fe60003800200 */
[----:B------:R-:W-:-:S13]  /*34f0*/  ISETP.NE.AND.EX P0, PT, R37, RZ, PT, P0 ;  /* 0x000000ff2500720c */ /* 0x000fda0003f05300 */
[----:B------:R-:W-:Y:S05]  /*3500*/  @!P0 BRA `(.L_x_62) ;  /* 0x00000000002c8947 */ /* 0x000fea0003800000 */
[----:B------:R-:W-:Y:S01]  /*3510*/  UISETP.NE.AND UP0, UPT, UR4, URZ, UPT ;  /* 0x000000ff0400728c */ /* 0x000fe2000bf05270 */
[----:B-1----:R-:W-:Y:S01]  /*3520*/  CS2R R12, SRZ ;  /* 0x00000000000c7805 */ /* 0x002fe2000001ff00 */
[----:B------:R-:W0:Y:S07]  /*3530*/  LDCU.64 UR8, c[0x0][0x390] ;  /* 0x00007200ff0877ac */ /* 0x000e2e0008000a00 */
[----:B------:R-:W-:Y:S05]  /*3540*/  BRA.U UP0, `(.L_x_63) ;  /* 0x0000000100087547 */ /* 0x000fea000b800000 */
[----:B------:R-:W1:Y:S02]  /*3550*/  LDC.64 R12, c[0x0][0x3d0] ;  /* 0x0000f400ff0c7b82 */ /* 0x000e640000000a00 */
[----:B-1----:R-:W5:Y:S02]  /*3560*/  LDG.E.64 R12, desc[UR6][R12.64] ;  /* 0x000000060c0c7981 */ /* 0x002f64000c1e1b00 */
.L_x_63:
[----:B-----5:R-:W-:-:S04]  /*3570*/  IADD3 R14, P0, PT, R44, R12, RZ ;  /* 0x0000000c2c0e7210 */ /* 0x020fc80007f1e0ff */
[----:B------:R-:W-:Y:S02]  /*3580*/  LEA.HI.X.SX32 R13, R44, R13, 0x1, P0 ;  /* 0x0000000d2c0d7211 */ /* 0x000fe400000f0eff */
[----:B0-----:R-:W-:-:S04]  /*3590*/  LEA R12, P0, R14, UR8, 0x3 ;  /* 0x000000080e0c7c11 */ /* 0x001fc8000f8018ff */
[----:B------:R-:W-:-:S05]  /*35a0*/  LEA.HI.X R13, R14, UR9, R13, 0x3, P0 ;  /* 0x000000090e0d7c11 */ /* 0x000fca00080f1c0d */
[----:B------:R0:W-:Y:S04]  /*35b0*/  STG.E.64 desc[UR6][R12.64], R36 ;  /* 0x000000240c007986 */ /* 0x0001e8000c101b06 */
.L_x_62:
[----:B------:R-:W-:Y:S05]  /*35c0*/  BSYNC.RECONVERGENT B0 ;  /* 0x0000000000007941 */ /* 0x000fea0003800200 */
.L_x_61:
[----:B------:R-:W-:Y:S01]  /*35d0*/  ISETP.NE.U32.AND P0, PT, R32, RZ, PT ;  /* 0x000000ff2000720c */ /* 0x000fe20003f05070 */
[----:B------:R-:W-:Y:S03]  /*35e0*/  BSSY.RECONVERGENT B0, `(.L_x_64) ;  /* 0x000000e000007945 */ /* 0x000fe60003800200 */
[----:B------:R-:W-:-:S13]  /*35f0*/  ISETP.NE.AND.EX P0, PT, R33, RZ, PT, P0 ;  /* 0x000000ff2100720c */ /* 0x000fda0003f05300 */
[----:B------:R-:W-:Y:S05]  /*3600*/  @!P0 BRA `(.L_x_65) ;  /* 0x00000000002c8947 */ /* 0x000fea0003800000 */
[----:B------:R-:W-:Y:S01]  /*3610*/  UISETP.NE.AND UP0, UPT, UR4, URZ, UPT ;  /* 0x000000ff0400728c */ /* 0x000fe2000bf05270 */
[----:B01----:R-:W-:Y:S01]  /*3620*/  CS2R R12, SRZ ;  /* 0x00000000000c7805 */ /* 0x003fe2000001ff00 */
[----:B------:R-:W0:Y:S07]  /*3630*/  LDCU.64 UR8, c[0x0][0x390] ;  /* 0x00007200ff0877ac */ /* 0x000e2e0008000a00 */
[----:B------:R-:W-:Y:S05]  /*3640*/  BRA.U UP0, `(.L_x_66) ;  /* 0x0000000100087547 */ /* 0x000fea000b800000 */
[----:B------:R-:W1:Y:S02]  /*3650*/  LDC.64 R12, c[0x0][0x3d0] ;  /* 0x0000f400ff0c7b82 */ /* 0x000e640000000a00 */
[----:B-1----:R-:W5:Y:S02]  /*3660*/  LDG.E.64 R12, desc[UR6][R12.64] ;  /* 0x000000060c0c7981 */ /* 0x002f64000c1e1b00 */
.L_x_66:
[----:B-----5:R-:W-:-:S04]  /*3670*/  IADD3 R14, P0, PT, R9, R12, RZ ;  /* 0x0000000c090e7210 */ /* 0x020fc80007f1e0ff */
[----:B------:R-:W-:Y:S02]  /*3680*/  LEA.HI.X.SX32 R9, R9, R13, 0x1, P0 ;  /* 0x0000000d09097211 */ /* 0x000fe400000f0eff */
[----:B0-----:R-:W-:-:S04]  /*3690*/  LEA R12, P0, R14, UR8, 0x3 ;  /* 0x000000080e0c7c11 */ /* 0x001fc8000f8018ff */
[----:B------:R-:W-:-:S05]  /*36a0*/  LEA.HI.X R13, R14, UR9, R9, 0x3, P0 ;  /* 0x000000090e0d7c11 */ /* 0x000fca00080f1c09 */
[----:B------:R2:W-:Y:S04]  /*36b0*/  STG.E.64 desc[UR6][R12.64], R32 ;  /* 0x000000200c007986 */ /* 0x0005e8000c101b06 */
.L_x_65:
[----:B------:R-:W-:Y:S05]  /*36c0*/  BSYNC.RECONVERGENT B0 ;  /* 0x0000000000007941 */ /* 0x000fea0003800200 */
.L_x_64:
[----:B------:R-:W-:Y:S01]  /*36d0*/  ISETP.NE.U32.AND P0, PT, R30, RZ, PT ;  /* 0x000000ff1e00720c */ /* 0x000fe20003f05070 */
[----:B------:R-:W-:Y:S03]  /*36e0*/  BSSY.RECONVERGENT B0, `(.L_x_67) ;  /* 0x000000e000007945 */ /* 0x000fe60003800200 */
[----:B------:R-:W-:-:S13]  /*36f0*/  ISETP.NE.AND.EX P0, PT, R31, RZ, PT, P0 ;  /* 0x000000ff1f00720c */ /* 0x000fda0003f05300 */
[----:B------:R-:W-:Y:S05]  /*3700*/  @!P0 BRA `(.L_x_68) ;  /* 0x00000000002c8947 */ /* 0x000fea0003800000 */
[----:B------:R-:W-:Y:S01]  /*3710*/  UISETP.NE.AND UP0, UPT, UR4, URZ, UPT ;  /* 0x000000ff0400728c */ /* 0x000fe2000bf05270 */
[----:B012---:R-:W-:Y:S01]  /*3720*/  CS2R R12, SRZ ;  /* 0x00000000000c7805 */ /* 0x007fe2000001ff00 */
[----:B------:R-:W0:Y:S07]  /*3730*/  LDCU.64 UR8, c[0x0][0x390] ;  /* 0x00007200ff0877ac */ /* 0x000e2e0008000a00 */
[----:B------:R-:W-:Y:S05]  /*3740*/  BRA.U UP0, `(.L_x_69) ;  /* 0x0000000100087547 */ /* 0x000fea000b800000 */
[----:B------:R-:W1:Y:S02]  /*3750*/  LDC.64 R12, c[0x0][0x3d0] ;  /* 0x0000f400ff0c7b82 */ /* 0x000e640000000a00 */
[----:B-1----:R-:W5:Y:S02]  /*3760*/  LDG.E.64 R12, desc[UR6][R12.64] ;  /* 0x000000060c0c7981 */ /* 0x002f64000c1e1b00 */
.L_x_69:
[----:B-----5:R-:W-:-:S04]  /*3770*/  IADD3 R9, P0, PT, R8, R12, RZ ;  /* 0x0000000c08097210 */ /* 0x020fc80007f1e0ff */
[----:B------:R-:W-:Y:S02]  /*3780*/  LEA.HI.X.SX32 R12, R8, R13, 0x1, P0 ;  /* 0x0000000d080c7211 */ /* 0x000fe400000f0eff */
[----:B0-----:R-:W-:-:S04]  /*3790*/  LEA R8, P0, R9, UR8, 0x3 ;  /* 0x0000000809087c11 */ /* 0x001fc8000f8018ff */
[----:B------:R-:W-:-:S05]  /*37a0*/  LEA.HI.X R9, R9, UR9, R12, 0x3, P0 ;  /* 0x0000000909097c11 */ /* 0x000fca00080f1c0c */
[----:B------:R3:W-:Y:S04]  /*37b0*/  STG.E.64 desc[UR6][R8.64], R30 ;  /* 0x0000001e08007986 */ /* 0x0007e8000c101b06 */
.L_x_68:
[----:B------:R-:W-:Y:S05]  /*37c0*/  BSYNC.RECONVERGENT B0 ;  /* 0x0000000000007941 */ /* 0x000fea0003800200 */
.L_x_67:
[----:B------:R-:W-:Y:S01]  /*37d0*/  ISETP.NE.U32.AND P0, PT, R28, RZ, PT ;  /* 0x000000ff1c00720c */ /* 0x000fe20003f05070 */
[----:B------:R-:W-:Y:S03]  /*37e0*/  BSSY.RECONVERGENT B0, `(.L_x_70) ;  /* 0x000000e000007945 */ /* 0x000fe60003800200 */
[----:B------:R-:W-:-:S13]  /*37f0*/  ISETP.NE.AND.EX P0, PT, R29, RZ, PT, P0 ;  /* 0x000000ff1d00720c */ /* 0x000fda0003f05300 */
[----:B------:R-:W-:Y:S05]  /*3800*/  @!P0 BRA `(.L_x_71) ;  /* 0x00000000002c8947 */ /* 0x000fea0003800000 */
[----:B------:R-:W-:Y:S01]  /*3810*/  UISETP.NE.AND UP0, UPT, UR4, URZ, UPT ;  /* 0x000000ff0400728c */ /* 0x000fe2000bf05270 */
[----:B---3--:R-:W-:Y:S01]  /*3820*/  CS2R R8, SRZ ;  /* 0x0000000000087805 */ /* 0x008fe2000001ff00 */
[----:B------:R-:W3:Y:S07]  /*3830*/  LDCU.64 UR8, c[0x0][0x390] ;  /* 0x00007200ff0877ac */ /* 0x000eee0008000a00 */
[----:B------:R-:W-:Y:S05]  /*3840*/  BRA.U UP0, `(.L_x_72) ;  /* 0x0000000100087547 */ /* 0x000fea000b800000 */
[----:B------:R-:W4:Y:S02]  /*3850*/  LDC.64 R8, c[0x0][0x3d0] ;  /* 0x0000f400ff087b82 */ /* 0x000f240000000a00 */
[----:B----4-:R-:W5:Y:S02]  /*3860*/  LDG.E.64 R8, desc[UR6][R8.64] ;  /* 0x0000000608087981 */ /* 0x010f64000c1e1b00 */
.L_x_72:
[----:B012--5:R-:W-:-:S04]  /*3870*/  IADD3 R12, P0, PT, R7, R8, RZ ;  /* 0x00000008070c7210 */ /* 0x027fc80007f1e0ff */
[----:B------:R-:W-:Y:S02]  /*3880*/  LEA.HI.X.SX32 R7, R7, R9, 0x1, P0 ;  /* 0x0000000907077211 */ /* 0x000fe400000f0eff */
[----:B---3--:R-:W-:-:S04]  /*3890*/  LEA R8, P0, R12, UR8, 0x3 ;  /* 0x000000080c087c11 */ /* 0x008fc8000f8018ff */
[----:B------:R-:W-:-:S05]  /*38a0*/  LEA.HI.X R9, R12, UR9, R7, 0x3, P0 ;  /* 0x000000090c097c11 */ /* 0x000fca00080f1c07 */
[----:B------:R4:W-:Y:S04]  /*38b0*/  STG.E.64 desc[UR6][R8.64], R28 ;  /* 0x0000001c08007986 */ /* 0x0009e8000c101b06 */
.L_x_71:
[----:B------:R-:W-:Y:S05]  /*38c0*/  BSYNC.RECONVERGENT B0 ;  /* 0x0000000000007941 */ /* 0x000fea0003800200 */
.L_x_70:
[----:B------:R-:W-:Y:S01]  /*38d0*/  ISETP.NE.U32.AND P0, PT, R26, RZ, PT ;  /* 0x000000ff1a00720c */ /* 0x000fe20003f05070 */
[----:B------:R-:W-:Y:S03]  /*38e0*/  BSSY.RECONVERGENT B0, `(.L_x_73) ;  /* 0x000000e000007945 */ /* 0x000fe60003800200 */
[----:B------:R-:W-:-:S13]  /*38f0*/  ISETP.NE.AND.EX P0, PT, R27, RZ, PT, P0 ;  /* 0x000000ff1b00720c */ /* 0x000fda0003f05300 */
[----:B------:R-:W-:Y:S05]  /*3900*/  @!P0 BRA `(.L_x_74) ;  /* 0x00000000002c8947 */ /* 0x000fea0003800000 */
[----:B------:R-:W-:Y:S01]  /*3910*/  UISETP.NE.AND UP0, UPT, UR4, URZ, UPT ;  /* 0x000000ff0400728c */ /* 0x000fe2000bf05270 */
[----:B---34-:R-:W-:Y:S01]  /*3920*/  CS2R R8, SRZ ;  /* 0x0000000000087805 */ /* 0x018fe2000001ff00 */
[----:B------:R-:W3:Y:S07]  /*3930*/  LDCU.64 UR8, c[0x0][0x390] ;  /* 0x00007200ff0877ac */ /* 0x000eee0008000a00 */
[----:B------:R-:W-:Y:S05]  /*3940*/  BRA.U UP0, `(.L_x_75) ;  /* 0x0000000100087547 */ /* 0x000fea000b800000 */
[----:B------:R-:W4:Y:S02]  /*3950*/  LDC.64 R8, c[0x0][0x3d0] ;  /* 0x0000f400ff087b82 */ /* 0x000f240000000a00 */
[----:B----4-:R-:W5:Y:S02]  /*3960*/  LDG.E.64 R8, desc[UR6][R8.64] ;  /* 0x0000000608087981 */ /* 0x010f64000c1e1b00 */
.L_x_75:
[----:B-----5:R-:W-:-:S04]  /*3970*/  IADD3 R7, P0, PT, R6, R8, RZ ;  /* 0x0000000806077210 */ /* 0x020fc80007f1e0ff */
[----:B------:R-:W-:Y:S02]  /*3980*/  LEA.HI.X.SX32 R8, R6, R9, 0x1, P0 ;  /* 0x0000000906087211 */ /* 0x000fe400000f0eff */
[----:B---3--:R-:W-:-:S04]  /*3990*/  LEA R6, P0, R7, UR8, 0x3 ;  /* 0x0000000807067c11 */ /* 0x008fc8000f8018ff */
[----:B------:R-:W-:-:S05]  /*39a0*/  LEA.HI.X R7, R7, UR9, R8, 0x3, P0 ;  /* 0x0000000907077c11 */ /* 0x000fca00080f1c08 */
[----:B------:R3:W-:Y:S04]  /*39b0*/  STG.E.64 desc[UR6][R6.64], R26 ;  /* 0x0000001a06007986 */ /* 0x0007e8000c101b06 */
.L_x_74:
[----:B------:R-:W-:Y:S05]  /*39c0*/  BSYNC.RECONVERGENT B0 ;  /* 0x0000000000007941 */ /* 0x000fea0003800200 */
.L_x_73:
        /* <DEDUP_REMOVED lines=8> */
[----:B------:R-:W0:Y:S02]  /*3a50*/  LDC.64 R6, c[0x0][0x3d0] ;  /* 0x0000f400ff067b82 */ /* 0x000e240000000a00 */
[----:B0-----:R-:W5:Y:S02]  /*3a60*/  LDG.E.64 R6, desc[UR6][R6.64] ;  /* 0x0000000606067981 */ /* 0x001f64000c1e1b00 */
.L_x_78:
[----:B----45:R-:W-:-:S04]  /*3a70*/  IADD3 R8, P0, PT, R5, R6, RZ ;  /* 0x0000000605087210 */ /* 0x030fc80007f1e0ff */
[----:B------:R-:W-:Y:S02]  /*3a80*/  LEA.HI.X.SX32 R5, R5, R7, 0x1, P0 ;  /* 0x0000000705057211 */ /* 0x000fe400000f0eff */
[----:B---3--:R-:W-:-:S04]  /*3a90*/  LEA R6, P0, R8, UR8, 0x3 ;  /* 0x0000000808067c11 */ /* 0x008fc8000f8018ff */
[----:B------:R-:W-:-:S05]  /*3aa0*/  LEA.HI.X R7, R8, UR9, R5, 0x3, P0 ;  /* 0x0000000908077c11 */ /* 0x000fca00080f1c05 */
[----:B------:R3:W-:Y:S04]  /*3ab0*/  STG.E.64 desc[UR6][R6.64], R24 ;  /* 0x0000001806007986 */ /* 0x0007e8000c101b06 */
.L_x_77:
[----:B------:R-:W-:Y:S05]  /*3ac0*/  BSYNC.RECONVERGENT B0 ;  /* 0x0000000000007941 */ /* 0x000fea0003800200 */
.L_x_76:
        /* <DEDUP_REMOVED lines=10> */
.L_x_81:
[----:B-----5:R-:W-:-:S04]  /*3b70*/  IADD3 R5, P0, PT, R4, R6, RZ ;  /* 0x0000000604057210 */ /* 0x020fc80007f1e0ff */
[----:B------:R-:W-:Y:S02]  /*3b80*/  LEA.HI.X.SX32 R6, R4, R7, 0x1, P0 ;  /* 0x0000000704067211 */ /* 0x000fe400000f0eff */
[----:B---3--:R-:W-:-:S04]  /*3b90*/  LEA R4, P0, R5, UR8, 0x3 ;  /* 0x0000000805047c11 */ /* 0x008fc8000f8018ff */
[----:B------:R-:W-:-:S05]  /*3ba0*/  LEA.HI.X R5, R5, UR9, R6, 0x3, P0 ;  /* 0x0000000905057c11 */ /* 0x000fca00080f1c06 */
[----:B------:R3:W-:Y:S04]  /*3bb0*/  STG.E.64 desc[UR6][R4.64], R10 ;  /* 0x0000000a04007986 */ /* 0x0007e8000c101b06 */
.L_x_80:
[----:B------:R-:W-:Y:S05]  /*3bc0*/  BSYNC.RECONVERGENT B0 ;  /* 0x0000000000007941 */ /* 0x000fea0003800200 */
.L_x_79:
        /* <DEDUP_REMOVED lines=10> */
.L_x_84:
[----:B-----5:R-:W-:-:S04]  /*3c70*/  IADD3 R6, P0, PT, R3, R4, RZ ;  /* 0x0000000403067210 */ /* 0x020fc80007f1e0ff */
[----:B------:R-:W-:Y:S02]  /*3c80*/  LEA.HI.X.SX32 R3, R3, R5, 0x1, P0 ;  /* 0x0000000503037211 */ /* 0x000fe400000f0eff */
[----:B---3--:R-:W-:-:S04]  /*3c90*/  LEA R4, P0, R6, UR8, 0x3 ;  /* 0x0000000806047c11 */ /* 0x008fc8000f8018ff */
[----:B------:R-:W-:-:S05]  /*3ca0*/  LEA.HI.X R5, R6, UR9, R3, 0x3, P0 ;  /* 0x0000000906057c11 */ /* 0x000fca00080f1c03 */
[----:B------:R3:W-:Y:S04]  /*3cb0*/  STG.E.64 desc[UR6][R4.64], R38 ;  /* 0x0000002604007986 */ /* 0x0007e8000c101b06 */
.L_x_83:
[----:B------:R-:W-:Y:S05]  /*3cc0*/  BSYNC.RECONVERGENT B0 ;  /* 0x0000000000007941 */ /* 0x000fea0003800200 */
.L_x_82:
        /* <DEDUP_REMOVED lines=10> */
.L_x_87:
[----:B-----5:R-:W-:-:S04]  /*3d70*/  IADD3 R3, P0, PT, R2, R4, RZ ;  /* 0x0000000402037210 */ /* 0x020fc80007f1e0ff */
[----:B------:R-:W-:Y:S02]  /*3d80*/  LEA.HI.X.SX32 R4, R2, R5, 0x1, P0 ;  /* 0x0000000502047211 */ /* 0x000fe400000f0eff */
[----:B---3--:R-:W-:-:S04]  /*3d90*/  LEA R2, P0, R3, UR8, 0x3 ;  /* 0x0000000803027c11 */ /* 0x008fc8000f8018ff */
[----:B------:R-:W-:-:S05]  /*3da0*/  LEA.HI.X R3, R3, UR9, R4, 0x3, P0 ;  /* 0x0000000903037c11 */ /* 0x000fca00080f1c04 */
[----:B------:R3:W-:Y:S04]  /*3db0*/  STG.E.64 desc[UR6][R2.64], R40 ;  /* 0x0000002802007986 */ /* 0x0007e8000c101b06 */
.L_x_86:
[----:B------:R-:W-:Y:S05]  /*3dc0*/  BSYNC.RECONVERGENT B0 ;  /* 0x0000000000007941 */ /* 0x000fea0003800200 */
.L_x_85:
[----:B------:R-:W-:-:S04]  /*3dd0*/  ISETP.NE.U32.AND P0, PT, R42, RZ, PT ;  /* 0x000000ff2a00720c */ /* 0x000fc80003f05070 */
[----:B------:R-:W-:-:S13]  /*3de0*/  ISETP.NE.AND.EX P0, PT, R43, RZ, PT, P0 ;  /* 0x000000ff2b00720c */ /* 0x000fda0003f05300 */
[----:B------:R-:W-:Y:S05]  /*3df0*/  @!P0 EXIT ;  /* 0x000000000000894d */ /* 0x000fea0003800000 */
[----:B------:R-:W-:Y:S01]  /*3e00*/  UISETP.NE.AND UP0, UPT, UR4, URZ, UPT ;  /* 0x000000ff0400728c */ /* 0x000fe2000bf05270 */
[----:B---3--:R-:W-:-:S08]  /*3e10*/  CS2R R2, SRZ ;  /* 0x0000000000027805 */ /* 0x008fd0000001ff00 */
[----:B------:R-:W-:Y:S05]  /*3e20*/  BRA.U UP0, `(.L_x_88) ;  /* 0x0000000100087547 */ /* 0x000fea000b800000 */
[----:B------:R-:W3:Y:S02]  /*3e30*/  LDC.64 R2, c[0x0][0x3d0] ;  /* 0x0000f400ff027b82 */ /* 0x000ee40000000a00 */
[----:B---3--:R-:W5:Y:S02]  /*3e40*/  LDG.E.64 R2, desc[UR6][R2.64] ;  /* 0x0000000602027981 */ /* 0x008f64000c1e1b00 */
.L_x_88:
[----:B------:R-:W3:Y:S01]  /*3e50*/  LDCU.64 UR4, c[0x0][0x390] ;  /* 0x00007200ff0477ac */ /* 0x000ee20008000a00 */
[----:B-----5:R-:W-:-:S04]  /*3e60*/  IADD3 R4, P0, PT, R0, R2, RZ ;  /* 0x0000000200047210 */ /* 0x020fc80007f1e0ff */
[----:B------:R-:W-:Y:S02]  /*3e70*/  LEA.HI.X.SX32 R3, R0, R3, 0x1, P0 ;  /* 0x0000000300037211 */ /* 0x000fe400000f0eff */
[----:B---3--:R-:W-:-:S04]  /*3e80*/  LEA R2, P0, R4, UR4, 0x3 ;  /* 0x0000000404027c11 */ /* 0x008fc8000f8018ff */
[----:B------:R-:W-:-:S05]  /*3e90*/  LEA.HI.X R3, R4, UR5, R3, 0x3, P0 ;  /* 0x0000000504037c11 */ /* 0x000fca00080f1c03 */
[----:B------:R-:W-:Y:S01]  /*3ea0*/  STG.E.64 desc[UR6][R2.64], R42 ;  /* 0x0000002a02007986 */ /* 0x000fe2000c101b06 */
[----:B------:R-:W-:Y:S05]  /*3eb0*/  EXIT ;  /* 0x000000000000794d */ /* 0x000fea0003800000 */
.L_x_57:
[----:B------:R-:W-:Y:S01]  /*3ec0*/  BAR.SYNC.DEFER_BLOCKING 0x0 ;  /* 0x0000000000007b1d */ /* 0x000fe20000010000 */
[----:B------:R-:W-:Y:S02]  /*3ed0*/  ISETP.NE.U32.AND P0, PT, R34, RZ, PT ;  /* 0x000000ff2200720c */ /* 0x000fe40003f05070 */
[----:B------:R-:W-:Y:S02]  /*3ee0*/  ISETP.NE.U32.AND P2, PT, R36, RZ, PT ;  /* 0x000000ff2400720c */ /* 0x000fe40003f45070 */
[----:B------:R-:W-:Y:S02]  /*3ef0*/  ISETP.NE.AND.EX P0, PT, R35, RZ, PT, P0 ;  /* 0x000000ff2300720c */ /* 0x000fe40003f05300 */
[----:B------:R-:W-:Y:S02]  /*3f00*/  ISETP.NE.U32.AND P3, PT, R32, RZ, PT ;  /* 0x000000ff2000720c */ /* 0x000fe40003f65070 */
[----:B------:R-:W-:Y:S02]  /*3f10*/  ISETP.NE.U32.AND P4, PT, R30, RZ, PT ;  /* 0x000000ff1e00720c */ /* 0x000fe40003f85070 */
[----:B------:R-:W-:-:S02]  /*3f20*/  ISETP.NE.AND.EX P2, PT, R37, RZ, PT, P2 ;  /* 0x000000ff2500720c */ /* 0x000fc40003f45320 */
[----:B------:R-:W-:Y:S02]  /*3f30*/  ISETP.NE.AND.EX P3, PT, R33, RZ, PT, P3 ;  /* 0x000000ff2100720c */ /* 0x000fe40003f65330 */
[----:B------:R-:W-:Y:S02]  /*3f40*/  ISETP.NE.AND.EX P4, PT, R31, RZ, PT, P4 ;  /* 0x000000ff1f00720c */ /* 0x000fe40003f85340 */
[----:B------:R-:W-:Y:S01]  /*3f50*/  ISETP.NE.U32.AND P1, PT, R26, RZ, PT ;  /* 0x000000ff1a00720c */ /* 0x000fe20003f25070 */
[--C-:B------:R-:W-:Y:S01]  /*3f60*/  @P0 IMAD.IADD R14, R15, 0x1, -R13.reuse ;  /* 0x000000010f0e0824 */ /* 0x100fe200078e0a0d */
[----:B------:R-:W-:Y:S02]  /*3f70*/  ISETP.NE.U32.AND P5, PT, R10, RZ, PT ;  /* 0x000000ff0a00720c */ /* 0x000fe40003fa5070 */
[----:B------:R-:W-:Y:S02]  /*3f80*/  ISETP.NE.AND.EX P1, PT, R27, RZ, PT, P1 ;  /* 0x000000ff1b00720c */ /* 0x000fe40003f25310 */
[----:B------:R-:W-:Y:S01]  /*3f90*/  @P0 LEA R15, R14, UR4, 0x3 ;  /* 0x000000040e0f0c11 */ /* 0x000fe2000f8e18ff */
[--C-:B------:R-:W-:Y:S01]  /*3fa0*/  @P2 IMAD.IADD R44, R44, 0x1, -R13.reuse ;  /* 0x000000012c2c2824 */ /* 0x100fe200078e0a0d */
[----:B------:R-:W-:Y:S01]  /*3fb0*/  ISETP.NE.U32.AND P6, PT, R38, RZ, PT ;  /* 0x000000ff2600720c */ /* 0x000fe20003fc5070 */
[--C-:B------:R-:W-:Y:S01]  /*3fc0*/  @P3 IMAD.IADD R14, R9, 0x1, -R13.reuse ;  /* 0x00000001090e3824 */ /* 0x100fe200078e0a0d */
[----:B------:R-:W-:Y:S01]  /*3fd0*/  ISETP.NE.AND.EX P5, PT, R11, RZ, PT, P5 ;  /* 0x000000ff0b00720c */ /* 0x000fe20003fa5350 */
[----:B------:R-:W-:Y:S01]  /*3fe0*/  @P4 IMAD.IADD R8, R8, 0x1, -R13 ;  /* 0x0000000108084824 */ /* 0x000fe200078e0a0d */
[----:B------:R-:W-:Y:S01]  /*3ff0*/  @P2 LEA R9, R44, UR4, 0x3 ;  /* 0x000000042c092c11 */ /* 0x000fe2000f8e18ff */
[----:B------:R-:W-:Y:S01]  /*4000*/  @P0 STS.64 [R15], R34 ;  /* 0x000000220f000388 */ /* 0x000fe20000000a00 */
[----:B------:R-:W-:-:S02]  /*4010*/  @P3 LEA R17, R14, UR4, 0x3 ;  /* 0x000000040e113c11 */ /* 0x000fc4000f8e18ff */
[----:B------:R-:W-:Y:S01]  /*4020*/  @P4 LEA R19, R8, UR4, 0x3 ;  /* 0x0000000408134c11 */ /* 0x000fe2000f8e18ff */
[----:B------:R0:W-:Y:S01]  /*4030*/  @P2 STS.64 [R9], R36 ;  /* 0x0000002409002388 */ /* 0x0001e20000000a00 */
[----:B------:R-:W-:Y:S01]  /*4040*/  ISETP.NE.U32.AND P0, PT, R28, RZ, PT ;  /* 0x000000ff1c00720c */ /* 0x000fe20003f05070 */
[--C-:B------:R-:W-:Y:S01]  /*4050*/  @P1 IMAD.IADD R6, R6, 0x1, -R13.reuse ;  /* 0x0000000106061824 */ /* 0x100fe200078e0a0d */
[----:B------:R-:W-:Y:S01]  /*4060*/  ISETP.NE.U32.AND P2, PT, R40, RZ, PT ;  /* 0x000000ff2800720c */ /* 0x000fe20003f45070 */
[----:B------:R-:W-:Y:S01]  /*4070*/  @P3 STS.64 [R17], R32 ;  /* 0x0000002011003388 */ /* 0x000fe20000000a00 */
[----:B------:R-:W-:Y:S01]  /*4080*/  ISETP.NE.AND.EX P0, PT, R29, RZ, PT, P0 ;  /* 0x000000ff1d00720c */ /* 0x000fe20003f05300 */
[----:B------:R-:W-:Y:S01]  /*4090*/  @P5 IMAD.IADD R4, R4, 0x1, -R13 ;  /* 0x0000000104045824 */ /* 0x000fe200078e0a0d */
[----:B------:R-:W-:Y:S01]  /*40a0*/  ISETP.NE.U32.AND P3, PT, R42, RZ, PT ;  /* 0x000000ff2a00720c */ /* 0x000fe20003f65070 */
[----:B------:R-:W-:Y:S01]  /*40b0*/  @P4 STS.64 [R19], R30 ;  /* 0x0000001e13004388 */ /* 0x000fe20000000a00 */
[----:B------:R-:W-:-:S02]  /*40c0*/  ISETP.NE.U32.AND P4, PT, R24, RZ, PT ;  /* 0x000000ff1800720c */ /* 0x000fc40003f85070 */
[----:B------:R-:W-:Y:S02]  /*40d0*/  ISETP.NE.AND.EX P6, PT, R39, RZ, PT, P6 ;  /* 0x000000ff2700720c */ /* 0x000fe40003fc5360 */
[----:B------:R-:W-:Y:S02]  /*40e0*/  ISETP.NE.AND.EX P4, PT, R25, RZ, PT, P4 ;  /* 0x000000ff1900720c */ /* 0x000fe40003f85340 */
[----:B------:R-:W-:Y:S02]  /*40f0*/  ISETP.NE.AND.EX P2, PT, R41, RZ, PT, P2 ;  /* 0x000000ff2900720c */ /* 0x000fe40003f45320 */
[----:B------:R-:W-:Y:S01]  /*4100*/  ISETP.NE.AND.EX P3, PT, R43, RZ, PT, P3 ;  /* 0x000000ff2b00720c */ /* 0x000fe20003f65330 */
[----:B------:R-:W-:Y:S01]  /*4110*/  @P0 IMAD.IADD R7, R7, 0x1, -R13 ;  /* 0x0000000107070824 */ /* 0x000fe200078e0a0d */
[----:B0-----:R-:W-:-:S04]  /*4120*/  @P1 LEA R9, R6, UR4, 0x3 ;  /* 0x0000000406091c11 */ /* 0x001fc8000f8e18ff */
[----:B------:R-:W-:Y:S01]  /*4130*/  @P0 LEA R7, R7, UR4, 0x3 ;  /* 0x0000000407070c11 */ /* 0x000fe2000f8e18ff */
[--C-:B------:R-:W-:Y:S01]  /*4140*/  @P6 IMAD.IADD R6, R3, 0x1, -R13.reuse ;  /* 0x0000000103066824 */ /* 0x100fe200078e0a0d */
[----:B------:R-:W-:Y:S01]  /*4150*/  @P5 LEA R3, R4, UR4, 0x3 ;  /* 0x0000000404035c11 */ /* 0x000fe2000f8e18ff */
[--C-:B------:R-:W-:Y:S02]  /*4160*/  @P4 IMAD.IADD R5, R5, 0x1, -R13.reuse ;  /* 0x0000000105054824 */ /* 0x100fe400078e0a0d */
[--C-:B------:R-:W-:Y:S01]  /*4170*/  @P2 IMAD.IADD R2, R2, 0x1, -R13.reuse ;  /* 0x0000000102022824 */ /* 0x100fe200078e0a0d */
[----:B------:R0:W-:Y:S01]  /*4180*/  @P0 STS.64 [R7], R28 ;  /* 0x0000001c07000388 */ /* 0x0001e20000000a00 */
[----:B------:R-:W-:Y:S01]  /*4190*/  @P3 IMAD.IADD R0, R0, 0x1, -R13 ;  /* 0x0000000100003824 */ /* 0x000fe200078e0a0d */
[----:B------:R-:W-:Y:S02]  /*41a0*/  @P4 LEA R5, R5, UR4, 0x3 ;  /* 0x0000000405054c11 */ /* 0x000fe4000f8e18ff */
[----:B------:R-:W-:Y:S01]  /*41b0*/  @P6 LEA R15, R6, UR4, 0x3 ;  /* 0x00000004060f6c11 */ /* 0x000fe2000f8e18ff */
[----:B------:R1:W-:Y:S01]  /*41c0*/  @P1 STS.64 [R9], R26 ;  /* 0x0000001a09001388 */ /* 0x0003e20000000a00 */
[----:B------:R-:W-:-:S03]  /*41d0*/  ISETP.GE.AND P0, PT, R45, R12, PT ;  /* 0x0000000c2d00720c */ /* 0x000fc60003f06270 */
[----:B------:R2:W-:Y:S01]  /*41e0*/  @P4 STS.64 [R5], R24 ;  /* 0x0000001805004388 */ /* 0x0005e20000000a00 */
[----:B0-----:R-:W-:-:S03]  /*41f0*/  @P2 LEA R7, R2, UR4, 0x3 ;  /* 0x0000000402072c11 */ /* 0x001fc6000f8e18ff */
[----:B------:R2:W-:Y:S01]  /*4200*/  @P5 STS.64 [R3], R10 ;  /* 0x0000000a03005388 */ /* 0x0005e20000000a00 */
[----:B-1----:R-:W-:-:S03]  /*4210*/  @P3 LEA R9, R0, UR4, 0x3 ;  /* 0x0000000400093c11 */ /* 0x002fc6000f8e18ff */
[----:B------:R2:W-:Y:S04]  /*4220*/  @P6 STS.64 [R15], R38 ;  /* 0x000000260f006388 */ /* 0x0005e80000000a00 */
[----:B------:R2:W-:Y:S04]  /*4230*/  @P2 STS.64 [R7], R40 ;  /* 0x0000002807002388 */ /* 0x0005e80000000a00 */
[----:B------:R2:W-:Y:S01]  /*4240*/  @P3 STS.64 [R9], R42 ;  /* 0x0000002a09003388 */ /* 0x0005e20000000a00 */
[----:B------:R-:W-:Y:S06]  /*4250*/  BAR.SYNC.DEFER_BLOCKING 0x0 ;  /* 0x0000000000007b1d */ /* 0x000fec0000010000 */
[----:B------:R-:W-:Y:S05]  /*4260*/  @P0 EXIT ;  /* 0x000000000000094d */ /* 0x000fea0003800000 */
[----:B--2---:R-:W-:Y:S01]  /*4270*/  LOP3.LUT R3, RZ, R45, RZ, 0x33, !PT ;  /* 0x0000002dff037212 */ /* 0x004fe200078e33ff */
[----:B------:R-:W0:Y:S01]  /*4280*/  LDCU.U8 UR8, c[0x0][0x3b8] ;  /* 0x00007700ff0877ac */ /* 0x000e220008000000 */
[----:B------:R-:W-:Y:S03]  /*4290*/  BSSY.RECONVERGENT B0, `(.L_x_89) ;  /* 0x000001e000007945 */ /* 0x000fe60003800200 */
[----:B------:R-:W-:Y:S01]  /*42a0*/  IMAD.IADD R2, R3, 0x1, R12 ;  /* 0x0000000103027824 */ /* 0x000fe200078e020c */
[----:B------:R-:W1:Y:S03]  /*42b0*/  LDCU.64 UR10, c[0x0][0x390] ;  /* 0x00007200ff0a77ac */ /* 0x000e660008000a00 */
[C---:B------:R-:W-:Y:S01]  /*42c0*/  IMAD.HI.U32 R0, R2.reuse, -0x55555555, RZ ;  /* 0xaaaaaaab02007827 */ /* 0x040fe200078e00ff */
[----:B------:R-:W-:-:S04]  /*42d0*/  ISETP.GE.U32.AND P1, PT, R2, 0x480, PT ;  /* 0x000004800200780c */ /* 0x000fc80003f26070 */
[----:B------:R-:W-:-:S04]  /*42e0*/  SHF.R.U32.HI R0, RZ, 0x8, R0 ;  /* 0x00000008ff007819 */ /* 0x000fc80000011600 */
[----:B------:R-:W-:-:S04]  /*42f0*/  LOP3.LUT R3, R0, 0x3, RZ, 0xc0, !PT ;  /* 0x0000000300037812 */ /* 0x000fc800078ec0ff */
[----:B------:R-:W-:-:S13]  /*4300*/  ISETP.NE.AND P0, PT, R3, 0x3, PT ;  /* 0x000000030300780c */ /* 0x000fda0003f05270 */
[----:B01----:R-:W-:Y:S05]  /*4310*/  @!P0 BRA `(.L_x_90) ;  /* 0x0000000000548947 */ /* 0x003fea0003800000 */
[----:B------:R-:W-:Y:S01]  /*4320*/  VIADD R0, R0, 0x1 ;  /* 0x0000000100007836 */ /* 0x000fe20000000000 */
[C---:B------:R-:W-:Y:S01]  /*4330*/  LEA R8, R45.reuse, UR4, 0x3 ;  /* 0x000000042d087c11 */ /* 0x040fe2000f8e18ff */
[----:B------:R-:W-:Y:S01]  /*4340*/  IMAD.IADD R9, R45, 0x1, R13 ;  /* 0x000000012d097824 */ /* 0x000fe200078e020d */
[----:B------:R-:W-:Y:S02]  /*4350*/  ISETP.NE.AND P2, PT, RZ, UR8, PT ;  /* 0x00000008ff007c0c */ /* 0x000fe4000bf45270 */
[----:B------:R-:W-:-:S05]  /*4360*/  LOP3.LUT R0, R0, 0x3, RZ, 0xc0, !PT ;  /* 0x0000000300007812 */ /* 0x000fca00078ec0ff */
[----:B------:R-:W-:Y:S02]  /*4370*/  IMAD R45, R0, 0x180, R45 ;  /* 0x00000180002d7824 */ /* 0x000fe400078e022d */
[----:B------:R-:W-:-:S07]  /*4380*/  IMAD.MOV R0, RZ, RZ, -R0 ;  /* 0x000000ffff007224 */ /* 0x000fce00078e0a00 */
.L_x_91:
[----:B0-----:R-:W0:Y:S01]  /*4390*/  @!P2 LDC.64 R6, c[0x0][0x3d0] ;  /* 0x0000f400ff06ab82 */ /* 0x001e220000000a00 */
[----:B------:R-:W-:Y:S01]  /*43a0*/  CS2R R2, SRZ ;  /* 0x0000000000027805 */ /* 0x000fe2000001ff00 */
[----:B------:R1:W2:Y:S05]  /*43b0*/  LDS.64 R4, [R8] ;  /* 0x0000000008047984 */ /* 0x0002aa0000000a00 */
[----:B0-----:R-:W3:Y:S01]  /*43c0*/  @!P2 LDG.E.64 R2, desc[UR6][R6.64] ;  /* 0x000000060602a981 */ /* 0x001ee2000c1e1b00 */
[----:B------:R-:W-:Y:S02]  /*43d0*/  VIADD R0, R0, 0x1 ;  /* 0x0000000100007836 */ /* 0x000fe40000000000 */
[----:B-1----:R-:W-:Y:S01]  /*43e0*/  VIADD R8, R8, 0xc00 ;  /* 0x00000c0008087836 */ /* 0x002fe20000000000 */
[----:B---3--:R-:W-:-:S04]  /*43f0*/  IADD3 R10, P0, PT, R9, R2, RZ ;  /* 0x00000002090a7210 */ /* 0x008fc80007f1e0ff */
[C---:B------:R-:W-:Y:S01]  /*4400*/  LEA.HI.X.SX32 R3, R9.reuse, R3, 0x1, P0 ;  /* 0x0000000309037211 */ /* 0x040fe200000f0eff */
[----:B------:R-:W-:Y:S01]  /*4410*/  VIADD R9, R9, 0x180 ;  /* 0x0000018009097836 */ /* 0x000fe20000000000 */
[----:B------:R-:W-:-:S04]  /*4420*/  LEA R2, P0, R10, UR10, 0x3 ;  /* 0x0000000a0a027c11 */ /* 0x000fc8000f8018ff */
[----:B------:R-:W-:Y:S02]  /*4430*/  LEA.HI.X R3, R10, UR11, R3, 0x3, P0 ;  /* 0x0000000b0a037c11 */ /* 0x000fe400080f1c03 */
[----:B------:R-:W-:-:S03]  /*4440*/  ISETP.NE.AND P0, PT, R0, RZ, PT ;  /* 0x000000ff0000720c */ /* 0x000fc60003f05270 */
[----:B--2---:R0:W-:Y:S10]  /*4450*/  STG.E.64 desc[UR6][R2.64], R4 ;  /* 0x0000000402007986 */ /* 0x0041f4000c101b06 */
[----:B------:R-:W-:Y:S05]  /*4460*/  @P0 BRA `(.L_x_91) ;  /* 0xfffffffc00c80947 */ /* 0x000fea000383ffff */
.L_x_90:
[----:B------:R-:W-:Y:S05]  /*4470*/  BSYNC.RECONVERGENT B0 ;  /* 0x0000000000007941 */ /* 0x000fea0003800200 */
.L_x_89:
[----:B------:R-:W-:Y:S05]  /*4480*/  @!P1 EXIT ;  /* 0x000000000000994d */ /* 0x000fea0003800000 */
[----:B------:R-:W1:Y:S01]  /*4490*/  S2UR UR5, SR_CgaCtaId ;  /* 0x00000000000579c3 */ /* 0x000e620000008800 */
[----:B------:R-:W-:Y:S01]  /*44a0*/  UMOV UR4, 0x400 ;  /* 0x0000040000047882 */ /* 0x000fe20000000000 */
[----:B------:R-:W-:Y:S01]  /*44b0*/  UISETP.NE.AND UP0, UPT, UR8, URZ, UPT ;  /* 0x000000ff0800728c */ /* 0x000fe2000bf05270 */
[----:B------:R-:W-:Y:S01]  /*44c0*/  IMAD.IADD R13, R45, 0x1, R13 ;  /* 0x000000012d0d7824 */ /* 0x000fe200078e020d */
[----:B------:R-:W2:Y:S04]  /*44d0*/  LDCU.64 UR10, c[0x0][0x390] ;  /* 0x00007200ff0a77ac */ /* 0x000ea80008000a00 */
[----:B------:R-:W-:Y:S01]  /*44e0*/  PLOP3.LUT P0, PT, PT, PT, UP0, 0x80, 0x8 ;  /* 0x000000000008781c */ /* 0x000fe20003f0f008 */
[----:B-1----:R-:W-:-:S06]  /*44f0*/  ULEA UR4, UR5, UR4, 0x18 ;  /* 0x0000000405047291 */ /* 0x002fcc000f8ec0ff */
[----:B------:R-:W-:-:S05]  /*4500*/  LEA R0, R45, UR4, 0x3 ;  /* 0x000000042d007c11 */ /* 0x000fca000f8e18ff */
[----:B--2---:R-:W-:-:S07]  /*4510*/  VIADD R0, R0, 0x1800 ;  /* 0x0000180000007836 */ /* 0x004fce0000000000 */
.L_x_92:
[----:B--2---:R-:W1:Y:S01]  /*4520*/  @!P0 LDC.64 R6, c[0x0][0x3d0] ;  /* 0x0000f400ff068b82 */ /* 0x004e620000000a00 */
[----:B0-----:R-:W-:Y:S01]  /*4530*/  CS2R R2, SRZ ;  /* 0x0000000000027805 */ /* 0x001fe2000001ff00 */
[----:B------:R-:W-:Y:S01]  /*4540*/  UISETP.NE.AND UP0, UPT, UR8, URZ, UPT ;  /* 0x000000ff0800728c */ /* 0x000fe2000bf05270 */
[----:B------:R-:W0:Y:S04]  /*4550*/  LDS.64 R4, [R0+-0x1800] ;  /* 0xffe8000000047984 */ /* 0x000e280000000a00 */
[----:B-1----:R1:W2:Y:S01]  /*4560*/  @!P0 LDG.E.64 R2, desc[UR6][R6.64] ;  /* 0x0000000606028981 */ /* 0x0022a2000c1e1b00 */
[----:B------:R-:W-:Y:S02]  /*4570*/  PLOP3.LUT P0, PT, PT, PT, UP0, 0x80, 0x8 ;  /* 0x000000000008781c */ /* 0x000fe40003f0f008 */
[----:B------:R-:W-:Y:S01]  /*4580*/  SHF.R.S32.HI R19, RZ, 0x1f, R13 ;  /* 0x0000001fff137819 */ /* 0x000fe2000001140d */
[----:B-1----:R-:W1:Y:S10]  /*4590*/  LDS.64 R6, [R0+-0xc00] ;  /* 0xfff4000000067984 */ /* 0x002e740000000a00 */
[----:B------:R-:W3:Y:S01]  /*45a0*/  @!P0 LDC.64 R14, c[0x0][0x3d0] ;  /* 0x0000f400ff0e8b82 */ /* 0x000ee20000000a00 */
[----:B--2---:R-:W-:-:S05]  /*45b0*/  IADD3 R2, P1, PT, R13, R2, RZ ;  /* 0x000000020d027210 */ /* 0x004fca0007f3e0ff */
[----:B------:R-:W-:Y:S01]  /*45c0*/  IMAD.X R3, R19, 0x1, R3, P1 ;  /* 0x0000000113037824 */ /* 0x000fe200008e0603 */
[----:B------:R-:W-:-:S04]  /*45d0*/  LEA R8, P1, R2, UR10, 0x3 ;  /* 0x0000000a02087c11 */ /* 0x000fc8000f8218ff */
[----:B------:R-:W-:Y:S02]  /*45e0*/  LEA.HI.X R9, R2, UR11, R3, 0x3, P1 ;  /* 0x0000000b02097c11 */ /* 0x000fe400088f1c03 */
[----:B------:R-:W-:-:S03]  /*45f0*/  CS2R R2, SRZ ;  /* 0x0000000000027805 */ /* 0x000fc6000001ff00 */
[----:B0-----:R0:W-:Y:S04]  /*4600*/  STG.E.64 desc[UR6][R8.64], R4 ;  /* 0x0000000408007986 */ /* 0x0011e8000c101b06 */
[----:B---3--:R-:W2:Y:S01]  /*4610*/  @!P0 LDG.E.64 R2, desc[UR6][R14.64] ;  /* 0x000000060e028981 */ /* 0x008ea2000c1e1b00 */
[----:B------:R-:W3:Y:S03]  /*4620*/  @!P0 LDC.64 R16, c[0x0][0x3d0] ;  /* 0x0000f400ff108b82 */ /* 0x000ee60000000a00 */
[----:B------:R-:W4:Y:S01]  /*4630*/  LDS.64 R4, [R0] ;  /* 0x0000000000047984 */ /* 0x000f220000000a00 */
[----:B--2---:R-:W-:-:S05]  /*4640*/  IADD3 R2, P1, PT, R13, R2, RZ ;  /* 0x000000020d027210 */ /* 0x004fca0007f3e0ff */
[----:B------:R-:W-:Y:S01]  /*4650*/  IMAD.X R3, R19, 0x1, R3, P1 ;  /* 0x0000000113037824 */ /* 0x000fe200008e0603 */
[----:B------:R-:W-:-:S04]  /*4660*/  LEA R10, P1, R2, UR10, 0x3 ;  /* 0x0000000a020a7c11 */ /* 0x000fc8000f8218ff */
[----:B------:R-:W-:Y:S02]  /*4670*/  LEA.HI.X R11, R2, UR11, R3, 0x3, P1 ;  /* 0x0000000b020b7c11 */ /* 0x000fe400088f1c03 */
[----:B------:R-:W-:-:S03]  /*4680*/  CS2R R2, SRZ ;  /* 0x0000000000027805 */ /* 0x000fc6000001ff00 */
[----:B-1----:R-:W-:Y:S04]  /*4690*/  STG.E.64 desc[UR6][R10.64+0xc00], R6 ;  /* 0x000c00060a007986 */ /* 0x002fe8000c101b06 */
[----:B---3--:R-:W2:Y:S01]  /*46a0*/  @!P0 LDG.E.64 R2, desc[UR6][R16.64] ;  /* 0x0000000610028981 */ /* 0x008ea2000c1e1b00 */
[----:B------:R-:W1:Y:S03]  /*46b0*/  @!P0 LDC.64 R14, c[0x0][0x3d0] ;  /* 0x0000f400ff0e8b82 */ /* 0x000e660000000a00 */
[----:B------:R3:W5:Y:S01]  /*46c0*/  LDS.64 R6, [R0+0xc00] ;  /* 0x000c000000067984 */ /* 0x0007620000000a00 */
[----:B--2---:R-:W-:-:S05]  /*46d0*/  IADD3 R2, P1, PT, R13, R2, RZ ;  /* 0x000000020d027210 */ /* 0x004fca0007f3e0ff */
[----:B------:R-:W-:Y:S01]  /*46e0*/  IMAD.X R3, R19, 0x1, R3, P1 ;  /* 0x0000000113037824 */ /* 0x000fe200008e0603 */
[----:B0-----:R-:W-:-:S04]  /*46f0*/  LEA R8, P1, R2, UR10, 0x3 ;  /* 0x0000000a02087c11 */ /* 0x001fc8000f8218ff */
[----:B------:R-:W-:Y:S02]  /*4700*/  LEA.HI.X R9, R2, UR11, R3, 0x3, P1 ;  /* 0x0000000b02097c11 */ /* 0x000fe400088f1c03 */
[----:B------:R-:W-:-:S03]  /*4710*/  CS2R R2, SRZ ;  /* 0x0000000000027805 */ /* 0x000fc6000001ff00 */
[----:B----4-:R2:W-:Y:S04]  /*4720*/  STG.E.64 desc[UR6][R8.64+0x1800], R4 ;  /* 0x0018000408007986 */ /* 0x0105e8000c101b06 */
[----:B-1----:R-:W4:Y:S01]  /*4730*/  @!P0 LDG.E.64 R2, desc[UR6][R14.64] ;  /* 0x000000060e028981 */ /* 0x002f22000c1e1b00 */
[----:B------:R-:W-:Y:S02]  /*4740*/  VIADD R45, R45, 0x600 ;  /* 0x000006002d2d7836 */ /* 0x000fe40000000000 */
[----:B---3--:R-:W-:Y:S01]  /*4750*/  VIADD R0, R0, 0x3000 ;  /* 0x0000300000007836 */ /* 0x008fe20000000000 */
[C---:B----4-:R-:W-:Y:S01]  /*4760*/  IADD3 R10, P1, PT, R13.reuse, R2, RZ ;  /* 0x000000020d0a7210 */ /* 0x050fe20007f3e0ff */
[----:B------:R-:W-:-:S04]  /*4770*/  VIADD R13, R13, 0x600 ;  /* 0x000006000d0d7836 */ /* 0x000fc80000000000 */
[----:B------:R-:W-:Y:S01]  /*4780*/  IMAD.X R3, R19, 0x1, R3, P1 ;  /* 0x0000000113037824 */ /* 0x000fe200008e0603 */
[----:B------:R-:W-:-:S04]  /*4790*/  LEA R2, P1, R10, UR10, 0x3 ;  /* 0x0000000a0a027c11 */ /* 0x000fc8000f8218ff */
[----:B------:R-:W-:Y:S02]  /*47a0*/  LEA.HI.X R3, R10, UR11, R3, 0x3, P1 ;  /* 0x0000000b0a037c11 */ /* 0x000fe400088f1c03 */
[----:B------:R-:W-:-:S03]  /*47b0*/  ISETP.GE.AND P1, PT, R45, R12, PT ;  /* 0x0000000c2d00720c */ /* 0x000fc60003f26270 */
[----:B-----5:R2:W-:Y:S10]  /*47c0*/  STG.E.64 desc[UR6][R2.64+0x2400], R6 ;  /* 0x0024000602007986 */ /* 0x0205f4000c101b06 */
[----:B------:R-:W-:Y:S05]  /*47d0*/  @!P1 BRA `(.L_x_92) ;  /* 0xfffffffc00509947 */ /* 0x000fea000383ffff */
[----:B------:R-:W-:Y:S05]  /*47e0*/  EXIT ;  /* 0x000000000000794d */ /* 0x000fea0003800000 */
.L_x_0:
[----:B------:R-:W0:Y:S01]  /*47f0*/  LDCU UR4, c[0x0][0x3ac] ;  /* 0x00007580ff0477ac */ /* 0x000e220008000800 */
[----:B------:R-:W-:Y:S01]  /*4800*/  ISETP.NE.AND P0, PT, R46, RZ, PT ;  /* 0x000000ff2e00720c */ /* 0x000fe20003f05270 */
[----:B------:R-:W-:Y:S01]  /*4810*/  BSSY.RECONVERGENT B1, `(.L_x_93) ;  /* 0x00004dc000017945 */ /* 0x000fe20003800200 */
[----:B0-----:R-:W-:-:S11]  /*4820*/  IADD3 R21, PT, PT, -R0, UR4, RZ ;  /* 0x0000000400157c10 */ /* 0x001fd6000fffe1ff */
        /* <DEDUP_REMOVED lines=10> */
[----:B------:R-:W-:-:S04]  /*48d0*/  IMAD R5, R5, 0xb, R4 ;  /* 0x0000000b05057824 */ /* 0x000fc800078e0204 */
[C---:B------:R-:W-:Y:S01]  /*48e0*/  VIADD R4, R5.reuse, 0x20 ;  /* 0x0000002005047836 */ /* 0x040fe20000000000 */
[C---:B------:R-:W-:Y:S01]  /*48f0*/  IADD3 R30, P2, P3, R5.reuse, UR4, R0 ;  /* 0x00000004051e7c10 */ /* 0x040fe2000fb5e000 */
[C---:B------:R-:W-:Y:S01]  /*4900*/  VIADD R20, R5.reuse, 0x40 ;  /* 0x0000004005147836 */ /* 0x040fe20000000000 */
[CC--:B------:R-:W-:Y:S01]  /*4910*/  ISETP.GE.AND P5, PT, R5.reuse, R21.reuse, PT ;  /* 0x000000150500720c */ /* 0x0c0fe20003fa6270 */
[C---:B------:R-:W-:Y:S01]  /*4920*/  VIADD R0, R5.reuse, 0x80 ;  /* 0x0000008005007836 */ /* 0x040fe20000000000 */
[-C--:B------:R-:W-:Y:S01]  /*4930*/  ISETP.GE.AND P6, PT, R4, R21.reuse, PT ;  /* 0x000000150400720c */ /* 0x080fe20003fc6270 */
[C---:B------:R-:W-:Y:S01]  /*4940*/  VIADD R4, R5.reuse, 0x60 ;  /* 0x0000006005047836 */ /* 0x040fe20000000000 */
[----:B------:R-:W-:Y:S02]  /*4950*/  IADD3.X R31, PT, PT, RZ, UR5, RZ, P2, P3 ;  /* 0x00000005ff1f7c10 */ /* 0x000fe400097e64ff */
[----:B---3--:R-:W-:Y:S02]  /*4960*/  LEA R32, P3, R30, UR10, 0x3 ;  /* 0x0000000a1e207c11 */ /* 0x008fe4000f8618ff */
[-C--:B------:R-:W-:Y:S01]  /*4970*/  ISETP.GE.AND P1, PT, R4, R21.reuse, PT ;  /* 0x000000150400720c */ /* 0x080fe20003f26270 */
[C---:B------:R-:W-:Y:S01]  /*4980*/  VIADD R4, R5.reuse, 0xa0 ;  /* 0x000000a005047836 */ /* 0x040fe20000000000 */
[----:B------:R-:W-:Y:S01]  /*4990*/  ISETP.GE.AND P0, PT, R20, R21, PT ;  /* 0x000000151400720c */ /* 0x000fe20003f06270 */
[----:B------:R-:W-:Y:S01]  /*49a0*/  VIADD R20, R5, 0xc0 ;  /* 0x000000c005147836 */ /* 0x000fe20000000000 */
[----:B------:R-:W-:-:S02]  /*49b0*/  LEA.HI.X R33, R30, UR11, R31, 0x3, P3 ;  /* 0x0000000b1e217c11 */ /* 0x000fc400098f1c1f */
[-C--:B------:R-:W-:Y:S01]  /*49c0*/  ISETP.GE.AND P2, PT, R0, R21.reuse, PT ;  /* 0x000000150000720c */ /* 0x080fe20003f46270 */
[C---:B------:R-:W-:Y:S01]  /*49d0*/  VIADD R0, R5.reuse, 0xe0 ;  /* 0x000000e005007836 */ /* 0x040fe20000000000 */
[-C--:B------:R-:W-:Y:S01]  /*49e0*/  ISETP.GE.AND P3, PT, R4, R21.reuse, PT ;  /* 0x000000150400720c */ /* 0x080fe20003f66270 */
[C---:B------:R-:W-:Y:S01]  /*49f0*/  VIADD R4, R5.reuse, 0x100 ;  /* 0x0000010005047836 */ /* 0x040fe20000000000 */
[----:B------:R-:W2:Y:S01]  /*4a00*/  @!P5 LDG.E.64 R10, desc[UR6][R32.64] ;  /* 0x00000006200ad981 */ /* 0x000ea2000c1e1b00 */
[-C--:B------:R-:W-:Y:S02]  /*4a10*/  ISETP.GE.AND P4, PT, R20, R21.reuse, PT ;  /* 0x000000151400720c */ /* 0x080fe40003f86270 */
[-C--:B------:R-:W-:Y:S01]  /*4a20*/  ISETP.GE.AND P5, PT, R0, R21.reuse, PT ;  /* 0x000000150000720c */ /* 0x080fe20003fa6270 */
[----:B------:R-:W3:Y:S01]  /*4a30*/  @!P6 LDG.E.64 R8, desc[UR6][R32.64+0x100] ;  /* 0x000100062008e981 */ /* 0x000ee2000c1e1b00 */
[----:B------:R-:W-:Y:S01]  /*4a40*/  ISETP.GE.AND P6, PT, R4, R21, PT ;  /* 0x000000150400720c */ /* 0x000fe20003fc6270 */
[----:B------:R-:W-:-:S02]  /*4a50*/  VIADD R0, R5, 0x120 ;  /* 0x0000012005007836 */ /* 0x000fc40000000000 */
[----:B------:R-:W-:Y:S01]  /*4a60*/  VIADD R4, R5, 0x140 ;  /* 0x0000014005047836 */ /* 0x000fe20000000000 */
[----:B------:R-:W4:Y:S02]  /*4a70*/  @!P0 LDG.E.64 R6, desc[UR6][R32.64+0x200] ;  /* 0x0002000620068981 */ /* 0x000f24000c1e1b00 */
[-C--:B------:R-:W-:Y:S02]  /*4a80*/  ISETP.GE.AND P0, PT, R0, R21.reuse, PT ;  /* 0x000000150000720c */ /* 0x080fe40003f06270 */
[----:B------:R-:W5:Y:S01]  /*4a90*/  @!P1 LDG.E.64 R2, desc[UR6][R32.64+0x300] ;  /* 0x0003000620029981 */ /* 0x000f62000c1e1b00 */
[----:B------:R-:W-:-:S03]  /*4aa0*/  ISETP.GE.AND P1, PT, R4, R21, PT ;  /* 0x000000150400720c */ /* 0x000fc60003f26270 */
[----:B------:R-:W5:Y:S04]  /*4ab0*/  @!P2 LDG.E.64 R28, desc[UR6][R32.64+0x400] ;  /* 0x00040006201ca981 */ /* 0x000f68000c1e1b00 */
[----:B------:R-:W5:Y:S04]  /*4ac0*/  @!P3 LDG.E.64 R26, desc[UR6][R32.64+0x500] ;  /* 0x00050006201ab981 */ /* 0x000f68000c1e1b00 */
[----:B------:R-:W5:Y:S04]  /*4ad0*/  @!P4 LDG.E.64 R24, desc[UR6][R32.64+0x600] ;  /* 0x000600062018c981 */ /* 0x000f68000c1e1b00 */
[----:B------:R-:W5:Y:S04]  /*4ae0*/  @!P5 LDG.E.64 R22, desc[UR6][R32.64+0x700] ;  /* 0x000700062016d981 */ /* 0x000f68000c1e1b00 */
[----:B------:R-:W5:Y:S04]  /*4af0*/  @!P6 LDG.E.64 R18, desc[UR6][R32.64+0x800] ;  /* 0x000800062012e981 */ /* 0x000f68000c1e1b00 */
[----:B------:R-:W5:Y:S04]  /*4b00*/  @!P0 LDG.E.64 R14, desc[UR6][R32.64+0x900] ;  /* 0x00090006200e8981 */ /* 0x000f68000c1e1b00 */
[----:B------:R-:W5:Y:S01]  /*4b10*/  @!P1 LDG.E.64 R12, desc[UR6][R32.64+0xa00] ;  /* 0x000a0006200c9981 */ /* 0x000f62000c1e1b00 */
[----:B------:R-:W0:Y:S01]  /*4b20*/  S2R R5, SR_LANEID ;  /* 0x0000000000057919 */ /* 0x000e220000000000 */
[----:B------:R-:W1:Y:S01]  /*4b30*/  S2UR UR5, SR_CgaCtaId ;  /* 0x00000000000579c3 */ /* 0x000e620000008800 */
[----:B------:R-:W-:Y:S01]  /*4b40*/  SHF.R.U32.HI R30, RZ, 0x5, R17 ;  /* 0x00000005ff1e7819 */ /* 0x000fe20000011611 */
[----:B------:R-:W-:-:S02]  /*4b50*/  UMOV UR4, 0x400 ;  /* 0x0000040000047882 */ /* 0x000fc40000000000 */
[----:B-1----:R-:W-:Y:S02]  /*4b60*/  ULEA UR4, UR5, UR4, 0x18 ;  /* 0x0000000405047291 */ /* 0x002fe4000f8ec0ff */
[----:B0-----:R-:W-:-:S05]  /*4b70*/  IMAD R0, R30, 0x160, R5 ;  /* 0x000001601e007824 */ /* 0x001fca00078e0205 */
[----:B------:R-:W-:-:S05]  /*4b80*/  LEA R31, R0, UR4, 0x3 ;  /* 0x00000004001f7c11 */ /* 0x000fca000f8e18ff */
[----:B------:R-:W-:Y:S02]  /*4b90*/  IMAD R0, R5, 0x50, R31 ;  /* 0x0000005005007824 */ /* 0x000fe400078e021f */
[----:B------:R-:W-:Y:S01]  /*4ba0*/  IMAD R4, R17, 0xb, RZ ;  /* 0x0000000b11047824 */ /* 0x000fe200078e02ff */
[----:B------:R-:W-:Y:S01]  /*4bb0*/  LOP3.LUT R16, R16, 0xfffffffd, RZ, 0xc0, !PT ;  /* 0xfffffffd10107812 */ /* 0x000fe200078ec0ff */
[----:B--2---:R-:W-:Y:S04]  /*4bc0*/  STS.64 [R31], R10 ;  /* 0x0000000a1f007388 */ /* 0x004fe80000000a00 */
[----:B---3--:R-:W-:Y:S04]  /*4bd0*/  STS.64 [R31+0x100], R8 ;  /* 0x000100081f007388 */ /* 0x008fe80000000a00 */
[----:B----4-:R-:W-:Y:S04]  /*4be0*/  STS.64 [R31+0x200], R6 ;  /* 0x000200061f007388 */ /* 0x010fe80000000a00 */
[----:B-----5:R0:W-:Y:S04]  /*4bf0*/  STS.64 [R31+0x300], R2 ;  /* 0x000300021f007388 */ /* 0x0201e80000000a00 */
        /* <DEDUP_REMOVED lines=8> */
[----:B------:R-:W1:Y:S04]  /*4c80*/  LDS.64 R40, [R0+0x8] ;  /* 0x0000080000287984 */ /* 0x000e680000000a00 */
[----:B------:R-:W2:Y:S04]  /*4c90*/  LDS.64 R38, [R0] ;  /* 0x0000000000267984 */ /* 0x000ea80000000a00 */
[----:B------:R-:W3:Y:S04]  /*4ca0*/  LDS.64 R36, [R0+0x10] ;  /* 0x0000100000247984 */ /* 0x000ee80000000a00 */
[----:B------:R-:W4:Y:S04]  /*4cb0*/  LDS.64 R34, [R0+0x18] ;  /* 0x0000180000227984 */ /* 0x000f280000000a00 */
[----:B------:R-:W5:Y:S04]  /*4cc0*/  LDS.64 R32, [R0+0x20] ;  /* 0x0000200000207984 */ /* 0x000f680000000a00 */
[----:B------:R-:W5:Y:S01]  /*4cd0*/  LDS.64 R28, [R0+0x28] ;  /* 0x00002800001c7984 */ /* 0x000f620000000a00 */
[----:B0-----:R-:W-:-:S03]  /*4ce0*/  VIADD R2, R4, 0x1 ;  /* 0x0000000104027836 */ /* 0x001fc60000000000 */
[----:B------:R-:W0:Y:S04]  /*4cf0*/  LDS.64 R26, [R0+0x30] ;  /* 0x00003000001a7984 */ /* 0x000e280000000a00 */
[----:B------:R-:W0:Y:S04]  /*4d00*/  LDS.64 R24, [R0+0x38] ;  /* 0x0000380000187984 */ /* 0x000e280000000a00 */
[----:B------:R-:W0:Y:S04]  /*4d10*/  LDS.64 R22, [R0+0x40] ;  /* 0x0000400000167984 */ /* 0x000e280000000a00 */
[----:B------:R-:W0:Y:S01]  /*4d20*/  LDS.64 R18, [R0+0x48] ;  /* 0x0000480000127984 */ /* 0x000e220000000a00 */
[----:B-1----:R-:W-:-:S04]  /*4d30*/  ISETP.NE.U32.AND P1, PT, R40, RZ, PT ;  /* 0x000000ff2800720c */ /* 0x002fc80003f25070 */
[----:B------:R-:W-:Y:S02]  /*4d40*/  ISETP.NE.AND.EX P1, PT, R41, RZ, PT, P1 ;  /* 0x000000ff2900720c */ /* 0x000fe40003f25310 */
[----:B--2---:R-:W-:Y:S02]  /*4d50*/  ISETP.NE.U32.AND P0, PT, R38, RZ, PT ;  /* 0x000000ff2600720c */ /* 0x004fe40003f05070 */
[-C--:B------:R-:W-:Y:S02]  /*4d60*/  ISETP.GE.OR P3, PT, R2, R21.reuse, P1 ;  /* 0x000000150200720c */ /* 0x080fe40000f66670 */
[----:B------:R-:W-:Y:S02]  /*4d70*/  ISETP.NE.AND.EX P0, PT, R39, RZ, PT, P0 ;  /* 0x000000ff2700720c */ /* 0x000fe40003f05300 */
[----:B---3--:R-:W-:Y:S01]  /*4d80*/  ISETP.NE.U32.AND P1, PT, R36, RZ, PT ;  /* 0x000000ff2400720c */ /* 0x008fe20003f25070 */
[C---:B------:R-:W-:Y:S01]  /*4d90*/  VIADD R2, R4.reuse, 0x2 ;  /* 0x0000000204027836 */ /* 0x040fe20000000000 */
[----:B------:R-:W-:-:S02]  /*4da0*/  ISETP.GE.OR P0, PT, R4, R21, P0 ;  /* 0x000000150400720c */ /* 0x000fc40000706670 */
[----:B------:R-:W-:Y:S02]  /*4db0*/  ISETP.NE.AND.EX P1, PT, R37, RZ, PT, P1 ;  /* 0x000000ff2500720c */ /* 0x000fe40003f25310 */
[----:B----4-:R-:W-:Y:S02]  /*4dc0*/  ISETP.NE.U32.AND P2, PT, R34, RZ, PT ;  /* 0x000000ff2200720c */ /* 0x010fe40003f45070 */
[----:B------:R-:W-:Y:S02]  /*4dd0*/  SEL R3, RZ, 0x1, !P0 ;  /* 0x00000001ff037807 */ /* 0x000fe40004000000 */
[----:B------:R-:W-:Y:S01]  /*4de0*/  ISETP.GE.OR P5, PT, R2, R21, P1 ;  /* 0x000000150200720c */ /* 0x000fe20000fa6670 */
[----:B------:R-:W-:Y:S01]  /*4df0*/  VIADD R2, R4, 0x3 ;  /* 0x0000000304027836 */ /* 0x000fe20000000000 */
[----:B------:R-:W-:Y:S01]  /*4e00*/  ISETP.NE.AND.EX P1, PT, R35, RZ, PT, P2 ;  /* 0x000000ff2300720c */ /* 0x000fe20003f25320 */
[----:B------:R-:W-:Y:S01]  /*4e10*/  VIADD R43, R3, 0x1 ;  /* 0x00000001032b7836 */ /* 0x000fe20000000000 */
[----:B------:R-:W-:Y:S01]  /*4e20*/  @P3 LOP3.LUT R16, R16, 0x2, RZ, 0xfc, !PT ;  /* 0x0000000210103812 */ /* 0x000fe200078efcff */
[----:B------:R-:W-:Y:S01]  /*4e30*/  @!P3 IMAD.MOV R43, RZ, RZ, R3 ;  /* 0x000000ffff2bb224 */ /* 0x000fe200078e0203 */
[----:B-----5:R-:W-:-:S02]  /*4e40*/  ISETP.NE.U32.AND P2, PT, R32, RZ, PT ;  /* 0x000000ff2000720c */ /* 0x020fc40003f45070 */
[-C--:B------:R-:W-:Y:S01]  /*4e50*/  ISETP.GE.OR P3, PT, R2, R21.reuse, P1 ;  /* 0x000000150200720c */ /* 0x080fe20000f66670 */
[----:B------:R-:W-:Y:S01]  /*4e60*/  VIADD R2, R4, 0x4 ;  /* 0x0000000404027836 */ /* 0x000fe20000000000 */
[----:B------:R-:W-:Y:S02]  /*4e70*/  LOP3.LUT R16, R16, 0xfffffffb, RZ, 0xc0, !PT ;  /* 0xfffffffb10107812 */ /* 0x000fe400078ec0ff */
[----:B------:R-:W-:Y:S02]  /*4e80*/  ISETP.NE.AND.EX P1, PT, R33, RZ, PT, P2 ;  /* 0x000000ff2100720c */ /* 0x000fe40003f25320 */
[----:B------:R-:W-:Y:S02]  /*4e90*/  @P5 LOP3.LUT R16, R16, 0x4, RZ, 0xfc, !PT ;  /* 0x0000000410105812 */ /* 0x000fe400078efcff */
[-C--:B------:R-:W-:Y:S01]  /*4ea0*/  ISETP.GE.OR P4, PT, R2, R21.reuse, P1 ;  /* 0x000000150200720c */ /* 0x080fe20000f86670 */
[----:B------:R-:W-:Y:S01]  /*4eb0*/  VIADD R52, R43, 0x1 ;  /* 0x000000012b347836 */ /* 0x000fe20000000000 */
[----:B------:R-:W-:Y:S01]  /*4ec0*/  ISETP.NE.U32.AND P1, PT, R28, RZ, PT ;  /* 0x000000ff1c00720c */ /* 0x000fe20003f25070 */
[----:B------:R-:W-:Y:S01]  /*4ed0*/  @!P5 IMAD.MOV R52, RZ, RZ, R43 ;  /* 0x000000ffff34d224 */ /* 0x000fe200078e022b */
[----:B------:R-:W-:Y:S01]  /*4ee0*/  LOP3.LUT R16, R16, 0xfffffff7, RZ, 0xc0, !PT ;  /* 0xfffffff710107812 */ /* 0x000fe200078ec0ff */
[----:B------:R-:W-:Y:S01]  /*4ef0*/  VIADD R2, R4, 0x5 ;  /* 0x0000000504027836 */ /* 0x000fe20000000000 */
[----:B------:R-:W-:Y:S01]  /*4f00*/  ISETP.NE.AND.EX P1, PT, R29, RZ, PT, P1 ;  /* 0x000000ff1d00720c */ /* 0x000fe20003f25310 */
[----:B------:R-:W-:Y:S01]  /*4f10*/  VIADD R50, R52, 0x1 ;  /* 0x0000000134327836 */ /* 0x000fe20000000000 */
[----:B------:R-:W-:Y:S01]  /*4f20*/  @P3 LOP3.LUT R16, R16, 0x8, RZ, 0xfc, !PT ;  /* 0x0000000810103812 */ /* 0x000fe200078efcff */
[----:B------:R-:W-:Y:S01]  /*4f30*/  @!P3 IMAD.MOV R50, RZ, RZ, R52 ;  /* 0x000000ffff32b224 */ /* 0x000fe200078e0234 */
[----:B------:R-:W-:-:S02]  /*4f40*/  ISETP.GE.OR P3, PT, R2, R21, P1 ;  /* 0x000000150200720c */ /* 0x000fc40000f66670 */
[----:B------:R1:W2:Y:S01]  /*4f50*/  LDS.64 R2, [R0+0x50] ;  /* 0x0000500000027984 */ /* 0x0002a20000000a00 */
[----:B------:R-:W-:Y:S02]  /*4f60*/  LOP3.LUT R16, R16, 0xffffffef, RZ, 0xc0, !PT ;  /* 0xffffffef10107812 */ /* 0x000fe400078ec0ff */
[----:B0-----:R-:W-:Y:S01]  /*4f70*/  ISETP.NE.U32.AND P1, PT, R26, RZ, PT ;  /* 0x000000ff1a00720c */ /* 0x001fe20003f25070 */
[----:B------:R-:W-:Y:S01]  /*4f80*/  VIADD R6, R4, 0x6 ;  /* 0x0000000604067836 */ /* 0x000fe20000000000 */
[----:B------:R-:W-:Y:S01]  /*4f90*/  @P4 LOP3.LUT R16, R16, 0x10, RZ, 0xfc, !PT ;  /* 0x0000001010104812 */ /* 0x000fe200078efcff */
[----:B------:R-:W-:Y:S01]  /*4fa0*/  VIADD R48, R50, 0x1 ;  /* 0x0000000132307836 */ /* 0x000fe20000000000 */
[----:B------:R-:W-:Y:S01]  /*4fb0*/  BAR.SYNC.DEFER_BLOCKING 0x0 ;  /* 0x0000000000007b1d */ /* 0x000fe20000010000 */
[----:B------:R-:W-:Y:S01]  /*4fc0*/  ISETP.NE.AND.EX P1, PT, R27, RZ, PT, P1 ;  /* 0x000000ff1b00720c */ /* 0x000fe20003f25310 */
[----:B------:R-:W-:Y:S01]  /*4fd0*/  @!P4 IMAD.MOV R48, RZ, RZ, R50 ;  /* 0x000000ffff30c224 */ /* 0x000fe200078e0232 */
[----:B------:R-:W-:-:S02]  /*4fe0*/  ISETP.NE.U32.AND P2, PT, R24, RZ, PT ;  /* 0x000000ff1800720c */ /* 0x000fc40003f45070 */
[----:B------:R-:W-:Y:S02]  /*4ff0*/  LOP3.LUT R16, R16, 0xfffffffe, RZ, 0xc0, !PT ;  /* 0xfffffffe10107812 */ /* 0x000fe400078ec0ff */
[-C--:B------:R-:W-:Y:S01]  /*5000*/  ISETP.GE.OR P1, PT, R6, R21.reuse, P1 ;  /* 0x000000150600720c */ /* 0x080fe20000f26670 */
[----:B------:R-:W-:Y:S01]  /*5010*/  VIADD R6, R4, 0x7 ;  /* 0x0000000704067836 */ /* 0x000fe20000000000 */
[----:B------:R-:W-:Y:S01]  /*5020*/  ISETP.NE.AND.EX P2, PT, R25, RZ, PT, P2 ;  /* 0x000000ff1900720c */ /* 0x000fe20003f45320 */
[----:B------:R-:W-:Y:S01]  /*5030*/  VIADD R46, R48, 0x1 ;  /* 0x00000001302e7836 */ /* 0x000fe20000000000 */
[----:B------:R-:W-:Y:S01]  /*5040*/  @P3 LOP3.LUT R16, R16, 0x1, RZ, 0xfc, !PT ;  /* 0x0000000110103812 */ /* 0x000fe200078efcff */
[----:B------:R-:W-:Y:S01]  /*5050*/  @!P3 IMAD.MOV R46, RZ, RZ, R48 ;  /* 0x000000ffff2eb224 */ /* 0x000fe200078e0230 */
[----:B------:R-:W-:Y:S02]  /*5060*/  ISETP.NE.U32.AND P3, PT, R22, RZ, PT ;  /* 0x000000ff1600720c */ /* 0x000fe40003f65070 */
[----:B------:R-:W-:Y:S01]  /*5070*/  ISETP.GE.OR P2, PT, R6, R21, P2 ;  /* 0x000000150600720c */ /* 0x000fe20001746670 */
[----:B------:R-:W-:Y:S01]  /*5080*/  VIADD R6, R4, 0x8 ;  /* 0x0000000804067836 */ /* 0x000fe20000000000 */
[----:B------:R-:W-:-:S02]  /*5090*/  ISETP.NE.AND.EX P3, PT, R23, RZ, PT, P3 ;  /* 0x000000ff1700720c */ /* 0x000fc40003f65330 */
[----:B------:R-:W-:Y:S01]  /*50a0*/  ISETP.NE.U32.AND P4, PT, R18, RZ, PT ;  /* 0x000000ff1200720c */ /* 0x000fe20003f85070 */
[----:B-1----:R-:W-:Y:S01]  /*50b0*/  VIADD R0, R4, 0x9 ;  /* 0x0000000904007836 */ /* 0x002fe20000000000 */
[-C--:B------:R-:W-:Y:S01]  /*50c0*/  ISETP.GE.OR P3, PT, R6, R21.reuse, P3 ;  /* 0x000000150600720c */ /* 0x080fe20001f66670 */
[----:B------:R-:W-:Y:S01]  /*50d0*/  VIADD R44, R46, 0x1 ;  /* 0x000000012e2c7836 */ /* 0x000fe20000000000 */
[----:B------:R-:W-:Y:S01]  /*50e0*/  ISETP.NE.AND.EX P4, PT, R19, RZ, PT, P4 ;  /* 0x000000ff1300720c */ /* 0x000fe20003f85340 */
[----:B------:R-:W-:Y:S02]  /*50f0*/  @!P1 IMAD.MOV R44, RZ, RZ, R46 ;  /* 0x000000ffff2c9224 */ /* 0x000fe400078e022e */
[----:B------:R-:W-:Y:S01]  /*5100*/  VIADD R4, R4, 0xa ;  /* 0x0000000a04047836 */ /* 0x000fe20000000000 */
[----:B------:R-:W-:Y:S01]  /*5110*/  ISETP.GE.OR P4, PT, R0, R21, P4 ;  /* 0x000000150000720c */ /* 0x000fe20002786670 */
[----:B------:R-:W-:Y:S01]  /*5120*/  VIADD R42, R44, 0x1 ;  /* 0x000000012c2a7836 */ /* 0x000fe20000000000 */
[----:B--2---:R-:W-:Y:S01]  /*5130*/  ISETP.NE.U32.AND P5, PT, R2, RZ, PT ;  /* 0x000000ff0200720c */ /* 0x004fe20003fa5070 */
[----:B------:R-:W-:-:S03]  /*5140*/  @!P2 IMAD.MOV R42, RZ, RZ, R44 ;  /* 0x000000ffff2aa224 */ /* 0x000fc600078e022c */
[----:B------:R-:W-:Y:S01]  /*5150*/  ISETP.NE.AND.EX P5, PT, R3, RZ, PT, P5 ;  /* 0x000000ff0300720c */ /* 0x000fe20003fa5350 */
[----:B------:R-:W-:-:S03]  /*5160*/  VIADD R0, R42, 0x1 ;  /* 0x000000012a007836 */ /* 0x000fc60000000000 */
[----:B------:R-:W-:Y:S01]  /*5170*/  ISETP.GE.OR P5, PT, R4, R21, P5 ;  /* 0x000000150400720c */ /* 0x000fe20002fa6670 */
[----:B------:R-:W-:-:S04]  /*5180*/  @!P3 IMAD.MOV R0, RZ, RZ, R42 ;  /* 0x000000ffff00b224 */ /* 0x000fc800078e022a */
[----:B------:R-:W-:Y:S02]  /*5190*/  VIADD R20, R0, 0x1 ;  /* 0x0000000100147836 */ /* 0x000fe40000000000 */
[----:B------:R-:W-:-:S04]  /*51a0*/  @!P4 IMAD.MOV R20, RZ, RZ, R0 ;  /* 0x000000ffff14c224 */ /* 0x000fc800078e0200 */
[----:B------:R-:W-:Y:S02]  /*51b0*/  VIADD R4, R20, 0x1 ;  /* 0x0000000114047836 */ /* 0x000fe40000000000 */
[----:B------:R-:W-:-:S05]  /*51c0*/  @!P5 IMAD.MOV R4, RZ, RZ, R20 ;  /* 0x000000ffff04d224 */ /* 0x000fca00078e0214 */
[----:B------:R-:W0:Y:S02]  /*51d0*/  SHFL.UP P6, R7, R4, 0x1, RZ ;  /* 0x0420000004077989 */ /* 0x000e2400000c00ff */
        /* <DEDUP_REMOVED lines=9> */
[----:B------:R-:W-:-:S13]  /*5270*/  ISETP.NE.AND P6, PT, R5, 0x1f, PT ;  /* 0x0000001f0500780c */ /* 0x000fda0003fc5270 */
[----:B------:R-:W-:-:S05]  /*5280*/  @!P6 LEA R10, R30, UR4, 0x2 ;  /* 0x000000041e0aec11 */ /* 0x000fca000f8e10ff */
[----:B------:R-:W-:Y:S01]  /*5290*/  @!P6 STS [R10], R11 ;  /* 0x0000000b0a00e388 */ /* 0x000fe20000000800 */
[----:B------:R-:W-:Y:S01]  /*52a0*/  IMAD.IADD R45, R11, 0x1, -R4 ;  /* 0x000000010b2d7824 */ /* 0x000fe200078e0a04 */
[----:B------:R-:W-:Y:S01]  /*52b0*/  BAR.SYNC.DEFER_BLOCKING 0x0 ;  /* 0x0000000000007b1d */ /* 0x000fe20000010000 */
[----:B------:R-:W-:-:S05]  /*52c0*/  ISETP.NE.AND P6, PT, R5, RZ, PT ;  /* 0x000000ff0500720c */ /* 0x000fca0003fc5270 */
[----:B------:R-:W0:Y:S01]  /*52d0*/  LDS.128 R4, [UR4] ;  /* 0x00000004ff047984 */ /* 0x000e220008000c00 */
[----:B------:R-:W-:Y:S02]  /*52e0*/  SEL R45, R45, RZ, P6 ;  /* 0x000000ff2d2d7207 */ /* 0x000fe40003000000 */
[----:B------:R-:W-:Y:S01]  /*52f0*/  ISETP.NE.AND P6, PT, R30, 0x2, PT ;  /* 0x000000021e00780c */ /* 0x000fe20003fc5270 */
[----:B0-----:R-:W-:-:S05]  /*5300*/  IMAD.IADD R9, R4, 0x1, R5 ;  /* 0x0000000104097824 */ /* 0x001fca00078e0205 */
[----:B------:R-:W-:Y:S01]  /*5310*/  SEL R8, R9, R4, !P6 ;  /* 0x0000000409087207 */ /* 0x000fe20007000000 */
[----:B------:R-:W-:Y:S01]  /*5320*/  IMAD.IADD R9, R6, 0x1, R9 ;  /* 0x0000000106097824 */ /* 0x000fe200078e0209 */
[----:B------:R-:W-:-:S03]  /*5330*/  ISETP.NE.AND P6, PT, R30, 0x3, PT ;  /* 0x000000031e00780c */ /* 0x000fc60003fc5270 */
[----:B------:R-:W-:Y:S01]  /*5340*/  IMAD.IADD R13, R7, 0x1, R9 ;  /* 0x00000001070d7824 */ /* 0x000fe200078e0209 */
[----:B------:R-:W-:Y:S02]  /*5350*/  SEL R8, R9, R8, !P6 ;  /* 0x0000000809087207 */ /* 0x000fe40007000000 */
[----:B------:R-:W-:-:S04]  /*5360*/  ISETP.NE.AND P6, PT, R30, 0x4, PT ;  /* 0x000000041e00780c */ /* 0x000fc80003fc5270 */
[C---:B------:R-:W-:Y:S02]  /*5370*/  SEL R12, R13.reuse, R8, !P6 ;  /* 0x000000080d0c7207 */ /* 0x040fe40007000000 */
[----:B------:R-:W0:Y:S01]  /*5380*/  LDS.128 R8, [UR4+0x10] ;  /* 0x00001004ff087984 */ /* 0x000e220008000c00 */
[----:B------:R-:W-:Y:S01]  /*5390*/  ISETP.NE.AND P6, PT, R30, 0x5, PT ;  /* 0x000000051e00780c */ /* 0x000fe20003fc5270 */
[----:B0-----:R-:W-:-:S05]  /*53a0*/  IMAD.IADD R13, R13, 0x1, R8 ;  /* 0x000000010d0d7824 */ /* 0x001fca00078e0208 */
[----:B------:R-:W-:Y:S01]  /*53b0*/  SEL R12, R13, R12, !P6 ;  /* 0x0000000c0d0c7207 */ /* 0x000fe20007000000 */
[----:B------:R-:W-:Y:S01]  /*53c0*/  IMAD.IADD R13, R9, 0x1, R13 ;  /* 0x00000001090d7824 */ /* 0x000fe200078e020d */
[----:B------:R-:W-:-:S04]  /*53d0*/  ISETP.NE.AND P6, PT, R30, 0x6, PT ;  /* 0x000000061e00780c */ /* 0x000fc80003fc5270 */
        /* <DEDUP_REMOVED lines=15> */
[----:B------:R-:W-:-:S04]  /*54d0*/  ISETP.NE.AND P6, PT, R30, 0xb, PT ;  /* 0x0000000b1e00780c */ /* 0x000fc80003fc5270 */
[----:B------:R-:W-:Y:S02]  /*54e0*/  SEL R47, R31, R47, !P6 ;  /* 0x0000002f1f2f7207 */ /* 0x000fe40007000000 */
[----:B------:R-:W-:Y:S02]  /*54f0*/  ISETP.GE.U32.AND P6, PT, R17, 0x20, PT ;  /* 0x000000201100780c */ /* 0x000fe40003fc6070 */
[----:B------:R-:W-:Y:S02]  /*5500*/  IADD3 R21, PT, PT, R31, R21, R15 ;  /* 0x000000151f157210 */ /* 0x000fe40007ffe00f */
[----:B------:R-:W-:-:S05]  /*5510*/  SEL R30, R47, RZ, P6 ;  /* 0x000000ff2f1e7207 */ /* 0x000fca0003000000 */
[----:B------:R-:W-:Y:S02]  /*5520*/  IMAD.IADD R45, R30, 0x1, R45 ;  /* 0x000000011e2d7824 */ /* 0x000fe400078e022d */
[----:B------:R-:W-:-:S05]  /*5530*/  VIADD R30, R21, 0xffffef80 ;  /* 0xffffef80151e7836 */ /* 0x000fca0000000000 */
[----:B------:R-:W-:Y:S01]  /*5540*/  ISETP.GT.AND P6, PT, R30, 0x180, PT ;  /* 0x000001801e00780c */ /* 0x000fe20003fc4270 */
[--C-:B------:R-:W-:Y:S01]  /*5550*/  IMAD.IADD R53, R44, 0x1, R45.reuse ;  /* 0x000000012c357824 */ /* 0x100fe200078e022d */
[----:B------:R-:W-:Y:S01]  /*5560*/  SEL R44, RZ, 0x1, !P0 ;  /* 0x00000001ff2c7807 */ /* 0x000fe20004000000 */
[----:B------:R-:W-:Y:S01]  /*5570*/  BSSY.RECONVERGENT B0, `(.L_x_95) ;  /* 0x000013c000007945 */ /* 0x000fe20003800200 */
[--C-:B------:R-:W-:Y:S02]  /*5580*/  IMAD.IADD R51, R42, 0x1, R45.reuse ;  /* 0x000000012a337824 */ /* 0x100fe400078e022d */
[--C-:B------:R-:W-:Y:S02]  /*5590*/  IMAD.IADD R43, R43, 0x1, R45.reuse ;  /* 0x000000012b2b7824 */ /* 0x100fe400078e022d */
[--C-:B------:R-:W-:Y:S02]  /*55a0*/  IMAD.IADD R31, R52, 0x1, R45.reuse ;  /* 0x00000001341f7824 */ /* 0x100fe400078e022d */
[----:B------:R-:W-:-:S02]  /*55b0*/  IMAD.IADD R21, R50, 0x1, R45 ;  /* 0x0000000132157824 */ /* 0x000fc400078e022d */
[--C-:B------:R-:W-:Y:S02]  /*55c0*/  IMAD.IADD R49, R48, 0x1, R45.reuse ;  /* 0x0000000130317824 */ /* 0x100fe400078e022d */
[--C-:B------:R-:W-:Y:S02]  /*55d0*/  IMAD.IADD R47, R46, 0x1, R45.reuse ;  /* 0x000000012e2f7824 */ /* 0x100fe400078e022d */
[--C-:B------:R-:W-:Y:S02]  /*55e0*/  IMAD.IADD R0, R0, 0x1, R45.reuse ;  /* 0x0000000100007824 */ /* 0x100fe400078e022d */
[--C-:B------:R-:W-:Y:S02]  /*55f0*/  IMAD.IADD R20, R20, 0x1, R45.reuse ;  /* 0x0000000114147824 */ /* 0x100fe400078e022d */
[----:B------:R-:W-:Y:S01]  /*5600*/  IMAD.IADD R42, R44, 0x1, R45 ;  /* 0x000000012c2a7824 */ /* 0x000fe200078e022d */
[----:B------:R-:W-:Y:S06]  /*5610*/  @P6 BRA `(.L_x_96) ;  /* 0x0000000800a46947 */ /* 0x000fec0003800000 */
[----:B------:R-:W-:Y:S01]  /*5620*/  ISETP.LT.AND P0, PT, R45, R30, P0 ;  /* 0x0000001e2d00720c */ /* 0x000fe20000701270 */
[----:B------:R-:W-:-:S12]  /*5630*/  BSSY.RECONVERGENT B2, `(.L_x_97) ;  /* 0x000000d000027945 */ /* 0x000fd80003800200 */
[----:B------:R-:W-:Y:S05]  /*5640*/  @!P0 BRA `(.L_x_98) ;  /* 0x00000000002c8947 */ /* 0x000fea0003800000 */
[----:B------:R-:W-:Y:S01]  /*5650*/  UISETP.NE.AND UP0, UPT, UR9, URZ, UPT ;  /* 0x000000ff0900728c */ /* 0x000fe2000bf05270 */
[----:B------:R-:W-:-:S08]  /*5660*/  CS2R R4, SRZ ;  /* 0x0000000000047805 */ /* 0x000fd0000001ff00 */
[----:B------:R-:W-:Y:S05]  /*5670*/  BRA.U UP0, `(.L_x_99) ;  /* 0x0000000100087547 */ /* 0x000fea000b800000 */
[----:B------:R-:W0:Y:S02]  /*5680*/  LDC.64 R4, c[0x0][0x3d0] ;  /* 0x0000f400ff047b82 */ /* 0x000e240000000a00 */
[----:B0-----:R-:W5:Y:S02]  /*5690*/  LDG.E.64 R4, desc[UR6][R4.64] ;  /* 0x0000000604047981 */ /* 0x001f64000c1e1b00 */
.L_x_99:
[----:B------:R-:W0:Y:S01]  /*56a0*/  LDCU.64 UR4, c[0x0][0x390] ;  /* 0x00007200ff0477ac */ /* 0x000e220008000a00 */
[----:B-----5:R-:W-:-:S04]  /*56b0*/  IADD3 R6, P0, PT, R45, R4, RZ ;  /* 0x000000042d067210 */ /* 0x020fc80007f1e0ff */
[----:B------:R-:W-:Y:S02]  /*56c0*/  LEA.HI.X.SX32 R5, R45, R5, 0x1, P0 ;  /* 0x000000052d057211 */ /* 0x000fe400000f0eff */
[----:B0-----:R-:W-:-:S04]  /*56d0*/  LEA R4, P0, R6, UR4, 0x3 ;  /* 0x0000000406047c11 */ /* 0x001fc8000f8018ff */
[----:B------:R-:W-:-:S05]  /*56e0*/  LEA.HI.X R5, R6, UR5, R5, 0x3, P0 ;  /* 0x0000000506057c11 */ /* 0x000fca00080f1c05 */
[----:B------:R0:W-:Y:S04]  /*56f0*/  STG.E.64 desc[UR6][R4.64], R38 ;  /* 0x0000002604007986 */ /* 0x0001e8000c101b06 */
.L_x_98:
[----:B------:R-:W-:Y:S05]  /*5700*/  BSYNC.RECONVERGENT B2 ;  /* 0x0000000000027941 */ /* 0x000fea0003800200 */
.L_x_97:
[----:B------:R-:W-:Y:S01]  /*5710*/  LOP3.LUT P0, RZ, R16, 0x2, RZ, 0xc0, !PT ;  /* 0x0000000210ff7812 */ /* 0x000fe2000780c0ff */
[----:B------:R-:W-:Y:S03]  /*5720*/  BSSY.RECONVERGENT B2, `(.L_x_100) ;  /* 0x000000e000027945 */ /* 0x000fe60003800200 */
[----:B------:R-:W-:-:S13]  /*5730*/  ISETP.GE.OR P0, PT, R42, R30, !P0 ;  /* 0x0000001e2a00720c */ /* 0x000fda0004706670 */
[----:B------:R-:W-:Y:S05]  /*5740*/  @P0 BRA `(.L_x_101) ;  /* 0x00000000002c0947 */ /* 0x000fea0003800000 */
[----:B------:R-:W-:Y:S01]  /*5750*/  UISETP.NE.AND UP0, UPT, UR9, URZ, UPT ;  /* 0x000000ff0900728c */ /* 0x000fe2000bf05270 */
[----:B0-----:R-:W-:-:S08]  /*5760*/  CS2R R4, SRZ ;  /* 0x0000000000047805 */ /* 0x001fd0000001ff00 */
[----:B------:R-:W-:Y:S05]  /*5770*/  BRA.U UP0, `(.L_x_102) ;  /* 0x0000000100087547 */ /* 0x000fea000b800000 */
[----:B------:R-:W0:Y:S02]  /*5780*/  LDC.64 R4, c[0x0][0x3d0] ;  /* 0x0000f400ff047b82 */ /* 0x000e240000000a00 */
[----:B0-----:R-:W5:Y:S02]  /*5790*/  LDG.E.64 R4, desc[UR6][R4.64] ;  /* 0x0000000604047981 */ /* 0x001f64000c1e1b00 */
.L_x_102:
[----:B------:R-:W0:Y:S01]  /*57a0*/  LDCU.64 UR4, c[0x0][0x390] ;  /* 0x00007200ff0477ac */ /* 0x000e220008000a00 */
[----:B-----5:R-:W-:-:S04]  /*57b0*/  IADD3 R6, P0, PT, R42, R4, RZ ;  /* 0x000000042a067210 */ /* 0x020fc80007f1e0ff */
[----:B------:R-:W-:Y:S02]  /*57c0*/  LEA.HI.X.SX32 R5, R42, R5, 0x1, P0 ;  /* 0x000000052a057211 */ /* 0x000fe400000f0eff */
[----:B0-----:R-:W-:-:S04]  /*57d0*/  LEA R4, P0, R6, UR4, 0x3 ;  /* 0x0000000406047c11 */ /* 0x001fc8000f8018ff */
[----:B------:R-:W-:-:S05]  /*57e0*/  LEA.HI.X R5, R6, UR5, R5, 0x3, P0 ;  /* 0x0000000506057c11 */ /* 0x000fca00080f1c05 */
[----:B------:R1:W-:Y:S04]  /*57f0*/  STG.E.64 desc[UR6][R4.64], R40 ;  /* 0x0000002804007986 */ /* 0x0003e8000c101b06 */
.L_x_101:
[----:B------:R-:W-:Y:S05]  /*5800*/  BSYNC.RECONVERGENT B2 ;  /* 0x0000000000027941 */ /* 0x000fea0003800200 */
.L_x_100:
[----:B------:R-:W-:Y:S01]  /*5810*/  LOP3.LUT P0, RZ, R16, 0x4, RZ, 0xc0, !PT ;  /* 0x0000000410ff7812 */ /* 0x000fe2000780c0ff */
[----:B------:R-:W-:Y:S03]  /*5820*/  BSSY.RECONVERGENT B2, `(.L_x_103) ;  /* 0x000000e000027945 */ /* 0x000fe60003800200 */
[----:B------:R-:W-:-:S13]  /*5830*/  ISETP.GE.OR P0, PT, R43, R30, !P0 ;  /* 0x0000001e2b00720c */ /* 0x000fda0004706670 */
[----:B------:R-:W-:Y:S05]  /*5840*/  @P0 BRA `(.L_x_104) ;  /* 0x00000000002c0947 */ /* 0x000fea0003800000 */
[----:B------:R-:W-:Y:S01]  /*5850*/  UISETP.NE.AND UP0, UPT, UR9, URZ, UPT ;  /* 0x000000ff0900728c */ /* 0x000fe2000bf05270 */
[----:B01----:R-:W-:-:S08]  /*5860*/  CS2R R4, SRZ ;  /* 0x0000000000047805 */ /* 0x003fd0000001ff00 */
[----:B------:R-:W-:Y:S05]  /*5870*/  BRA.U UP0, `(.L_x_105) ;  /* 0x0000000100087547 */ /* 0x000fea000b800000 */
[----:B------:R-:W0:Y:S02]  /*5880*/  LDC.64 R4, c[0x0][0x3d0] ;  /* 0x0000f400ff047b82 */ /* 0x000e240000000a00 */
[----:B0-----:R-:W5:Y:S02]  /*5890*/  LDG.E.64 R4, desc[UR6][R4.64] ;  /* 0x0000000604047981 */ /* 0x001f64000c1e1b00 */
.L_x_105:
[----:B------:R-:W0:Y:S01]  /*58a0*/  LDCU.64 UR4, c[0x0][0x390] ;  /* 0x00007200ff0477ac */ /* 0x000e220008000a00 */
[----:B-----5:R-:W-:-:S04]  /*58b0*/  IADD3 R6, P0, PT, R43, R4, RZ ;  /* 0x000000042b067210 */ /* 0x020fc80007f1e0ff */
[----:B------:R-:W-:Y:S02]  /*58c0*/  LEA.HI.X.SX32 R5, R43, R5, 0x1, P0 ;  /* 0x000000052b057211 */ /* 0x000fe400000f0eff */
[----:B0-----:R-:W-:-:S04]  /*58d0*/  LEA R4, P0, R6, UR4, 0x3 ;  /* 0x0000000406047c11 */ /* 0x001fc8000f8018ff */
[----:B------:R-:W-:-:S05]  /*58e0*/  LEA.HI.X R5, R6, UR5, R5, 0x3, P0 ;  /* 0x0000000506057c11 */ /* 0x000fca00080f1c05 */
[----:B------:R2:W-:Y:S04]  /*58f0*/  STG.E.64 desc[UR6][R4.64], R36 ;  /* 0x0000002404007986 */ /* 0x0005e8000c101b06 */
.L_x_104:
[----:B------:R-:W-:Y:S05]  /*5900*/  BSYNC.RECONVERGENT B2 ;  /* 0x0000000000027941 */ /* 0x000fea0003800200 */
.L_x_103:
[----:B------:R-:W-:Y:S01]  /*5910*/  LOP3.LUT P0, RZ, R16, 0x8, RZ, 0xc0, !PT ;  /* 0x0000000810ff7812 */ /* 0x000fe2000780c0ff */
[----:B------:R-:W-:Y:S03]  /*5920*/  BSSY.RECONVERGENT B2, `(.L_x_106) ;  /* 0x000000e000027945 */ /* 0x000fe60003800200 */
[----:B------:R-:W-:-:S13]  /*5930*/  ISETP.GE.OR P0, PT, R31, R30, !P0 ;  /* 0x0000001e1f00720c */ /* 0x000fda0004706670 */
[----:B------:R-:W-:Y:S05]  /*5940*/  @P0 BRA `(.L_x_107) ;  /* 0x00000000002c0947 */ /* 0x000fea0003800000 */
[----:B------:R-:W-:Y:S01]  /*5950*/  UISETP.NE.AND UP0, UPT, UR9, URZ, UPT ;  /* 0x000000ff0900728c */ /* 0x000fe2000bf05270 */
[----:B012---:R-:W-:-:S08]  /*5960*/  CS2R R4, SRZ ;  /* 0x0000000000047805 */ /* 0x007fd0000001ff00 */
[----:B------:R-:W-:Y:S05]  /*5970*/  BRA.U UP0, `(.L_x_108) ;  /* 0x0000000100087547 */ /* 0x000fea000b800000 */
[----:B------:R-:W0:Y:S02]  /*5980*/  LDC.64 R4, c[0x0][0x3d0] ;  /* 0x0000f400ff047b82 */ /* 0x000e240000000a00 */
[----:B0-----:R-:W5:Y:S02]  /*5990*/  LDG.E.64 R4, desc[UR6][R4.64] ;  /* 0x0000000604047981 */ /* 0x001f64000c1e1b00 */
.L_x_108:
[----:B------:R-:W0:Y:S01]  /*59a0*/  LDCU.64 UR4, c[0x0][0x390] ;  /* 0x00007200ff0477ac */ /* 0x000e220008000a00 */
[----:B-----5:R-:W-:-:S04]  /*59b0*/  IADD3 R6, P0, PT, R31, R4, RZ ;  /* 0x000000041f067210 */ /* 0x020fc80007f1e0ff */
[----:B------:R-:W-:Y:S02]  /*59c0*/  LEA.HI.X.SX32 R5, R31, R5, 0x1, P0 ;  /* 0x000000051f057211 */ /* 0x000fe400000f0eff */
[----:B0-----:R-:W-:-:S04]  /*59d0*/  LEA R4, P0, R6, UR4, 0x3 ;  /* 0x0000000406047c11 */ /* 0x001fc8000f8018ff */
[----:B------:R-:W-:-:S05]  /*59e0*/  LEA.HI.X R5, R6, UR5, R5, 0x3, P0 ;  /* 0x0000000506057c11 */ /* 0x000fca00080f1c05 */
[----:B------:R3:W-:Y:S04]  /*59f0*/  STG.E.64 desc[UR6][R4.64], R34 ;  /* 0x0000002204007986 */ /* 0x0007e8000c101b06 */
.L_x_107:
[----:B------:R-:W-:Y:S05]  /*5a00*/  BSYNC.RECONVERGENT B2 ;  /* 0x0000000000027941 */ /* 0x000fea0003800200 */
.L_x_106:
[----:B------:R-:W-:Y:S01]  /*5a10*/  LOP3.LUT P0, RZ, R16, 0x10, RZ, 0xc0, !PT ;  /* 0x0000001010ff7812 */ /* 0x000fe2000780c0ff */
[----:B------:R-:W-:Y:S03]  /*5a20*/  BSSY.RECONVERGENT B2, `(.L_x_109) ;  /* 0x000000e000027945 */ /* 0x000fe60003800200 */
[----:B------:R-:W-:-:S13]  /*5a30*/  ISETP.GE.OR P0, PT, R21, R30, !P0 ;  /* 0x0000001e1500720c */ /* 0x000fda0004706670 */
[----:B------:R-:W-:Y:S05]  /*5a40*/  @P0 BRA `(.L_x_110) ;  /* 0x00000000002c0947 */ /* 0x000fea0003800000 */
[----:B------:R-:W-:Y:S01]  /*5a50*/  UISETP.NE.AND UP0, UPT, UR9, URZ, UPT ;  /* 0x000000ff0900728c */ /* 0x000fe2000bf05270 */
[----:B0123--:R-:W-:Y:S01]  /*5a60*/  CS2R R4, SRZ ;  /* 0x0000000000047805 */ /* 0x00ffe2000001ff00 */
[----:B------:R-:W0:Y:S07]  /*5a70*/  LDCU.64 UR4, c[0x0][0x390] ;  /* 0x00007200ff0477ac */ /* 0x000e2e0008000a00 */
[----:B------:R-:W-:Y:S05]  /*5a80*/  BRA.U UP0, `(.L_x_111) ;  /* 0x0000000100087547 */ /* 0x000fea000b800000 */
[----:B------:R-:W1:Y:S02]  /*5a90*/  LDC.64 R4, c[0x0][0x3d0] ;  /* 0x0000f400ff047b82 */ /* 0x000e640000000a00 */
[----:B-1----:R-:W5:Y:S02]  /*5aa0*/  LDG.E.64 R4, desc[UR6][R4.64] ;  /* 0x0000000604047981 */ /* 0x002f64000c1e1b00 */
.L_x_111:
[----:B-----5:R-:W-:-:S04]  /*5ab0*/  IADD3 R6, P0, PT, R21, R4, RZ ;  /* 0x0000000415067210 */ /* 0x020fc80007f1e0ff */
[----:B------:R-:W-:Y:S02]  /*5ac0*/  LEA.HI.X.SX32 R5, R21, R5, 0x1, P0 ;  /* 0x0000000515057211 */ /* 0x000fe400000f0eff */
[----:B0-----:R-:W-:-:S04]  /*5ad0*/  LEA R4, P0, R6, UR4, 0x3 ;  /* 0x0000000406047c11 */ /* 0x001fc8000f8018ff */
[----:B------:R-:W-:-:S05]  /*5ae0*/  LEA.HI.X R5, R6, UR5, R5, 0x3, P0 ;  /* 0x0000000506057c11 */ /* 0x000fca00080f1c05 */
[----:B------:R4:W-:Y:S04]  /*5af0*/  STG.E.64 desc[UR6][R4.64], R32 ;  /* 0x0000002004007986 */ /* 0x0009e8000c101b06 */
.L_x_110:
[----:B------:R-:W-:Y:S05]  /*5b00*/  BSYNC.RECONVERGENT B2 ;  /* 0x0000000000027941 */ /* 0x000fea0003800200 */
.L_x_109:
[----:B------:R-:W-:Y:S01]  /*5b10*/  LOP3.LUT P0, RZ, R16, 0x1, RZ, 0xc0, !PT ;  /* 0x0000000110ff7812 */ /* 0x000fe2000780c0ff */
[----:B------:R-:W-:Y:S03]  /*5b20*/  BSSY.RECONVERGENT B2, `(.L_x_112) ;  /* 0x000000e000027945 */ /* 0x000fe60003800200 */
[----:B------:R-:W-:-:S13]  /*5b30*/  ISETP.GE.OR P0, PT, R49, R30, !P0 ;  /* 0x0000001e3100720c */ /* 0x000fda0004706670 */
[----:B------:R-:W-:Y:S05]  /*5b40*/  @P0 BRA `(.L_x_113) ;  /* 0x00000000002c0947 */ /* 0x000fea0003800000 */
[----:B------:R-:W-:Y:S01]  /*5b50*/  UISETP.NE.AND UP0, UPT, UR9, URZ, UPT ;  /* 0x000000ff0900728c */ /* 0x000fe2000bf05270 */
[----:B01234-:R-:W-:Y:S01]  /*5b60*/  CS2R R4, SRZ ;  /* 0x0000000000047805 */ /* 0x01ffe2000001ff00 */
[----:B------:R-:W0:Y:S07]  /*5b70*/  LDCU.64 UR4, c[0x0][0x390] ;  /* 0x00007200ff0477ac */ /* 0x000e2e0008000a00 */
[----:B------:R-:W-:Y:S05]  /*5b80*/  BRA.U UP0, `(.L_x_114) ;  /* 0x0000000100087547 */ /* 0x000fea000b800000 */
[----:B------:R-:W1:Y:S02]  /*5b90*/  LDC.64 R4, c[0x0][0x3d0] ;  /* 0x0000f400ff047b82 */ /* 0x000e640000000a00 */
[----:B-1----:R-:W5:Y:S02]  /*5ba0*/  LDG.E.64 R4, desc[UR6][R4.64] ;  /* 0x0000000604047981 */ /* 0x002f64000c1e1b00 */
.L_x_114:
[----:B-----5:R-:W-:-:S04]  /*5bb0*/  IADD3 R6, P0, PT, R49, R4, RZ ;  /* 0x0000000431067210 */ /* 0x020fc80007f1e0ff */
[----:B------:R-:W-:Y:S02]  /*5bc0*/  LEA.HI.X.SX32 R5, R49, R5, 0x1, P0 ;  /* 0x0000000531057211 */ /* 0x000fe400000f0eff */
[----:B0-----:R-:W-:-:S04]  /*5bd0*/  LEA R4, P0, R6, UR4, 0x3 ;  /* 0x0000000406047c11 */ /* 0x001fc8000f8018ff */
[----:B------:R-:W-:-:S05]  /*5be0*/  LEA.HI.X R5, R6, UR5, R5, 0x3, P0 ;  /* 0x0000000506057c11 */ /* 0x000fca00080f1c05 */
[----:B------:R0:W-:Y:S04]  /*5bf0*/  STG.E.64 desc[UR6][R4.64], R28 ;  /* 0x0000001c04007986 */ /* 0x0001e8000c101b06 */
.L_x_113:
[----:B------:R-:W-:Y:S05]  /*5c00*/  BSYNC.RECONVERGENT B2 ;  /* 0x0000000000027941 */ /* 0x000fea0003800200 */
.L_x_112:
[----:B------:R-:W-:Y:S01]  /*5c10*/  ISETP.GE.OR P1, PT, R47, R30, !P1 ;  /* 0x0000001e2f00720c */ /* 0x000fe20004f26670 */
[----:B------:R-:W-:-:S12]  /*5c20*/  BSSY.RECONVERGENT B2, `(.L_x_115) ;  /* 0x000000d000027945 */ /* 0x000fd80003800200 */
[----:B------:R-:W-:Y:S05]  /*5c30*/  @P1 BRA `(.L_x_116) ;  /* 0x00000000002c1947 */ /* 0x000fea0003800000 */
[----:B------:R-:W-:Y:S01]  /*5c40*/  UISETP.NE.AND UP0, UPT, UR9, URZ, UPT ;  /* 0x000000ff0900728c */ /* 0x000fe2000bf05270 */
[----:B01234-:R-:W-:Y:S01]  /*5c50*/  CS2R R4, SRZ ;  /* 0x0000000000047805 */ /* 0x01ffe2000001ff00 */
[----:B------:R-:W0:Y:S07]  /*5c60*/  LDCU.64 UR4, c[0x0][0x390] ;  /* 0x00007200ff0477ac */ /* 0x000e2e0008000a00 */
[----:B------:R-:W-:Y:S05]  /*5c70*/  BRA.U UP0, `(.L_x_117) ;  /* 0x0000000100087547 */ /* 0x000fea000b800000 */
[----:B------:R-:W1:Y:S02]  /*5c80*/  LDC.64 R4, c[0x0][0x3d0] ;  /* 0x0000f400ff047b82 */ /* 0x000e640000000a00 */
[----:B-1----:R-:W5:Y:S02]  /*5c90*/  LDG.E.64 R4, desc[UR6][R4.64] ;  /* 0x0000000604047981 */ /* 0x002f64000c1e1b00 */
.L_x_117:
[----:B-----5:R-:W-:-:S04]  /*5ca0*/  IADD3 R6, P0, PT, R47, R4, RZ ;  /* 0x000000042f067210 */ /* 0x020fc80007f1e0ff */
[----:B------:R-:W-:Y:S02]  /*5cb0*/  LEA.HI.X.SX32 R5, R47, R5, 0x1, P0 ;  /* 0x000000052f057211 */ /* 0x000fe400000f0eff */
[----:B0-----:R-:W-:-:S04]  /*5cc0*/  LEA R4, P0, R6, UR4, 0x3 ;  /* 0x0000000406047c11 */ /* 0x001fc8000f8018ff */
[----:B------:R-:W-:-:S05]  /*5cd0*/  LEA.HI.X R5, R6, UR5, R5, 0x3, P0 ;  /* 0x0000000506057c11 */ /* 0x000fca00080f1c05 */
[----:B------:R0:W-:Y:S04]  /*5ce0*/  STG.E.64 desc[UR6][R4.64], R26 ;  /* 0x0000001a04007986 */ /* 0x0001e8000c101b06 */
.L_x_116:
[----:B------:R-:W-:Y:S05]  /*5cf0*/  BSYNC.RECONVERGENT B2 ;  /* 0x0000000000027941 */ /* 0x000fea0003800200 */
.L_x_115:
        /* <DEDUP_REMOVED lines=9> */
.L_x_120:
[----:B-----5:R-:W-:-:S04]  /*5d90*/  IADD3 R6, P0, PT, R53, R4, RZ ;  /* 0x0000000435067210 */ /* 0x020fc80007f1e0ff */
[----:B------:R-:W-:Y:S02]  /*5da0*/  LEA.HI.X.SX32 R5, R53, R5, 0x1, P0 ;  /* 0x0000000535057211 */ /* 0x000fe400000f0eff */
[----:B0-----:R-:W-:-:S04]  /*5db0*/  LEA R4, P0, R6, UR4, 0x3 ;  /* 0x0000000406047c11 */ /* 0x001fc8000f8018ff */
[----:B------:R-:W-:-:S05]  /*5dc0*/  LEA.HI.X R5, R6, UR5, R5, 0x3, P0 ;  /* 0x0000000506057c11 */ /* 0x000fca00080f1c05 */
[----:B------:R0:W-:Y:S04]  /*5dd0*/  STG.E.64 desc[UR6][R4.64], R24 ;  /* 0x0000001804007986 */ /* 0x0001e8000c101b06 */
.L_x_119:
[----:B------:R-:W-:Y:S05]  /*5de0*/  BSYNC.RECONVERGENT B2 ;  /* 0x0000000000027941 */ /* 0x000fea0003800200 */
.L_x_118:
        /* <DEDUP_REMOVED lines=9> */
.L_x_123:
[----:B-----5:R-:W-:-:S04]  /*5e80*/  IADD3 R6, P0, PT, R51, R4, RZ ;  /* 0x0000000433067210 */ /* 0x020fc80007f1e0ff */
[----:B------:R-:W-:Y:S02]  /*5e90*/  LEA.HI.X.SX32 R5, R51, R5, 0x1, P0 ;  /* 0x0000000533057211 */ /* 0x000fe400000f0eff */
[----:B0-----:R-:W-:-:S04]  /*5ea0*/  LEA R4, P0, R6, UR4, 0x3 ;  /* 0x0000000406047c11 */ /* 0x001fc8000f8018ff */
[----:B------:R-:W-:-:S05]  /*5eb0*/  LEA.HI.X R5, R6, UR5, R5, 0x3, P0 ;  /* 0x0000000506057c11 */ /* 0x000fca00080f1c05 */
[----:B------:R0:W-:Y:S04]  /*5ec0*/  STG.E.64 desc[UR6][R4.64], R22 ;  /* 0x0000001604007986 */ /* 0x0001e8000c101b06 */
.L_x_122:
[----:B------:R-:W-:Y:S05]  /*5ed0*/  BSYNC.RECONVERGENT B2 ;  /* 0x0000000000027941 */ /* 0x000fea0003800200 */
.L_x_121:
        /* <DEDUP_REMOVED lines=9> */
.L_x_126:
[----:B-----5:R-:W-:-:S04]  /*5f70*/  IADD3 R6, P0, PT, R0, R4, RZ ;  /* 0x0000000400067210 */ /* 0x020fc80007f1e0ff */
[----:B------:R-:W-:Y:S02]  /*5f80*/  LEA.HI.X.SX32 R5, R0, R5, 0x1, P0 ;  /* 0x0000000500057211 */ /* 0x000fe400000f0eff */
[----:B0-----:R-:W-:-:S04]  /*5f90*/  LEA R4, P0, R6, UR4, 0x3 ;  /* 0x0000000406047c11 */ /* 0x001fc8000f8018ff */
[----:B------:R-:W-:-:S05]  /*5fa0*/  LEA.HI.X R5, R6, UR5, R5, 0x3, P0 ;  /* 0x0000000506057c11 */ /* 0x000fca00080f1c05 */
[----:B------:R0:W-:Y:S04]  /*5fb0*/  STG.E.64 desc[UR6][R4.64], R18 ;  /* 0x0000001204007986 */ /* 0x0001e8000c101b06 */
.L_x_125:
[----:B------:R-:W-:Y:S05]  /*5fc0*/  BSYNC.RECONVERGENT B2 ;  /* 0x0000000000027941 */ /* 0x000fea0003800200 */
.L_x_124:
        /* <DEDUP_REMOVED lines=8> */
.L_x_128:
[----:B-----5:R-:W-:-:S04]  /*6050*/  IADD3 R0, P0, PT, R20, R4, RZ ;  /* 0x0000000414007210 */ /* 0x020fc80007f1e0ff */
[----:B------:R-:W-:Y:S02]  /*6060*/  LEA.HI.X.SX32 R5, R20, R5, 0x1, P0 ;  /* 0x0000000514057211 */ /* 0x000fe400000f0eff */
[----:B0-----:R-:W-:-:S04]  /*6070*/  LEA R4, P0, R0, UR4, 0x3 ;  /* 0x0000000400047c11 */ /* 0x001fc8000f8018ff */
[----:B------:R-:W-:-:S05]  /*6080*/  LEA.HI.X R5, R0, UR5, R5, 0x3, P0 ;  /* 0x0000000500057c11 */ /* 0x000fca00080f1c05 */
[----:B------:R0:W-:Y:S01]  /*6090*/  STG.E.64 desc[UR6][R4.64], R2 ;  /* 0x0000000204007986 */ /* 0x0001e2000c101b06 */
[----:B------:R-:W-:Y:S05]  /*60a0*/  BRA `(.L_x_127) ;  /* 0x0000000800207947 */ /* 0x000fea0003800000 */
.L_x_96:
[----:B------:R-:W0:Y:S08]  /*60b0*/  S2UR UR5, SR_CgaCtaId ;  /* 0x00000000000579c3 */ /* 0x000e300000008800 */
[----:B------:R-:W-:Y:S01]  /*60c0*/  BAR.SYNC.DEFER_BLOCKING 0x0 ;  /* 0x0000000000007b1d */ /* 0x000fe20000010000 */
[----:B------:R-:W-:Y:S02]  /*60d0*/  P2R R48, PR, RZ, 0x8 ;  /* 0x00000008ff307803 */ /* 0x000fe40000000000 */
[----:B------:R-:W-:-:S02]  /*60e0*/  LOP3.LUT P3, RZ, R16, 0x2, RZ, 0xc0, !PT ;  /* 0x0000000210ff7812 */ /* 0x000fc4000786c0ff */
[----:B------:R-:W-:Y:S01]  /*60f0*/  P2R R46, PR, RZ, 0x10 ;  /* 0x00000010ff2e7803 */ /* 0x000fe20000000000 */
[----:B------:R-:W-:Y:S01]  /*6100*/  UMOV UR4, 0x400 ;  /* 0x0000040000047882 */ /* 0x000fe20000000000 */
[C---:B------:R-:W-:Y:S01]  /*6110*/  LOP3.LUT P4, RZ, R16.reuse, 0x4, RZ, 0xc0, !PT ;  /* 0x0000000410ff7812 */ /* 0x040fe2000788c0ff */
[----:B------:R-:W1:Y:S01]  /*6120*/  LDCU.64 UR10, c[0x0][0x390] ;  /* 0x00007200ff0a77ac */ /* 0x000e620008000a00 */
[----:B------:R-:W-:Y:S02]  /*6130*/  P2R R44, PR, RZ, 0x20 ;  /* 0x00000020ff2c7803 */ /* 0x000fe40000000000 */
[C---:B------:R-:W-:Y:S02]  /*6140*/  LOP3.LUT P5, RZ, R16.reuse, 0x8, RZ, 0xc0, !PT ;  /* 0x0000000810ff7812 */ /* 0x040fe400078ac0ff */
[----:B------:R-:W-:Y:S01]  /*6150*/  LOP3.LUT P6, RZ, R16, 0x1, RZ, 0xc0, !PT ;  /* 0x0000000110ff7812 */ /* 0x000fe200078cc0ff */
[----:B0-----:R-:W-:-:S06]  /*6160*/  ULEA UR8, UR5, UR4, 0x18 ;  /* 0x0000000405087291 */ /* 0x001fcc000f8ec0ff */
[----:B------:R-:W-:Y:S02]  /*6170*/  @P0 LEA R45, R45, UR8, 0x3 ;  /* 0x000000082d2d0c11 */ /* 0x000fe4000f8e18ff */
[----:B------:R-:W-:Y:S02]  /*6180*/  @P3 LEA R42, R42, UR8, 0x3 ;  /* 0x000000082a2a3c11 */ /* 0x000fe4000f8e18ff */
[----:B------:R-:W-:Y:S01]  /*6190*/  @P4 LEA R43, R43, UR8, 0x3 ;  /* 0x000000082b2b4c11 */ /* 0x000fe2000f8e18ff */
[----:B------:R0:W-:Y:S01]  /*61a0*/  @P0 STS.64 [R45], R38 ;  /* 0x000000262d000388 */ /* 0x0001e20000000a00 */
[----:B------:R-:W-:Y:S02]  /*61b0*/  LOP3.LUT P0, RZ, R16, 0x10, RZ, 0xc0, !PT ;  /* 0x0000001010ff7812 */ /* 0x000fe4000780c0ff */
[----:B------:R-:W-:Y:S01]  /*61c0*/  @P5 LEA R31, R31, UR8, 0x3 ;  /* 0x000000081f1f5c11 */ /* 0x000fe2000f8e18ff */
[----:B------:R-:W-:Y:S01]  /*61d0*/  @P3 STS.64 [R42], R40 ;  /* 0x000000282a003388 */ /* 0x000fe20000000a00 */
[----:B------:R-:W-:-:S02]  /*61e0*/  ISETP.NE.AND P3, PT, R48, RZ, PT ;  /* 0x000000ff3000720c */ /* 0x000fc40003f65270 */
[----:B------:R-:W-:Y:S01]  /*61f0*/  @P6 LEA R49, R49, UR8, 0x3 ;  /* 0x0000000831316c11 */ /* 0x000fe2000f8e18ff */
[----:B------:R2:W-:Y:S01]  /*6200*/  @P4 STS.64 [R43], R36 ;  /* 0x000000242b004388 */ /* 0x0005e20000000a00 */
[----:B------:R-:W-:Y:S02]  /*6210*/  ISETP.NE.AND P4, PT, R46, RZ, PT ;  /* 0x000000ff2e00720c */ /* 0x000fe40003f85270 */
[----:B------:R-:W-:Y:S01]  /*6220*/  @P1 LEA R47, R47, UR8, 0x3 ;  /* 0x000000082f2f1c11 */ /* 0x000fe2000f8e18ff */
[----:B------:R3:W-:Y:S01]  /*6230*/  @P5 STS.64 [R31], R34 ;  /* 0x000000221f005388 */ /* 0x0007e20000000a00 */
[----:B------:R-:W-:Y:S02]  /*6240*/  ISETP.NE.AND P5, PT, R44, RZ, PT ;  /* 0x000000ff2c00720c */ /* 0x000fe40003fa5270 */
[----:B------:R-:W-:Y:S02]  /*6250*/  @P0 LEA R21, R21, UR8, 0x3 ;  /* 0x0000000815150c11 */ /* 0x000fe4000f8e18ff */
[----:B------:R-:W-:-:S02]  /*6260*/  @P2 LEA R53, R53, UR8, 0x3 ;  /* 0x0000000835352c11 */ /* 0x000fc4000f8e18ff */
[----:B------:R-:W-:Y:S01]  /*6270*/  @P3 LEA R51, R51, UR8, 0x3 ;  /* 0x0000000833333c11 */ /* 0x000fe2000f8e18ff */
[----:B------:R3:W-:Y:S01]  /*6280*/  @P0 STS.64 [R21], R32 ;  /* 0x0000002015000388 */ /* 0x0007e20000000a00 */
[----:B------:R-:W-:Y:S02]  /*6290*/  ISETP.GE.U32.AND P0, PT, R17, R30, PT ;  /* 0x0000001e1100720c */ /* 0x000fe40003f06070 */
[----:B0-----:R-:W-:Y:S01]  /*62a0*/  @P4 LEA R39, R0, UR8, 0x3 ;  /* 0x0000000800274c11 */ /* 0x001fe2000f8e18ff */
[----:B------:R3:W-:Y:S02]  /*62b0*/  @P6 STS.64 [R49], R28 ;  /* 0x0000001c31006388 */ /* 0x0007e40000000a00 */
[----:B--2---:R-:W-:Y:S02]  /*62c0*/  @P5 LEA R37, R20, UR8, 0x3 ;  /* 0x0000000814255c11 */ /* 0x004fe4000f8e18ff */
[----:B------:R3:W-:Y:S04]  /*62d0*/  @P1 STS.64 [R47], R26 ;  /* 0x0000001a2f001388 */ /* 0x0007e80000000a00 */
[----:B------:R3:W-:Y:S04]  /*62e0*/  @P2 STS.64 [R53], R24 ;  /* 0x0000001835002388 */ /* 0x0007e80000000a00 */
[----:B------:R3:W-:Y:S04]  /*62f0*/  @P3 STS.64 [R51], R22 ;  /* 0x0000001633003388 */ /* 0x0007e80000000a00 */
[----:B------:R3:W-:Y:S04]  /*6300*/  @P4 STS.64 [R39], R18 ;  /* 0x0000001227004388 */ /* 0x0007e80000000a00 */
[----:B------:R3:W-:Y:S01]  /*6310*/  @P5 STS.64 [R37], R2 ;  /* 0x0000000225005388 */ /* 0x0007e20000000a00 */
[----:B------:R-:W-:Y:S06]  /*6320*/  BAR.SYNC.DEFER_BLOCKING 0x0 ;  /* 0x0000000000007b1d */ /* 0x000fec0000010000 */
[----:B-1----:R-:W-:Y:S05]  /*6330*/  @P0 BRA `(.L_x_127) ;  /* 0x00000004007c0947 */ /* 0x002fea0003800000 */
[----:B------:R-:W-:Y:S01]  /*6340*/  IADD3 R5, PT, PT, R7, R5, R6 ;  /* 0x0000000507057210 */ /* 0x000fe20007ffe006 */
[----:B------:R-:W0:Y:S01]  /*6350*/  LDCU UR4, c[0x0][0x3ac] ;  /* 0x00007580ff0477ac */ /* 0x000e220008000800 */
[----:B------:R-:W-:Y:S02]  /*6360*/  BSSY.RECONVERGENT B2, `(.L_x_129) ;  /* 0x0000023000027945 */ /* 0x000fe40003800200 */
[----:B------:R-:W-:-:S04]  /*6370*/  IADD3 R5, PT, PT, R9, R5, R8 ;  /* 0x0000000509057210 */ /* 0x000fc80007ffe008 */
[----:B------:R-:W-:-:S04]  /*6380*/  IADD3 R5, PT, PT, R11, R5, R10 ;  /* 0x000000050b057210 */ /* 0x000fc80007ffe00a */
[----:B------:R-:W-:-:S04]  /*6390*/  IADD3 R5, PT, PT, R13, R5, R12 ;  /* 0x000000050d057210 */ /* 0x000fc80007ffe00c */
[----:B------:R-:W-:-:S04]  /*63a0*/  IADD3 R5, PT, PT, R15, R5, R14 ;  /* 0x000000050f057210 */ /* 0x000fc80007ffe00e */
[----:B0-----:R-:W-:-:S04]  /*63b0*/  IADD3 R4, PT, PT, R5, UR4, R4 ;  /* 0x0000000405047c10 */ /* 0x001fc8000fffe004 */
[----:B------:R-:W-:-:S05]  /*63c0*/  IADD3 R12, PT, PT, R4, -0x1081, -R17 ;  /* 0xffffef7f040c7810 */ /* 0x000fca0007ffe811 */
[----:B------:R-:W-:-:S05]  /*63d0*/  IMAD.HI.U32 R0, R12, -0x55555555, RZ ;  /* 0xaaaaaaab0c007827 */ /* 0x000fca00078e00ff */
[----:B------:R-:W-:-:S04]  /*63e0*/  SHF.R.U32.HI R0, RZ, 0x8, R0 ;  /* 0x00000008ff007819 */ /* 0x000fc80000011600 */
[----:B---3--:R-:W-:-:S04]  /*63f0*/  LOP3.LUT R2, R0, 0x3, RZ, 0xc0, !PT ;  /* 0x0000000300027812 */ /* 0x008fc800078ec0ff */
[----:B------:R-:W-:-:S13]  /*6400*/  ISETP.NE.AND P0, PT, R2, 0x3, PT ;  /* 0x000000030200780c */ /* 0x000fda0003f05270 */
[----:B------:R-:W-:Y:S05]  /*6410*/  @!P0 BRA `(.L_x_130) ;  /* 0x00000000005c8947 */ /* 0x000fea0003800000 */
[----:B------:R-:W-:Y:S01]  /*6420*/  VIADD R0, R0, 0x1 ;  /* 0x0000000100007836 */ /* 0x000fe20000000000 */
[----:B------:R-:W-:Y:S01]  /*6430*/  BSSY.RECONVERGENT B3, `(.L_x_130) ;  /* 0x0000015000037945 */ /* 0x000fe20003800200 */
[----:B------:R-:W-:Y:S01]  /*6440*/  ISETP.NE.AND P2, PT, RZ, UR9, PT ;  /* 0x00000009ff007c0c */ /* 0x000fe2000bf45270 */
[----:B------:R-:W-:Y:S01]  /*6450*/  IMAD.MOV.U32 R11, RZ, RZ, RZ ;  /* 0x000000ffff0b7224 */ /* 0x000fe200078e00ff */
[----:B------:R-:W-:Y:S02]  /*6460*/  LEA R8, R17, UR8, 0x3 ;  /* 0x0000000811087c11 */ /* 0x000fe4000f8e18ff */
[----:B------:R-:W-:-:S05]  /*6470*/  LOP3.LUT R0, R0, 0x3, RZ, 0xc0, !PT ;  /* 0x0000000300007812 */ /* 0x000fca00078ec0ff */
[----:B------:R-:W-:-:S07]  /*6480*/  IMAD.MOV R0, RZ, RZ, -R0 ;  /* 0x000000ffff007224 */ /* 0x000fce00078e0a00 */
.L_x_131:
[----:B0-----:R-:W0:Y:S01]  /*6490*/  @!P2 LDC.64 R6, c[0x0][0x3d0] ;  /* 0x0000f400ff06ab82 */ /* 0x001e220000000a00 */
[----:B------:R-:W-:Y:S01]  /*64a0*/  CS2R R2, SRZ ;  /* 0x0000000000027805 */ /* 0x000fe2000001ff00 */
[----:B------:R1:W2:Y:S05]  /*64b0*/  LDS.64 R4, [R8] ;  /* 0x0000000008047984 */ /* 0x0002aa0000000a00 */
[----:B0-----:R-:W3:Y:S01]  /*64c0*/  @!P2 LDG.E.64 R2, desc[UR6][R6.64] ;  /* 0x000000060602a981 */ /* 0x001ee2000c1e1b00 */
[----:B------:R-:W-:Y:S02]  /*64d0*/  VIADD R0, R0, 0x1 ;  /* 0x0000000100007836 */ /* 0x000fe40000000000 */
[----:B-1----:R-:W-:Y:S01]  /*64e0*/  VIADD R8, R8, 0xc00 ;  /* 0x00000c0008087836 */ /* 0x002fe20000000000 */
[----:B---3--:R-:W-:-:S02]  /*64f0*/  IADD3 R9, P0, PT, R17, R2, RZ ;  /* 0x0000000211097210 */ /* 0x008fc40007f1e0ff */
[----:B------:R-:W-:-:S03]  /*6500*/  IADD3 R17, P1, PT, R17, 0x180, RZ ;  /* 0x0000018011117810 */ /* 0x000fc60007f3e0ff */
[----:B------:R-:W-:Y:S01]  /*6510*/  IMAD.X R10, R11, 0x1, R3, P0 ;  /* 0x000000010b0a7824 */ /* 0x000fe200000e0603 */
[----:B------:R-:W-:Y:S01]  /*6520*/  LEA R2, P0, R9, UR10, 0x3 ;  /* 0x0000000a09027c11 */ /* 0x000fe2000f8018ff */
[----:B------:R-:W-:-:S03]  /*6530*/  IMAD.X R11, RZ, RZ, R11, P1 ;  /* 0x000000ffff0b7224 */ /* 0x000fc600008e060b */
[----:B------:R-:W-:Y:S02]  /*6540*/  LEA.HI.X R3, R9, UR11, R10, 0x3, P0 ;  /* 0x0000000b09037c11 */ /* 0x000fe400080f1c0a */
[----:B------:R-:W-:-:S03]  /*6550*/  ISETP.NE.AND P0, PT, R0, RZ, PT ;  /* 0x000000ff0000720c */ /* 0x000fc60003f05270 */
[----:B--2---:R0:W-:Y:S10]  /*6560*/  STG.E.64 desc[UR6][R2.64], R4 ;  /* 0x0000000402007986 */ /* 0x0041f4000c101b06 */
[----:B------:R-:W-:Y:S05]  /*6570*/  @P0 BRA `(.L_x_131) ;  /* 0xfffffffc00c40947 */ /* 0x000fea000383ffff */
[----:B------:R-:W-:Y:S05]  /*6580*/  BSYNC.RECONVERGENT B3 ;  /* 0x0000000000037941 */ /* 0x000fea0003800200 */
.L_x_130:
[----:B------:R-:W-:Y:S05]  /*6590*/  BSYNC.RECONVERGENT B2 ;  /* 0x0000000000027941 */ /* 0x000fea0003800200 */
.L_x_129:
[----:B------:R-:W-:-:S13]  /*65a0*/  ISETP.GE.U32.AND P0, PT, R12, 0x480, PT ;  /* 0x000004800c00780c */ /* 0x000fda0003f06070 */
[----:B------:R-:W-:Y:S05]  /*65b0*/  @!P0 BRA `(.L_x_127) ;  /* 0x0000000000dc8947 */ /* 0x000fea0003800000 */
[----:B------:R-:W1:Y:S01]  /*65c0*/  S2UR UR5, SR_CgaCtaId ;  /* 0x00000000000579c3 */ /* 0x000e620000008800 */
[----:B------:R-:W-:Y:S01]  /*65d0*/  UMOV UR4, 0x400 ;  /* 0x0000040000047882 */ /* 0x000fe20000000000 */
[----:B------:R-:W-:Y:S02]  /*65e0*/  UISETP.NE.AND UP0, UPT, UR9, URZ, UPT ;  /* 0x000000ff0900728c */ /* 0x000fe4000bf05270 */
[----:B------:R-:W-:Y:S01]  /*65f0*/  ISETP.NE.AND P0, PT, RZ, UR9, PT ;  /* 0x00000009ff007c0c */ /* 0x000fe2000bf05270 */
[----:B------:R-:W-:Y:S02]  /*6600*/  IMAD.MOV.U32 R21, RZ, RZ, RZ ;  /* 0x000000ffff157224 */ /* 0x000fe400078e00ff */
[----:B------:R-:W-:Y:S01]  /*6610*/  IMAD.MOV.U32 R23, RZ, RZ, RZ ;  /* 0x000000ffff177224 */ /* 0x000fe200078e00ff */
[----:B0-----:R-:W0:Y:S01]  /*6620*/  LDC.64 R2, c[0x0][0x390] ;  /* 0x0000e400ff027b82 */ /* 0x001e220000000a00 */
[----:B------:R-:W-:Y:S01]  /*6630*/  PLOP3.LUT P1, PT, PT, PT, UP0, 0x80, 0x8 ;  /* 0x000000000008781c */ /* 0x000fe20003f2f008 */
[----:B-1----:R-:W-:-:S06]  /*6640*/  ULEA UR4, UR5, UR4, 0x18 ;  /* 0x0000000405047291 */ /* 0x002fcc000f8ec0ff */
[C---:B------:R-:W-:Y:S01]  /*6650*/  LEA R0, R17.reuse, UR4, 0x3 ;  /* 0x0000000411007c11 */ /* 0x040fe2000f8e18ff */
[----:B0-----:R-:W-:-:S04]  /*6660*/  IMAD.WIDE.U32 R2, R17, 0x8, R2 ;  /* 0x0000000811027825 */ /* 0x001fc800078e0002 */
[----:B------:R-:W-:-:S07]  /*6670*/  VIADD R0, R0, 0x1800 ;  /* 0x0000180000007836 */ /* 0x000fce0000000000 */
.L_x_132:
[----:B-1----:R-:W0:Y:S01]  /*6680*/  @!P1 LDC.64 R8, c[0x0][0x3d0] ;  /* 0x0000f400ff089b82 */ /* 0x002e220000000a00 */
[----:B------:R-:W-:Y:S01]  /*6690*/  CS2R R4, SRZ ;  /* 0x0000000000047805 */ /* 0x000fe2000001ff00 */
[----:B------:R-:W1:Y:S05]  /*66a0*/  LDS.64 R6, [R0+-0x1800] ;  /* 0xffe8000000067984 */ /* 0x000e6a0000000a00 */
[----:B0-----:R0:W2:Y:S01]  /*66b0*/  @!P1 LDG.E.64 R4, desc[UR6][R8.64] ;  /* 0x0000000608049981 */ /* 0x0010a2000c1e1b00 */
[----:B------:R-:W-:-:S03]  /*66c0*/  PLOP3.LUT P1, PT, P0, PT, PT, 0x80, 0x8 ;  /* 0x000000000008781c */ /* 0x000fc6000072f070 */
        /* <DEDUP_REMOVED lines=38> */
.L_x_127:
[----:B------:R-:W-:Y:S05]  /*6930*/  BSYNC.RECONVERGENT B0 ;  /* 0x0000000000007941 */ /* 0x000fea0003800200 */
.L_x_95:
[----:B------:R-:W-:Y:S05]  /*6940*/  BRA `(.L_x_133) ;  /* 0x0000002c00207947 */ /* 0x000fea0003800000 */
.L_x_94:
        /* <DEDUP_REMOVED lines=11> */
[CC--:B------:R-:W-:Y:S01]  /*6a00*/  ISETP.GE.AND P2, PT, R17.reuse, R21.reuse, PT ;  /* 0x000000151100720c */ /* 0x0c0fe20003f46270 */
[C---:B------:R-:W-:Y:S02]  /*6a10*/  VIADD R20, R17.reuse, 0x40 ;  /* 0x0000004011147836 */ /* 0x040fe40000000000 */
[C---:B------:R-:W-:Y:S01]  /*6a20*/  VIADD R30, R17.reuse, 0x60 ;  /* 0x00000060111e7836 */ /* 0x040fe20000000000 */
[-C--:B------:R-:W-:Y:S01]  /*6a30*/  ISETP.GE.AND P6, PT, R14, R21.reuse, PT ;  /* 0x000000150e00720c */ /* 0x080fe20003fc6270 */
[C---:B------:R-:W-:Y:S01]  /*6a40*/  VIADD R32, R17.reuse, 0x80 ;  /* 0x0000008011207836 */ /* 0x040fe20000000000 */
[----:B------:R-:W-:Y:S01]  /*6a50*/  ISETP.GE.AND P5, PT, R20, R21, PT ;  /* 0x000000151400720c */ /* 0x000fe20003fa6270 */
[C---:B------:R-:W-:Y:S01]  /*6a60*/  VIADD R34, R17.reuse, 0xc0 ;  /* 0x000000c011227836 */ /* 0x040fe20000000000 */
[--C-:B------:R-:W-:Y:S02]  /*6a70*/  SHF.R.S32.HI R14, RZ, 0x1f, R0.reuse ;  /* 0x0000001fff0e7819 */ /* 0x100fe40000011400 */
[----:B------:R-:W-:-:S02]  /*6a80*/  IADD3 R20, P0, P3, R17, UR4, R0 ;  /* 0x0000000411147c10 */ /* 0x000fc4000fb1e000 */
[-C--:B------:R-:W-:Y:S02]  /*6a90*/  ISETP.GE.AND P1, PT, R30, R21.reuse, PT ;  /* 0x000000151e00720c */ /* 0x080fe40003f26270 */
[----:B------:R-:W-:Y:S01]  /*6aa0*/  IADD3.X R31, PT, PT, RZ, UR5, R14, P0, P3 ;  /* 0x00000005ff1f7c10 */ /* 0x000fe200087e640e */
[C---:B------:R-:W-:Y:S01]  /*6ab0*/  VIADD R14, R17.reuse, 0xa0 ;  /* 0x000000a0110e7836 */ /* 0x040fe20000000000 */
[----:B---3--:R-:W-:Y:S02]  /*6ac0*/  LEA R30, P3, R20, UR10, 0x3 ;  /* 0x0000000a141e7c11 */ /* 0x008fe4000f8618ff */
[-C--:B------:R-:W-:Y:S02]  /*6ad0*/  ISETP.GE.AND P0, PT, R32, R21.reuse, PT ;  /* 0x000000152000720c */ /* 0x080fe40003f06270 */
[----:B------:R-:W-:Y:S01]  /*6ae0*/  LEA.HI.X R31, R20, UR11, R31, 0x3, P3 ;  /* 0x0000000b141f7c11 */ /* 0x000fe200098f1c1f */
[C---:B------:R-:W-:Y:S01]  /*6af0*/  VIADD R20, R17.reuse, 0x100 ;  /* 0x0000010011147836 */ /* 0x040fe20000000000 */
[-C--:B------:R-:W-:Y:S01]  /*6b00*/  ISETP.GE.AND P4, PT, R14, R21.reuse, PT ;  /* 0x000000150e00720c */ /* 0x080fe20003f86270 */
[C---:B------:R-:W-:Y:S01]  /*6b10*/  VIADD R14, R17.reuse, 0xe0 ;  /* 0x000000e0110e7836 */ /* 0x040fe20000000000 */
[-C--:B------:R-:W-:Y:S01]  /*6b20*/  ISETP.GE.AND P3, PT, R34, R21.reuse, PT ;  /* 0x000000152200720c */ /* 0x080fe20003f66270 */
[----:B------:R-:W2:Y:S03]  /*6b30*/  @!P2 LDG.E.64 R6, desc[UR6][R30.64] ;  /* 0x000000061e06a981 */ /* 0x000ea6000c1e1b00 */
        /* <DEDUP_REMOVED lines=23> */
[----:B------:R-:W-:Y:S01]  /*6cb0*/  IMAD R20, R47, 0x50, R17 ;  /* 0x000000502f147824 */ /* 0x000fe200078e0211 */
        /* <DEDUP_REMOVED lines=10> */
[----:B------:R1:W-:Y:S04]  /*6d60*/  STS.64 [R17+0x900], R22 ;  /* 0x0009001611007388 */ /* 0x0003e80000000a00 */
[----:B------:R-:W-:Y:S01]  /*6d70*/  STS.64 [R17+0xa00], R18 ;  /* 0x000a001211007388 */ /* 0x000fe20000000a00 */
[----:B------:R-:W-:-:S03]  /*6d80*/  NOP ;  /* 0x0000000000007918 */ /* 0x000fc60000000000 */
[----:B------:R-:W2:Y:S04]  /*6d90*/  LDS.64 R4, [R20+0x8] ;  /* 0x0000080014047984 */ /* 0x000ea80000000a00 */
[----:B------:R-:W3:Y:S04]  /*6da0*/  LDS.64 R2, [R20] ;  /* 0x0000000014027984 */ /* 0x000ee80000000a00 */
[----:B------:R-:W4:Y:S04]  /*6db0*/  LDS.64 R6, [R20+0x10] ;  /* 0x0000100014067984 */ /* 0x000f280000000a00 */
[----:B------:R-:W5:Y:S04]  /*6dc0*/  LDS.64 R8, [R20+0x18] ;  /* 0x0000180014087984 */ /* 0x000f680000000a00 */
[----:B------:R-:W5:Y:S01]  /*6dd0*/  LDS.64 R10, [R20+0x20] ;  /* 0x00002000140a7984 */ /* 0x000f620000000a00 */
[----:B0-----:R-:W-:-:S03]  /*6de0*/  IMAD R28, R15, 0xb, RZ ;  /* 0x0000000b0f1c7824 */ /* 0x001fc600078e02ff */
[----:B------:R-:W0:Y:S01]  /*6df0*/  LDS.64 R12, [R20+0x28] ;  /* 0x00002800140c7984 */ /* 0x000e220000000a00 */
[C---:B-1----:R-:W-:Y:S02]  /*6e00*/  VIADD R22, R28.reuse, 0x1 ;  /* 0x000000011c167836 */ /* 0x042fe40000000000 */
[----:B------:R-:W-:Y:S01]  /*6e10*/  VIADD R24, R28, 0x2 ;  /* 0x000000021c187836 */ /* 0x000fe20000000000 */
[----:B------:R-:W1:Y:S01]  /*6e20*/  LDS.64 R18, [R20+0x30] ;  /* 0x0000300014127984 */ /* 0x000e620000000a00 */
[----:B------:R-:W-:-:S03]  /*6e30*/  IMAD.MOV.U32 R27, RZ, RZ, 0x2 ;  /* 0x00000002ff1b7424 */ /* 0x000fc600078e00ff */
[----:B------:R-:W-:Y:S01]  /*6e40*/  LDS.64 R32, [R20+0x50] ;  /* 0x0000500014207984 */ /* 0x000fe20000000a00 */
[----:B--2---:R-:W-:Y:S02]  /*6e50*/  ISETP.NE.U32.AND P1, PT, R4, RZ, PT ;  /* 0x000000ff0400720c */ /* 0x004fe40003f25070 */
[----:B---3--:R-:W-:Y:S02]  /*6e60*/  ISETP.NE.U32.AND P0, PT, R2, RZ, PT ;  /* 0x000000ff0200720c */ /* 0x008fe40003f05070 */
[----:B------:R-:W-:Y:S02]  /*6e70*/  ISETP.NE.AND.EX P1, PT, R5, RZ, PT, P1 ;  /* 0x000000ff0500720c */ /* 0x000fe40003f25310 */
[----:B------:R-:W-:Y:S02]  /*6e80*/  ISETP.NE.AND.EX P0, PT, R3, RZ, PT, P0 ;  /* 0x000000ff0300720c */ /* 0x000fe40003f05300 */
[----:B------:R-:W-:Y:S02]  /*6e90*/  ISETP.GE.OR P4, PT, R22, R21, P1 ;  /* 0x000000151600720c */ /* 0x000fe40000f86670 */
[----:B----4-:R-:W-:-:S02]  /*6ea0*/  ISETP.NE.U32.AND P1, PT, R6, RZ, PT ;  /* 0x000000ff0600720c */ /* 0x010fc40003f25070 */
[----:B-----5:R-:W-:Y:S01]  /*6eb0*/  ISETP.NE.U32.AND P2, PT, R8, RZ, PT ;  /* 0x000000ff0800720c */ /* 0x020fe20003f45070 */
[C---:B------:R-:W-:Y:S01]  /*6ec0*/  VIADD R26, R28.reuse, 0x3 ;  /* 0x000000031c1a7836 */ /* 0x040fe20000000000 */
[----:B------:R-:W-:Y:S01]  /*6ed0*/  ISETP.GE.OR P0, PT, R28, R21, P0 ;  /* 0x000000151c00720c */ /* 0x000fe20000706670 */
[----:B------:R-:W2:Y:S01]  /*6ee0*/  LDS.64 R22, [R20+0x38] ;  /* 0x0000380014167984 */ /* 0x000ea20000000a00 */
[----:B------:R-:W-:-:S04]  /*6ef0*/  ISETP.NE.AND.EX P1, PT, R7, RZ, PT, P1 ;  /* 0x000000ff0700720c */ /* 0x000fc80003f25310 */
[-C--:B------:R-:W-:Y:S02]  /*6f00*/  ISETP.GE.OR P6, PT, R24, R21.reuse, P1 ;  /* 0x000000151800720c */ /* 0x080fe40000fc6670 */
[----:B------:R-:W-:Y:S01]  /*6f10*/  SEL R17, RZ, 0x1, !P0 ;  /* 0x00000001ff117807 */ /* 0x000fe20004000000 */
[----:B------:R-:W3:Y:S01]  /*6f20*/  LDS.64 R24, [R20+0x40] ;  /* 0x0000400014187984 */ /* 0x000ee20000000a00 */
[----:B------:R-:W-:Y:S02]  /*6f30*/  ISETP.NE.AND.EX P1, PT, R9, RZ, PT, P2 ;  /* 0x000000ff0900720c */ /* 0x000fe40003f25320 */
[----:B------:R-:W-:Y:S01]  /*6f40*/  ISETP.NE.U32.AND P2, PT, R10, RZ, PT ;  /* 0x000000ff0a00720c */ /* 0x000fe20003f45070 */
[----:B------:R-:W-:Y:S01]  /*6f50*/  @!P0 IMAD.MOV R27, RZ, RZ, 0x1 ;  /* 0x00000001ff1b8424 */ /* 0x000fe200078e02ff */
[----:B------:R-:W-:Y:S01]  /*6f60*/  ISETP.GE.OR P3, PT, R26, R21, P1 ;  /* 0x000000151a00720c */ /* 0x000fe20000f66670 */
[----:B------:R-:W-:Y:S01]  /*6f70*/  @!P4 IMAD.MOV R27, RZ, RZ, R17 ;  /* 0x000000ffff1bc224 */ /* 0x000fe200078e0211 */
[----:B------:R-:W-:Y:S01]  /*6f80*/  ISETP.NE.AND.EX P1, PT, R11, RZ, PT, P2 ;  /* 0x000000ff0b00720c */ /* 0x000fe20003f25320 */
[----:B------:R-:W-:Y:S01]  /*6f90*/  VIADD R26, R28, 0x4 ;  /* 0x000000041c1a7836 */ /* 0x000fe20000000000 */
[----:B------:R-:W-:Y:S01]  /*6fa0*/  @P4 LOP3.LUT R16, R16, 0x8, RZ, 0xfc, !PT ;  /* 0x0000000810104812 */ /* 0x000fe200078efcff */
[----:B------:R-:W-:-:S02]  /*6fb0*/  VIADD R17, R27, 0x1 ;  /* 0x000000011b117836 */ /* 0x000fc40000000000 */
[----:B------:R-:W-:Y:S01]  /*6fc0*/  @!P6 IMAD.MOV R17, RZ, RZ, R27 ;  /* 0x000000ffff11e224 */ /* 0x000fe200078e021b */
[----:B------:R-:W-:Y:S02]  /*6fd0*/  ISETP.GE.OR P4, PT, R26, R21, P1 ;  /* 0x000000151a00720c */ /* 0x000fe40000f86670 */
[----:B------:R-:W4:Y:S01]  /*6fe0*/  LDS.64 R26, [R20+0x48] ;  /* 0x00004800141a7984 */ /* 0x000f220000000a00 */
[----:B------:R-:W-:-:S04]  /*6ff0*/  LOP3.LUT R16, R16, 0xffffffef, RZ, 0xc0, !PT ;  /* 0xffffffef10107812 */ /* 0x000fc800078ec0ff */
[----:B------:R-:W-:Y:S01]  /*7000*/  @P6 LOP3.LUT R16, R16, 0x10, RZ, 0xfc, !PT ;  /* 0x0000001010106812 */ /* 0x000fe200078efcff */
[----:B------:R-:W-:Y:S01]  /*7010*/  BAR.SYNC.DEFER_BLOCKING 0x0 ;  /* 0x0000000000007b1d */ /* 0x000fe20000010000 */
[----:B0-----:R-:W-:Y:S02]  /*7020*/  ISETP.NE.U32.AND P1, PT, R12, RZ, PT ;  /* 0x000000ff0c00720c */ /* 0x001fe40003f25070 */
[----:B------:R-:W-:Y:S01]  /*7030*/  LOP3.LUT R16, R16, 0xffffffdf, RZ, 0xc0, !PT ;  /* 0xffffffdf10107812 */ /* 0x000fe200078ec0ff */
[----:B------:R-:W-:Y:S01]  /*7040*/  VIADD R30, R28, 0x5 ;  /* 0x000000051c1e7836 */ /* 0x000fe20000000000 */
[----:B------:R-:W-:Y:S01]  /*7050*/  ISETP.NE.AND.EX P1, PT, R13, RZ, PT, P1 ;  /* 0x000000ff0d00720c */ /* 0x000fe20003f25310 */
[----:B------:R-:W-:Y:S01]  /*7060*/  VIADD R29, R17, 0x1 ;  /* 0x00000001111d7836 */ /* 0x000fe20000000000 */
[----:B------:R-:W-:Y:S01]  /*7070*/  @P3 LOP3.LUT R16, R16, 0x20, RZ, 0xfc, !PT ;  /* 0x0000002010103812 */ /* 0x000fe200078efcff */
[----:B------:R-:W-:Y:S01]  /*7080*/  @!P3 IMAD.MOV R29, RZ, RZ, R17 ;  /* 0x000000ffff1db224 */ /* 0x000fe200078e0211 */
[----:B------:R-:W-:-:S02]  /*7090*/  ISETP.GE.OR P3, PT, R30, R21, P1 ;  /* 0x000000151e00720c */ /* 0x000fc40000f66670 */
[----:B------:R-:W-:Y:S02]  /*70a0*/  LOP3.LUT R16, R16, 0xfffffffb, RZ, 0xc0, !PT ;  /* 0xfffffffb10107812 */ /* 0x000fe400078ec0ff */
[----:B-1----:R-:W-:Y:S01]  /*70b0*/  ISETP.NE.U32.AND P1, PT, R18, RZ, PT ;  /* 0x000000ff1200720c */ /* 0x002fe20003f25070 */
[----:B------:R-:W-:Y:S01]  /*70c0*/  VIADD R30, R28, 0x6 ;  /* 0x000000061c1e7836 */ /* 0x000fe20000000000 */
[----:B------:R-:W-:Y:S01]  /*70d0*/  @P4 LOP3.LUT R16, R16, 0x4, RZ, 0xfc, !PT ;  /* 0x0000000410104812 */ /* 0x000fe200078efcff */
[----:B------:R-:W-:Y:S01]  /*70e0*/  VIADD R17, R29, 0x1 ;  /* 0x000000011d117836 */ /* 0x000fe20000000000 */
[----:B------:R-:W-:Y:S01]  /*70f0*/  ISETP.NE.AND.EX P1, PT, R19, RZ, PT, P1 ;  /* 0x000000ff1300720c */ /* 0x000fe20003f25310 */
[----:B------:R-:W-:Y:S01]  /*7100*/  @!P4 IMAD.MOV R17, RZ, RZ, R29 ;  /* 0x000000ffff11c224 */ /* 0x000fe200078e021d */
[----:B--2---:R-:W-:Y:S02]  /*7110*/  ISETP.NE.U32.AND P2, PT, R22, RZ, PT ;  /* 0x000000ff1600720c */ /* 0x004fe40003f45070 */
[----:B------:R-:W-:-:S02]  /*7120*/  LOP3.LUT R16, R16, 0xfffffffe, RZ, 0xc0, !PT ;  /* 0xfffffffe10107812 */ /* 0x000fc400078ec0ff */
[-C--:B------:R-:W-:Y:S01]  /*7130*/  ISETP.GE.OR P1, PT, R30, R21.reuse, P1 ;  /* 0x000000151e00720c */ /* 0x080fe20000f26670 */
[----:B------:R-:W-:Y:S01]  /*7140*/  VIADD R30, R28, 0x7 ;  /* 0x000000071c1e7836 */ /* 0x000fe20000000000 */
[----:B------:R-:W-:Y:S01]  /*7150*/  ISETP.NE.AND.EX P2, PT, R23, RZ, PT, P2 ;  /* 0x000000ff1700720c */ /* 0x000fe20003f45320 */
[----:B------:R-:W-:Y:S01]  /*7160*/  VIADD R29, R17, 0x1 ;  /* 0x00000001111d7836 */ /* 0x000fe20000000000 */
[----:B------:R-:W-:Y:S01]  /*7170*/  @P3 LOP3.LUT R16, R16, 0x1, RZ, 0xfc, !PT ;  /* 0x0000000110103812 */ /* 0x000fe200078efcff */
[----:B------:R-:W-:Y:S01]  /*7180*/  @!P3 IMAD.MOV R29, RZ, RZ, R17 ;  /* 0x000000ffff1db224 */ /* 0x000fe200078e0211 */
[----:B---3--:R-:W-:Y:S02]  /*7190*/  ISETP.NE.U32.AND P3, PT, R24, RZ, PT ;  /* 0x000000ff1800720c */ /* 0x008fe40003f65070 */
[----:B------:R-:W-:Y:S01]  /*71a0*/  ISETP.GE.OR P2, PT, R30, R21, P2 ;  /* 0x000000151e00720c */ /* 0x000fe20001746670 */
[----:B------:R-:W-:Y:S01]  /*71b0*/  VIADD R30, R28, 0x8 ;  /* 0x000000081c1e7836 */ /* 0x000fe20000000000 */
[----:B------:R-:W-:-:S02]  /*71c0*/  ISETP.NE.AND.EX P3, PT, R25, RZ, PT, P3 ;  /* 0x000000ff1900720c */ /* 0x000fc40003f65330 */
[----:B----4-:R-:W-:Y:S01]  /*71d0*/  ISETP.NE.U32.AND P4, PT, R26, RZ, PT ;  /* 0x000000ff1a00720c */ /* 0x010fe20003f85070 */
[----:B------:R-:W-:Y:S01]  /*71e0*/  VIADD R20, R28, 0x9 ;  /* 0x000000091c147836 */ /* 0x000fe20000000000 */
[-C--:B------:R-:W-:Y:S01]  /*71f0*/  ISETP.GE.OR P3, PT, R30, R21.reuse, P3 ;  /* 0x000000151e00720c */ /* 0x080fe20001f66670 */
[----:B------:R-:W-:Y:S01]  /*7200*/  VIADD R17, R29, 0x1 ;  /* 0x000000011d117836 */ /* 0x000fe20000000000 */
[----:B------:R-:W-:Y:S01]  /*7210*/  ISETP.NE.AND.EX P4, PT, R27, RZ, PT, P4 ;  /* 0x000000ff1b00720c */ /* 0x000fe20003f85340 */
[----:B------:R-:W-:Y:S01]  /*7220*/  @!P1 IMAD.MOV R17, RZ, RZ, R29 ;  /* 0x000000ffff119224 */ /* 0x000fe200078e021d */
[----:B------:R-:W-:Y:S01]  /*7230*/  ISETP.NE.U32.AND P5, PT, R32, RZ, PT ;  /* 0x000000ff2000720c */ /* 0x000fe20003fa5070 */
[----:B------:R-:W-:Y:S01]  /*7240*/  VIADD R28, R28, 0xa ;  /* 0x0000000a1c1c7836 */ /* 0x000fe20000000000 */
[----:B------:R-:W-:Y:S01]  /*7250*/  ISETP.GE.OR P4, PT, R20, R21, P4 ;  /* 0x000000151400720c */ /* 0x000fe20002786670 */
[----:B------:R-:W-:Y:S01]  /*7260*/  VIADD R29, R17, 0x1 ;  /* 0x00000001111d7836 */ /* 0x000fe20000000000 */
[----:B------:R-:W-:Y:S01]  /*7270*/  ISETP.NE.AND.EX P5, PT, R33, RZ, PT, P5 ;  /* 0x000000ff2100720c */ /* 0x000fe20003fa5350 */
[----:B------:R-:W-:-:S03]  /*7280*/  @!P2 IMAD.MOV R29, RZ, RZ, R17 ;  /* 0x000000ffff1da224 */ /* 0x000fc600078e0211 */
[----:B------:R-:W-:Y:S01]  /*7290*/  ISETP.GE.OR P6, PT, R28, R21, P5 ;  /* 0x000000151c00720c */ /* 0x000fe20002fc6670 */
[----:B------:R-:W-:Y:S02]  /*72a0*/  VIADD R17, R29, 0x1 ;  /* 0x000000011d117836 */ /* 0x000fe40000000000 */
        /* <DEDUP_REMOVED lines=18> */
[----:B------:R-:W-:Y:S06]  /*73d0*/  BAR.SYNC.DEFER_BLOCKING 0x0 ;  /* 0x0000000000007b1d */ /* 0x000fec0000010000 */
[----:B------:R-:W0:Y:S01]  /*73e0*/  LDS.128 R28, [UR4] ;  /* 0x00000004ff1c7984 */ /* 0x000e220008000c00 */
[----:B------:R-:W-:Y:S01]  /*73f0*/  IMAD.IADD R45, R34, 0x1, -R45 ;  /* 0x00000001222d7824 */ /* 0x000fe200078e0a2d */
[----:B------:R-:W-:-:S04]  /*7400*/  ISETP.NE.AND P5, PT, R47, RZ, PT ;  /* 0x000000ff2f00720c */ /* 0x000fc80003fa5270 */
[----:B------:R-:W-:Y:S02]  /*7410*/  SEL R17, R45, RZ, P5 ;  /* 0x000000ff2d117207 */ /* 0x000fe40002800000 */
[----:B------:R-:W-:Y:S01]  /*7420*/  ISETP.NE.AND P5, PT, R14, 0x2, PT ;  /* 0x000000020e00780c */ /* 0x000fe20003fa5270 */
[----:B0-----:R-:W-:-:S04]  /*7430*/  IMAD.IADD R29, R28, 0x1, R29 ;  /* 0x000000011c1d7824 */ /* 0x001fc800078e021d */
[----:B------:R-:W-:Y:S01]  /*7440*/  IMAD.IADD R30, R30, 0x1, R29 ;  /* 0x000000011e1e7824 */ /* 0x000fe200078e021d */
[----:B------:R-:W-:Y:S02]  /*7450*/  SEL R28, R29, R28, !P5 ;  /* 0x0000001c1d1c7207 */ /* 0x000fe40006800000 */
[----:B------:R-:W-:Y:S01]  /*7460*/  ISETP.NE.AND P5, PT, R14, 0x3, PT ;  /* 0x000000030e00780c */ /* 0x000fe20003fa5270 */
[----:B------:R-:W-:-:S03]  /*7470*/  IMAD.IADD R35, R31, 0x1, R30 ;  /* 0x000000011f237824 */ /* 0x000fc600078e021e */
[----:B------:R-:W-:Y:S02]  /*7480*/  SEL R28, R30, R28, !P5 ;  /* 0x0000001c1e1c7207 */ /* 0x000fe40006800000 */
[----:B------:R-:W-:-:S04]  /*7490*/  ISETP.NE.AND P5, PT, R14, 0x4, PT ;  /* 0x000000040e00780c */ /* 0x000fc80003fa5270 */
[C---:B------:R-:W-:Y:S02]  /*74a0*/  SEL R20, R35.reuse, R28, !P5 ;  /* 0x0000001c23147207 */ /* 0x040fe40006800000 */
[----:B------:R-:W0:Y:S01]  /*74b0*/  LDS.128 R28, [UR4+0x10] ;  /* 0x00001004ff1c7984 */ /* 0x000e220008000c00 */
[----:B------:R-:W-:Y:S01]  /*74c0*/  ISETP.NE.AND P5, PT, R14, 0x5, PT ;  /* 0x000000050e00780c */ /* 0x000fe20003fa5270 */
[----:B0-----:R-:W-:-:S04]  /*74d0*/  IMAD.IADD R28, R35, 0x1, R28 ;  /* 0x00000001231c7824 */ /* 0x001fc800078e021c */
[----:B------:R-:W-:Y:S01]  /*74e0*/  IMAD.IADD R29, R29, 0x1, R28 ;  /* 0x000000011d1d7824 */ /* 0x000fe200078e021c */
[----:B------:R-:W-:Y:S02]  /*74f0*/  SEL R20, R28, R20, !P5 ;  /* 0x000000141c147207 */ /* 0x000fe40006800000 */
[----:B------:R-:W-:Y:S01]  /*7500*/  ISETP.NE.AND P5, PT, R14, 0x6, PT ;  /* 0x000000060e00780c */ /* 0x000fe20003fa5270 */
[----:B------:R-:W-:-:S03]  /*7510*/  IMAD.IADD R30, R30, 0x1, R29 ;  /* 0x000000011e1e7824 */ /* 0x000fc600078e021d */
[----:B------:R-:W-:Y:S02]  /*7520*/  SEL R20, R29, R20, !P5 ;  /* 0x000000141d147207 */ /* 0x000fe40006800000 */
[----:B------:R-:W-:Y:S01]  /*7530*/  ISETP.NE.AND P5, PT, R14, 0x7, PT ;  /* 0x000000070e00780c */ /* 0x000fe20003fa5270 */
[----:B------:R-:W-:-:S03]  /*7540*/  IMAD.IADD R35, R31, 0x1, R30 ;  /* 0x000000011f237824 */ /* 0x000fc600078e021e */
[----:B------:R-:W-:Y:S02]  /*7550*/  SEL R20, R30, R20, !P5 ;  /* 0x000000141e147207 */ /* 0x000fe40006800000 */
[----:B------:R-:W0:Y:S01]  /*7560*/  LDS.128 R28, [UR4+0x20] ;  /* 0x00002004ff1c7984 */ /* 0x000e220008000c00 */
[----:B------:R-:W-:-:S04]  /*7570*/  ISETP.NE.AND P5, PT, R14, 0x8, PT ;  /* 0x000000080e00780c */ /* 0x000fc80003fa5270 */
[C---:B------:R-:W-:Y:S02]  /*7580*/  SEL R20, R35.reuse, R20, !P5 ;  /* 0x0000001423147207 */ /* 0x040fe40006800000 */
        /* <DEDUP_REMOVED lines=8> */
[----:B------:R-:W-:Y:S02]  /*7610*/  SEL R20, R30, R20, !P5 ;  /* 0x000000141e147207 */ /* 0x000fe40006800000 */
[----:B------:R-:W-:-:S03]  /*7620*/  ISETP.GE.U32.AND P5, PT, R15, 0x20, PT ;  /* 0x000000200f00780c */ /* 0x000fc60003fa6070 */
[----:B------:R-:W-:-:S05]  /*7630*/  IMAD.IADD R20, R20, 0x1, R17 ;  /* 0x0000000114147824 */ /* 0x000fca00078e0211 */
[----:B------:R-:W-:Y:S02]  /*7640*/  SEL R45, R45, R20, !P5 ;  /* 0x000000142d2d7207 */ /* 0x000fe40006800000 */
[----:B------:R-:W-:Y:S02]  /*7650*/  ISETP.GT.U32.AND P5, PT, R15, 0x1f, PT ;  /* 0x0000001f0f00780c */ /* 0x000fe40003fa4070 */
[----:B------:R-:W-:Y:S01]  /*7660*/  LOP3.LUT R16, R16, 0xffffffbf, RZ, 0xc0, !PT ;  /* 0xffffffbf10107812 */ /* 0x000fe200078ec0ff */
[----:B------:R-:W-:-:S03]  /*7670*/  IMAD.IADD R31, R31, 0x1, R30 ;  /* 0x000000011f1f7824 */ /* 0x000fc600078e021e */
[----:B------:R-:W-:-:S07]  /*7680*/  @P6 LOP3.LUT R16, R16, 0x40, RZ, 0xfc, !PT ;  /* 0x0000004010106812 */ /* 0x000fce00078efcff */
[----:B------:R-:W-:Y:S05]  /*7690*/  @P5 BRA `(.L_x_134) ;  /* 0x00000008004c5947 */ /* 0x000fea0003800000 */
[----:B------:R-:W0:Y:S01]  /*76a0*/  LDC.64 R38, c[0x0][0x3a0] ;  /* 0x0000e800ff267b82 */ /* 0x000e220000000a00 */
[----:B------:R-:W-:Y:S02]  /*76b0*/  ISETP.NE.AND P5, PT, R15, RZ, PT ;  /* 0x000000ff0f00720c */ /* 0x000fe40003fa5270 */
[----:B------:R-:W-:Y:S02]  /*76c0*/  LOP3.LUT R17, RZ, R15, RZ, 0x33, !PT ;  /* 0x0000000fff117212 */ /* 0x000fe400078e33ff */
[----:B------:R-:W-:-:S03]  /*76d0*/  LOP3.LUT R16, R16, 0xfffffffd, RZ, 0xc0, !PT ;  /* 0xfffffffd10107812 */ /* 0x000fc600078ec0ff */
[----:B------:R-:W1:Y:S06]  /*76e0*/  LDC R28, c[0x0][0x370] ;  /* 0x0000dc00ff1c7b82 */ /* 0x000e6c0000000800 */
[----:B------:R-:W-:Y:S01]  /*76f0*/  @!P5 IMAD.MOV.U32 R30, RZ, RZ, 0x64 ;  /* 0x00000064ff1ed424 */ /* 0x000fe200078e00ff */
[----:B------:R2:W-:Y:S01]  /*7700*/  @!P5 STS [UR4+0x4c], R31 ;  /* 0x00004c1fff00d988 */ /* 0x0005e20008000804 */
[----:B0-----:R-:W-:-:S04]  /*7710*/  IMAD.WIDE R34, R46, 0x8, R38 ;  /* 0x000000082e227825 */ /* 0x001fc800078e0226 */
[----:B------:R-:W-:Y:S01]  /*7720*/  IMAD.IADD R46, R46, 0x1, R17 ;  /* 0x000000012e2e7824 */ /* 0x000fe200078e0211 */
[----:B------:R2:W-:Y:S01]  /*7730*/  @!P5 ST.E.64.STRONG.GPU desc[UR6][R34.64+0x100], R30 ;  /* 0x0001001e2200d985 */ /* 0x0005e2000c10fb06 */
[----:B-1----:R-:W-:-:S13]  /*7740*/  ISETP.GT.U32.AND P6, PT, R28, 0x1f3, PT ;  /* 0x000001f31c00780c */ /* 0x002fda0003fc4070 */
[----:B------:R-:W-:Y:S01]  /*7750*/  @P6 LOP3.LUT R16, R16, 0x2, RZ, 0xfc, !PT ;  /* 0x0000000210106812 */ /* 0x000fe200078efcff */
[----:B--2---:R-:W-:Y:S06]  /*7760*/  @P6 BRA `(.L_x_135) ;  /* 0x0000000000086947 */ /* 0x004fec0003800000 */
[----:B------:R0:W-:Y:S06]  /*7770*/  MEMBAR.SC.CTA ;  /* 0x0000000000007992 */ /* 0x0001ec0000000000 */
[----:B0-----:R-:W-:Y:S05]  /*7780*/  BRA `(.L_x_136) ;  /* 0x0000000000087947 */ /* 0x001fea0003800000 */
.L_x_135:
[----:B------:R-:W-:Y:S05]  /*7790*/  NANOSLEEP 0x474 ;  /* 0x000004740000795d */ /* 0x000fea0003800000 */
[----:B------:R-:W-:Y:S01]  /*77a0*/  NOP ;  /* 0x0000000000007918 */ /* 0x000fe20000000000 */
.L_x_136:
[----:B------:R-:W-:-:S05]  /*77b0*/  IMAD.WIDE R38, R46, 0x8, R38 ;  /* 0x000000082e267825 */ /* 0x000fca00078e0226 */
[----:B------:R-:W2:Y:S01]  /*77c0*/  LD.E.64.STRONG.GPU R36, desc[UR6][R38.64+0x100] ;  /* 0x0001000626247980 */ /* 0x000ea2000c10fb00 */
[----:B------:R-:W-:Y:S01]  /*77d0*/  UMOV UR5, 0xffffffff ;  /* 0xffffffff00057882 */ /* 0x000fe20000000000 */
[----:B--2---:R-:W-:Y:S02]  /*77e0*/  ISETP.NE.AND P6, PT, R36, 0x63, PT ;  /* 0x000000632400780c */ /* 0x004fe40003fc5270 */
[----:B------:R-:W-:Y:S11]  /*77f0*/  BRA.DIV UR5, `(.L_x_137) ;  /* 0x0000002a054c7947 */ /* 0x000ff6000b800000 */
[----:B------:R-:W-:-:S13]  /*7800*/  VOTE.ANY P6, !P6 ;  /* 0x0000000000ff7806 */ /* 0x000fda00070c0100 */
.L_x_224:
[----:B------:R-:W-:Y:S05]  /*7810*/  @!P6 BRA `(.L_x_138) ;  /* 0x000000000034e947 */ /* 0x000fea0003800000 */
.L_x_142:
[----:B------:R-:W-:Y:S01]  /*7820*/  ISETP.GT.U32.AND P5, PT, R28, 0x1f3, PT ;  /* 0x000001f31c00780c */ /* 0x000fe20003fa4070 */
[----:B------:R-:W-:-:S12]  /*7830*/  YIELD ;  /* 0x0000000000007946 */ /* 0x000fd80003800000 */
[----:B------:R-:W-:Y:S05]  /*7840*/  @P5 BRA `(.L_x_139) ;  /* 0x0000000000085947 */ /* 0x000fea0003800000 */
[----:B------:R0:W-:Y:S06]  /*7850*/  MEMBAR.SC.CTA ;  /* 0x0000000000007992 */ /* 0x0001ec0000000000 */
[----:B0-----:R-:W-:Y:S05]  /*7860*/  BRA `(.L_x_140) ;  /* 0x0000000000087947 */ /* 0x001fea0003800000 */
.L_x_139:
[----:B------:R-:W-:Y:S05]  /*7870*/  NANOSLEEP 0x17c ;  /* 0x0000017c0000795d */ /* 0x000fea0003800000 */
[----:B------:R-:W-:Y:S01]  /*7880*/  NOP ;  /* 0x0000000000007918 */ /* 0x000fe20000000000 */
.L_x_140:
[----:B------:R-:W2:Y:S01]  /*7890*/  LD.E.64.STRONG.GPU R36, desc[UR6][R38.64+0x100] ;  /* 0x0001000626247980 */ /* 0x000ea2000c10fb00 */
[----:B------:R-:W-:Y:S01]  /*78a0*/  UMOV UR5, 0xffffffff ;  /* 0xffffffff00057882 */ /* 0x000fe20000000000 */
[----:B--2---:R-:W-:Y:S02]  /*78b0*/  ISETP.NE.AND P6, PT, R36, 0x63, PT ;  /* 0x000000632400780c */ /* 0x004fe40003fc5270 */
[----:B------:R-:W-:Y:S11]  /*78c0*/  BRA.DIV UR5, `(.L_x_141) ;  /* 0x0000002a05387947 */ /* 0x000ff6000b800000 */
[----:B------:R-:W-:-:S13]  /*78d0*/  VOTE.ANY P6, !P6 ;  /* 0x0000000000ff7806 */ /* 0x000fda00070c0100 */
.L_x_227:
[----:B------:R-:W-:Y:S05]  /*78e0*/  @P6 BRA `(.L_x_142) ;  /* 0xfffffffc00cc6947 */ /* 0x000fea000383ffff */
.L_x_138:
[----:B------:R-:W-:Y:S01]  /*78f0*/  UMOV UR5, 0xffffffff ;  /* 0xffffffff00057882 */ /* 0x000fe20000000000 */
[----:B------:R-:W-:Y:S02]  /*7900*/  ISETP.NE.AND P5, PT, R36, 0x65, PT ;  /* 0x000000652400780c */ /* 0x000fe40003fa5270 */
[----:B------:R-:W-:Y:S11]  /*7910*/  BRA.DIV UR5, `(.L_x_143) ;  /* 0x0000002a05447947 */ /* 0x000ff6000b800000 */
[----:B------:R-:W0:Y:S01]  /*7920*/  S2R R48, SR_GEMASK ;  /* 0x0000000000307919 */ /* 0x000e220000003c00 */
[----:B------:R-:W-:Y:S01]  /*7930*/  VOTE.ANY R20, PT, !P5 ;  /* 0x0000000000147806 */ /* 0x000fe200068e0100 */
[C---:B------:R-:W-:Y:S01]  /*7940*/  VIADD R30, R47.reuse, 0x2 ;  /* 0x000000022f1e7836 */ /* 0x040fe20000000000 */
[----:B------:R-:W1:Y:S01]  /*7950*/  LDC.64 R40, c[0x0][0x3a0] ;  /* 0x0000e800ff287b82 */ /* 0x000e620000000a00 */
[C---:B------:R-:W-:Y:S02]  /*7960*/  VIADD R38, R47.reuse, 0x4 ;  /* 0x000000042f267836 */ /* 0x040fe40000000000 */
[C---:B------:R-:W-:Y:S02]  /*7970*/  VIADD R39, R47.reuse, 0x8 ;  /* 0x000000082f277836 */ /* 0x040fe40000000000 */
[----:B------:R-:W-:Y:S01]  /*7980*/  VIADD R42, R47, 0x10 ;  /* 0x000000102f2a7836 */ /* 0x000fe20000000000 */
        /* <DEDUP_REMOVED lines=19> */
[----:B-1----:R-:W-:-:S05]  /*7ac0*/  IADD3 R29, P5, PT, R40, 0x100, RZ ;  /* 0x00000100281d7810 */ /* 0x002fca0007fbe0ff */
[----:B------:R-:W-:Y:S01]  /*7ad0*/  IMAD.X R44, RZ, RZ, R41, P5 ;  /* 0x000000ffff2c7224 */ /* 0x000fe200028e0629 */
[----:B------:R-:W-:Y:S01]  /*7ae0*/  ISETP.GT.AND P5, PT, R42, R14, PT ;  /* 0x0000000e2a00720c */ /* 0x000fe20003fa4270 */
[----:B------:R-:W-:-:S05]  /*7af0*/  IMAD.IADD R41, R37, 0x1, R20 ;  /* 0x0000000125297824 */ /* 0x000fca00078e0214 */
[----:B------:R-:W0:Y:S02]  /*7b00*/  SHFL.DOWN PT, R51, R41, 0x10, R14 ;  /* 0x0a00000029337989 */ /* 0x000e2400000e000e */
[----:B0-----:R-:W-:Y:S02]  /*7b10*/  SEL R20, R51, RZ, !P5 ;  /* 0x000000ff33147207 */ /* 0x001fe40006800000 */
[----:B------:R-:W-:-:S03]  /*7b20*/  ISETP.NE.AND P5, PT, R36, 0x65, PT ;  /* 0x000000652400780c */ /* 0x000fc60003fa5270 */
[----:B------:R-:W-:-:S10]  /*7b30*/  IMAD.IADD R43, R41, 0x1, R20 ;  /* 0x00000001292b7824 */ /* 0x000fd400078e0214 */
[----:B------:R-:W-:-:S13]  /*7b40*/  VOTE.ALL P5, P5 ;  /* 0x0000000000ff7806 */ /* 0x000fda00028a0000 */
.L_x_236:
[----:B------:R-:W-:Y:S05]  /*7b50*/  @!P5 BRA `(.L_x_144) ;  /* 0x0000000000dcd947 */ /* 0x000fea0003800000 */
.L_x_152:
        /* <DEDUP_REMOVED lines=9> */
.L_x_239:
[----:B------:R-:W-:Y:S05]  /*7bf0*/  @!P6 BRA `(.L_x_146) ;  /* 0x000000000034e947 */ /* 0x000fea0003800000 */
[----:B------:R-:W-:-:S13]  /*7c00*/  ISETP.GT.U32.AND P5, PT, R28, 0x1f3, PT ;  /* 0x000001f31c00780c */ /* 0x000fda0003fa4070 */
.L_x_150:
[----:B------:R-:W-:Y:S05]  /*7c10*/  YIELD ;  /* 0x0000000000007946 */ /* 0x000fea0003800000 */
[----:B------:R-:W-:Y:S05]  /*7c20*/  @P5 BRA `(.L_x_147) ;  /* 0x0000000000085947 */ /* 0x000fea0003800000 */
[----:B------:R0:W-:Y:S06]  /*7c30*/  MEMBAR.SC.CTA ;  /* 0x0000000000007992 */ /* 0x0001ec0000000000 */
[----:B0-----:R-:W-:Y:S05]  /*7c40*/  BRA `(.L_x_148) ;  /* 0x0000000000087947 */ /* 0x001fea0003800000 */
.L_x_147:
[----:B------:R-:W-:Y:S05]  /*7c50*/  NANOSLEEP 0x17c ;  /* 0x0000017c0000795d */ /* 0x000fea0003800000 */
[----:B------:R-:W-:Y:S01]  /*7c60*/  NOP ;  /* 0x0000000000007918 */ /* 0x000fe20000000000 */
.L_x_148:
[----:B------:R-:W2:Y:S01]  /*7c70*/  LD.E.64.STRONG.GPU R36, desc[UR6][R40.64+-0x100] ;  /* 0xffff000628247980 */ /* 0x000ea2000c10fb00 */
[----:B------:R-:W-:Y:S01]  /*7c80*/  UMOV UR5, 0xffffffff ;  /* 0xffffffff00057882 */ /* 0x000fe20000000000 */
[----:B--2---:R-:W-:Y:S02]  /*7c90*/  ISETP.NE.AND P6, PT, R36, 0x63, PT ;  /* 0x000000632400780c */ /* 0x004fe40003fc5270 */
[----:B------:R-:W-:Y:S11]  /*7ca0*/  BRA.DIV UR5, `(.L_x_149) ;  /* 0x0000002a05847947 */ /* 0x000ff6000b800000 */
[----:B------:R-:W-:-:S13]  /*7cb0*/  VOTE.ANY P6, !P6 ;  /* 0x0000000000ff7806 */ /* 0x000fda00070c0100 */
.L_x_242:
[----:B------:R-:W-:Y:S05]  /*7cc0*/  @P6 BRA `(.L_x_150) ;  /* 0xfffffffc00d06947 */ /* 0x000fea000383ffff */
.L_x_146:
[----:B------:R-:W-:Y:S01]  /*7cd0*/  UMOV UR5, 0xffffffff ;  /* 0xffffffff00057882 */ /* 0x000fe20000000000 */
[----:B------:R-:W-:Y:S02]  /*7ce0*/  ISETP.NE.AND P5, PT, R36, 0x65, PT ;  /* 0x000000652400780c */ /* 0x000fe40003fa5270 */
[----:B------:R-:W-:Y:S11]  /*7cf0*/  BRA.DIV UR5, `(.L_x_151) ;  /* 0x0000002a05907947 */ /* 0x000ff6000b800000 */
[----:B------:R-:W-:Y:S01]  /*7d00*/  VOTE.ANY R20, PT, !P5 ;  /* 0x0000000000147806 */ /* 0x000fe200068e0100 */
[----:B------:R-:W-:-:S03]  /*7d10*/  VIADD R46, R46, 0xffffffe0 ;  /* 0xffffffe02e2e7836 */ /* 0x000fc60000000000 */
[----:B------:R-:W-:-:S05]  /*7d20*/  LOP3.LUT R20, R20, 0x80000000, R48, 0xec, !PT ;  /* 0x8000000014147812 */ /* 0x000fca00078eec30 */
        /* <DEDUP_REMOVED lines=22> */
[----:B------:R-:W-:Y:S02]  /*7e90*/  ISETP.NE.AND P5, PT, R36, 0x65, PT ;  /* 0x000000652400780c */ /* 0x000fe40003fa5270 */
[----:B------:R-:W-:-:S11]  /*7ea0*/  IADD3 R43, PT, PT, R40, R51, R43 ;  /* 0x00000033282b7210 */ /* 0x000fd60007ffe02b */
[----:B------:R-:W-:-:S13]  /*7eb0*/  VOTE.ALL P5, P5 ;  /* 0x0000000000ff7806 */ /* 0x000fda00028a0000 */
.L_x_251:
[----:B------:R-:W-:Y:S05]  /*7ec0*/  @P5 BRA `(.L_x_152) ;  /* 0xfffffffc00245947 */ /* 0x000fea000383ffff */
.L_x_144:
[----:B------:R-:W-:-:S13]  /*7ed0*/  ISETP.NE.AND P5, PT, R15, RZ, PT ;  /* 0x000000ff0f00720c */ /* 0x000fda0003fa5270 */
[----:B------:R-:W0:Y:S01]  /*7ee0*/  @!P5 S2R R17, SR_CgaCtaId ;  /* 0x000000000011d919 */ /* 0x000e220000008800 */
[----:B------:R-:W-:Y:S01]  /*7ef0*/  @!P5 MOV R14, 0x400 ;  /* 0x00000400000ed802 */ /* 0x000fe20000000f00 */
[----:B------:R-:W-:Y:S02]  /*7f00*/  @!P5 IMAD.IADD R31, R31, 0x1, R43 ;  /* 0x000000011f1fd824 */ /* 0x000fe400078e022b */
[----:B------:R-:W-:-:S05]  /*7f10*/  @!P5 IMAD.MOV.U32 R30, RZ, RZ, 0x65 ;  /* 0x00000065ff1ed424 */ /* 0x000fca00078e00ff */
[----:B------:R1:W-:Y:S01]  /*7f20*/  @!P5 ST.E.64.STRONG.GPU desc[UR6][R34.64+0x100], R30 ;  /* 0x0001001e2200d985 */ /* 0x0003e2000c10fb06 */
[----:B0-----:R-:W-:-:S05]  /*7f30*/  @!P5 LEA R14, R17, R14, 0x18 ;  /* 0x0000000e110ed211 */ /* 0x001fca00078ec0ff */
[----:B------:R1:W-:Y:S04]  /*7f40*/  @!P5 STS [R14+0x48], R31 ;  /* 0x0000481f0e00d388 */ /* 0x0003e80000000800 */
[----:B------:R1:W-:Y:S01]  /*7f50*/  @!P5 STS [R14+0x44], R43 ;  /* 0x0000442b0e00d388 */ /* 0x0003e20000000800 */
[----:B------:R-:W-:-:S13]  /*7f60*/  ISETP.NE.AND P5, PT, R47, RZ, PT ;  /* 0x000000ff2f00720c */ /* 0x000fda0003fa5270 */
[----:B------:R-:W0:Y:S01]  /*7f70*/  @!P5 S2R R20, SR_CgaCtaId ;  /* 0x000000000014d919 */ /* 0x000e220000008800 */
[----:B------:R-:W-:-:S04]  /*7f80*/  @!P5 MOV R17, 0x400 ;  /* 0x000004000011d802 */ /* 0x000fc80000000f00 */
[----:B0-----:R-:W-:Y:S01]  /*7f90*/  @!P5 LEA R28, R20, R17, 0x18 ;  /* 0x00000011141cd211 */ /* 0x001fe200078ec0ff */
[----:B------:R-:W-:Y:S02]  /*7fa0*/  IMAD.MOV.U32 R20, RZ, RZ, R45 ;  /* 0x000000ffff147224 */ /* 0x000fe400078e002d */
[----:B------:R-:W-:Y:S02]  /*7fb0*/  @!P5 IMAD.MOV.U32 R20, RZ, RZ, R43 ;  /* 0x000000ffff14d224 */ /* 0x000fe400078e002b */
[----:B------:R1:W-:Y:S05]  /*7fc0*/  @!P5 STS [R28+0x3c], R43 ;  /* 0x00003c2b1c00d388 */ /* 0x0003ea0000000800 */
.L_x_134:
[----:B------:R-:W-:Y:S05]  /*7fd0*/  WARPSYNC.ALL ;  /* 0x0000000000007948 */ /* 0x000fea0003800000 */
[----:B------:R-:W0:Y:S08]  /*7fe0*/  S2UR UR5, SR_CgaCtaId ;  /* 0x00000000000579c3 */ /* 0x000e300000008800 */
[----:B------:R-:W-:Y:S01]  /*7ff0*/  BAR.SYNC.DEFER_BLOCKING 0x0 ;  /* 0x0000000000007b1d */ /* 0x000fe20000010000 */
[----:B-1----:R-:W-:-:S02]  /*8000*/  P2R R28, PR, RZ, 0x4 ;  /* 0x00000004ff1c7803 */ /* 0x002fc40000000000 */
[C---:B------:R-:W-:Y:S02]  /*8010*/  LOP3.LUT P2, RZ, R16.reuse, 0x8, RZ, 0xc0, !PT ;  /* 0x0000000810ff7812 */ /* 0x040fe4000784c0ff */
[----:B------:R-:W-:Y:S01]  /*8020*/  ISETP.NE.AND P5, PT, R15, RZ, PT ;  /* 0x000000ff0f00720c */ /* 0x000fe20003fa5270 */
[----:B------:R-:W-:Y:S01]  /*8030*/  UMOV UR4, 0x400 ;  /* 0x0000040000047882 */ /* 0x000fe20000000000 */
[----:B------:R-:W-:Y:S02]  /*8040*/  SEL R41, RZ, 0x1, !P0 ;  /* 0x00000001ff297807 */ /* 0x000fe40004000000 */
[----:B------:R-:W-:Y:S02]  /*8050*/  P2R R30, PR, RZ, 0x8 ;  /* 0x00000008ff1e7803 */ /* 0x000fe40000000000 */
[----:B------:R-:W-:Y:S01]  /*8060*/  LOP3.LUT P3, RZ, R16, 0x10, RZ, 0xc0, !PT ;  /* 0x0000001010ff7812 */ /* 0x000fe2000786c0ff */
[----:B------:R-:W-:Y:S01]  /*8070*/  VIADD R29, R41, 0x1 ;  /* 0x00000001291d7836 */ /* 0x000fe20000000000 */
[----:B------:R-:W-:-:S02]  /*8080*/  P2R R31, PR, RZ, 0x10 ;  /* 0x00000010ff1f7803 */ /* 0x000fc40000000000 */
[----:B------:R-:W-:Y:S01]  /*8090*/  LOP3.LUT P4, RZ, R16, 0x20, RZ, 0xc0, !PT ;  /* 0x0000002010ff7812 */ /* 0x000fe2000788c0ff */
[----:B------:R-:W-:Y:S01]  /*80a0*/  @!P2 IMAD.MOV R29, RZ, RZ, R41 ;  /* 0x000000ffff1da224 */ /* 0x000fe200078e0229 */
[----:B------:R-:W-:Y:S02]  /*80b0*/  ISETP.NE.AND P2, PT, R28, RZ, PT ;  /* 0x000000ff1c00720c */ /* 0x000fe40003f45270 */
[----:B------:R-:W-:Y:S02]  /*80c0*/  LOP3.LUT P6, RZ, R16, 0x1, RZ, 0xc0, !PT ;  /* 0x0000000110ff7812 */ /* 0x000fe400078cc0ff */
[----:B------:R-:W-:Y:S01]  /*80d0*/  IADD3 R39, PT, PT, -R21, 0x1080, RZ ;  /* 0x0000108015277810 */ /* 0x000fe20007ffe1ff */
[----:B0-----:R-:W-:-:S09]  /*80e0*/  ULEA UR4, UR5, UR4, 0x18 ;  /* 0x0000000405047291 */ /* 0x001fd2000f8ec0ff */
[----:B------:R-:W0:Y:S02]  /*80f0*/  LDS R14, [UR4+0x3c] ;  /* 0x00003c04ff0e7984 */ /* 0x000e240008000800 */
[----:B0-----:R-:W-:Y:S02]  /*8100*/  SEL R17, R14, RZ, P5 ;  /* 0x000000ff0e117207 */ /* 0x001fe40002800000 */
[----:B------:R-:W-:-:S03]  /*8110*/  LOP3.LUT P5, RZ, R16, 0x4, RZ, 0xc0, !PT ;  /* 0x0000000410ff7812 */ /* 0x000fc600078ac0ff */
[----:B------:R-:W-:-:S04]  /*8120*/  IMAD.IADD R40, R17, 0x1, R20 ;  /* 0x0000000111287824 */ /* 0x000fc800078e0214 */
[----:B------:R-:W-:-:S04]  /*8130*/  IMAD.IADD R38, R40, 0x1, R29 ;  /* 0x0000000128267824 */ /* 0x000fc800078e021d */
[----:B------:R-:W-:Y:S02]  /*8140*/  VIADD R37, R38, 0x1 ;  /* 0x0000000126257836 */ /* 0x000fe40000000000 */
[----:B------:R-:W-:Y:S01]  /*8150*/  @!P3 IMAD.MOV R37, RZ, RZ, R38 ;  /* 0x000000ffff25b224 */ /* 0x000fe200078e0226 */
[----:B------:R-:W-:-:S03]  /*8160*/  ISETP.NE.AND P3, PT, R30, RZ, PT ;  /* 0x000000ff1e00720c */ /* 0x000fc60003f65270 */
[----:B------:R-:W-:Y:S02]  /*8170*/  VIADD R36, R37, 0x1 ;  /* 0x0000000125247836 */ /* 0x000fe40000000000 */
[----:B------:R-:W-:Y:S01]  /*8180*/  @!P4 IMAD.MOV R36, RZ, RZ, R37 ;  /* 0x000000ffff24c224 */ /* 0x000fe200078e0225 */
[----:B------:R-:W-:Y:S02]  /*8190*/  ISETP.NE.AND P4, PT, R31, RZ, PT ;  /* 0x000000ff1f00720c */ /* 0x000fe40003f85270 */
[----:B------:R-:W0:Y:S01]  /*81a0*/  LDS.128 R28, [UR4+0x40] ;  /* 0x00004004ff1c7984 */ /* 0x000e220008000c00 */
[----:B------:R-:W-:Y:S02]  /*81b0*/  VIADD R35, R36, 0x1 ;  /* 0x0000000124237836 */ /* 0x000fe40000000000 */
[----:B------:R-:W-:-:S04]  /*81c0*/  @!P5 IMAD.MOV R35, RZ, RZ, R36 ;  /* 0x000000ffff23d224 */ /* 0x000fc800078e0224 */
        /* <DEDUP_REMOVED lines=9> */
[----:B------:R-:W-:Y:S02]  /*8260*/  @!P4 IMAD.MOV R21, RZ, RZ, R14 ;  /* 0x000000ffff15c224 */ /* 0x000fe400078e020e */
[--C-:B0-----:R-:W-:Y:S02]  /*8270*/  IMAD.IADD R28, R31, 0x1, -R39.reuse ;  /* 0x000000011f1c7824 */ /* 0x101fe400078e0a27 */
[----:B------:R-:W-:Y:S02]  /*8280*/  IMAD.IADD R30, R30, 0x1, -R39 ;  /* 0x000000011e1e7824 */ /* 0x000fe400078e0a27 */
[----:B------:R-:W-:Y:S01]  /*8290*/  IMAD.IADD R39, R41, 0x1, R40 ;  /* 0x0000000129277824 */ /* 0x000fe200078e0228 */
[----:B------:R-:W-:-:S13]  /*82a0*/  ISETP.GT.AND P5, PT, R28, 0x180, PT ;  /* 0x000001801c00780c */ /* 0x000fda0003fa4270 */
[----:B------:R-:W-:Y:S05]  /*82b0*/  @P5 BRA `(.L_x_153) ;  /* 0x0000000800a85947 */ /* 0x000fea0003800000 */
[----:B------:R-:W-:Y:S01]  /*82c0*/  ISETP.LT.AND P0, PT, R40, R30, P0 ;  /* 0x0000001e2800720c */ /* 0x000fe20000701270 */
[----:B------:R-:W0:Y:S01]  /*82d0*/  LDCU.U8 UR5, c[0x0][0x3b8] ;  /* 0x00007700ff0577ac */ /* 0x000e220008000000 */
[----:B------:R-:W-:Y:S11]  /*82e0*/  BSSY.RECONVERGENT B0, `(.L_x_154) ;  /* 0x000000d000007945 */ /* 0x000ff60003800200 */
[----:B------:R-:W-:Y:S05]  /*82f0*/  @!P0 BRA `(.L_x_155) ;  /* 0x00000000002c8947 */ /* 0x000fea0003800000 */
[----:B0-----:R-:W-:Y:S01]  /*8300*/  UISETP.NE.AND UP0, UPT, UR5, URZ, UPT ;  /* 0x000000ff0500728c */ /* 0x001fe2000bf05270 */
[----:B------:R-:W-:-:S08]  /*8310*/  CS2R R28, SRZ ;  /* 0x00000000001c7805 */ /* 0x000fd0000001ff00 */
[----:B------:R-:W-:Y:S05]  /*8320*/  BRA.U UP0, `(.L_x_156) ;  /* 0x0000000100087547 */ /* 0x000fea000b800000 */
[----:B------:R-:W0:Y:S02]  /*8330*/  LDC.64 R28, c[0x0][0x3d0] ;  /* 0x0000f400ff1c7b82 */ /* 0x000e240000000a00 */
[----:B0-----:R-:W5:Y:S02]  /*8340*/  LDG.E.64 R28, desc[UR6][R28.64] ;  /* 0x000000061c1c7981 */ /* 0x001f64000c1e1b00 */
.L_x_156:
[----:B------:R-:W0:Y:S01]  /*8350*/  LDCU.64 UR8, c[0x0][0x390] ;  /* 0x00007200ff0877ac */ /* 0x000e220008000a00 */
[----:B-----5:R-:W-:-:S04]  /*8360*/  IADD3 R0, P0, PT, R40, R28, RZ ;  /* 0x0000001c28007210 */ /* 0x020fc80007f1e0ff */
[----:B------:R-:W-:Y:S02]  /*8370*/  LEA.HI.X.SX32 R29, R40, R29, 0x1, P0 ;  /* 0x0000001d281d7211 */ /* 0x000fe400000f0eff */
[----:B0-----:R-:W-:-:S04]  /*8380*/  LEA R28, P0, R0, UR8, 0x3 ;  /* 0x00000008001c7c11 */ /* 0x001fc8000f8018ff */
[----:B------:R-:W-:-:S05]  /*8390*/  LEA.HI.X R29, R0, UR9, R29, 0x3, P0 ;  /* 0x00000009001d7c11 */ /* 0x000fca00080f1c1d */
[----:B------:R1:W-:Y:S04]  /*83a0*/  STG.E.64 desc[UR6][R28.64], R2 ;  /* 0x000000021c007986 */ /* 0x0003e8000c101b06 */
.L_x_155:
[----:B0-----:R-:W-:Y:S05]  /*83b0*/  BSYNC.RECONVERGENT B0 ;  /* 0x0000000000007941 */ /* 0x001fea0003800200 */
.L_x_154:
[----:B------:R-:W-:Y:S01]  /*83c0*/  LOP3.LUT P0, RZ, R16, 0x8, RZ, 0xc0, !PT ;  /* 0x0000000810ff7812 */ /* 0x000fe2000780c0ff */
[----:B------:R-:W-:Y:S03]  /*83d0*/  BSSY.RECONVERGENT B0, `(.L_x_157) ;  /* 0x000000e000007945 */ /* 0x000fe60003800200 */
[----:B------:R-:W-:-:S13]  /*83e0*/  ISETP.GE.OR P0, PT, R39, R30, !P0 ;  /* 0x0000001e2700720c */ /* 0x000fda0004706670 */
[----:B------:R-:W-:Y:S05]  /*83f0*/  @P0 BRA `(.L_x_158) ;  /* 0x00000000002c0947 */ /* 0x000fea0003800000 */
[----:B------:R-:W-:Y:S01]  /*8400*/  UISETP.NE.AND UP0, UPT, UR5, URZ, UPT ;  /* 0x000000ff0500728c */ /* 0x000fe2000bf05270 */
[----:B-1----:R-:W-:-:S08]  /*8410*/  CS2R R2, SRZ ;  /* 0x0000000000027805 */ /* 0x002fd0000001ff00 */
[----:B------:R-:W-:Y:S05]  /*8420*/  BRA.U UP0, `(.L_x_159) ;  /* 0x0000000100087547 */ /* 0x000fea000b800000 */
[----:B------:R-:W0:Y:S02]  /*8430*/  LDC.64 R2, c[0x0][0x3d0] ;  /* 0x0000f400ff027b82 */ /* 0x000e240000000a00 */
[----:B0-----:R-:W5:Y:S02]  /*8440*/  LDG.E.64 R2, desc[UR6][R2.64] ;  /* 0x0000000602027981 */ /* 0x001f64000c1e1b00 */
.L_x_159:
[----:B------:R-:W0:Y:S01]  /*8450*/  LDCU.64 UR8, c[0x0][0x390] ;  /* 0x00007200ff0877ac */ /* 0x000e220008000a00 */
[----:B-----5:R-:W-:-:S04]  /*8460*/  IADD3 R0, P0, PT, R39, R2, RZ ;  /* 0x0000000227007210 */ /* 0x020fc80007f1e0ff */
[----:B------:R-:W-:Y:S02]  /*8470*/  LEA.HI.X.SX32 R3, R39, R3, 0x1, P0 ;  /* 0x0000000327037211 */ /* 0x000fe400000f0eff */
[----:B0-----:R-:W-:-:S04]  /*8480*/  LEA R2, P0, R0, UR8, 0x3 ;  /* 0x0000000800027c11 */ /* 0x001fc8000f8018ff */
[----:B------:R-:W-:-:S05]  /*8490*/  LEA.HI.X R3, R0, UR9, R3, 0x3, P0 ;  /* 0x0000000900037c11 */ /* 0x000fca00080f1c03 */
[----:B------:R0:W-:Y:S04]  /*84a0*/  STG.E.64 desc[UR6][R2.64], R4 ;  /* 0x0000000402007986 */ /* 0x0001e8000c101b06 */
.L_x_158:
[----:B------:R-:W-:Y:S05]  /*84b0*/  BSYNC.RECONVERGENT B0 ;  /* 0x0000000000007941 */ /* 0x000fea0003800200 */
.L_x_157:
        /* <DEDUP_REMOVED lines=9> */
.L_x_162:
[----:B------:R-:W0:Y:S01]  /*8550*/  LDCU.64 UR8, c[0x0][0x390] ;  /* 0x00007200ff0877ac */ /* 0x000e220008000a00 */
[----:B-----5:R-:W-:-:S04]  /*8560*/  IADD3 R0, P0, PT, R38, R2, RZ ;  /* 0x0000000226007210 */ /* 0x020fc80007f1e0ff */
[----:B------:R-:W-:Y:S02]  /*8570*/  LEA.HI.X.SX32 R3, R38, R3, 0x1, P0 ;  /* 0x0000000326037211 */ /* 0x000fe400000f0eff */
[----:B0-----:R-:W-:-:S04]  /*8580*/  LEA R2, P0, R0, UR8, 0x3 ;  /* 0x0000000800027c11 */ /* 0x001fc8000f8018ff */
[----:B------:R-:W-:-:S05]  /*8590*/  LEA.HI.X R3, R0, UR9, R3, 0x3, P0 ;  /* 0x0000000900037c11 */ /* 0x000fca00080f1c03 */
[----:B------:R2:W-:Y:S04]  /*85a0*/  STG.E.64 desc[UR6][R2.64], R6 ;  /* 0x0000000602007986 */ /* 0x0005e8000c101b06 */
.L_x_161:
[----:B------:R-:W-:Y:S05]  /*85b0*/  BSYNC.RECONVERGENT B0 ;  /* 0x0000000000007941 */ /* 0x000fea0003800200 */
.L_x_160:
        /* <DEDUP_REMOVED lines=9> */
.L_x_165:
[----:B------:R-:W0:Y:S01]  /*8650*/  LDCU.64 UR8, c[0x0][0x390] ;  /* 0x00007200ff0877ac */ /* 0x000e220008000a00 */
[----:B-----5:R-:W-:-:S04]  /*8660*/  IADD3 R0, P0, PT, R37, R2, RZ ;  /* 0x0000000225007210 */ /* 0x020fc80007f1e0ff */
[----:B------:R-:W-:Y:S02]  /*8670*/  LEA.HI.X.SX32 R3, R37, R3, 0x1, P0 ;  /* 0x0000000325037211 */ /* 0x000fe400000f0eff */
[----:B0-----:R-:W-:-:S04]  /*8680*/  LEA R2, P0, R0, UR8, 0x3 ;  /* 0x0000000800027c11 */ /* 0x001fc8000f8018ff */
[----:B------:R-:W-:-:S05]  /*8690*/  LEA.HI.X R3, R0, UR9, R3, 0x3, P0 ;  /* 0x0000000900037c11 */ /* 0x000fca00080f1c03 */
[----:B------:R3:W-:Y:S04]  /*86a0*/  STG.E.64 desc[UR6][R2.64], R8 ;  /* 0x0000000802007986 */ /* 0x0007e8000c101b06 */
.L_x_164:
[----:B------:R-:W-:Y:S05]  /*86b0*/  BSYNC.RECONVERGENT B0 ;  /* 0x0000000000007941 */ /* 0x000fea0003800200 */
.L_x_163:
        /* <DEDUP_REMOVED lines=10> */
.L_x_168:
[----:B-----5:R-:W-:-:S04]  /*8760*/  IADD3 R0, P0, PT, R36, R2, RZ ;  /* 0x0000000224007210 */ /* 0x020fc80007f1e0ff */
[----:B------:R-:W-:Y:S02]  /*8770*/  LEA.HI.X.SX32 R3, R36, R3, 0x1, P0 ;  /* 0x0000000324037211 */ /* 0x000fe400000f0eff */
[----:B0-----:R-:W-:-:S04]  /*8780*/  LEA R2, P0, R0, UR8, 0x3 ;  /* 0x0000000800027c11 */ /* 0x001fc8000f8018ff */
[----:B------:R-:W-:-:S05]  /*8790*/  LEA.HI.X R3, R0, UR9, R3, 0x3, P0 ;  /* 0x0000000900037c11 */ /* 0x000fca00080f1c03 */
[----:B------:R4:W-:Y:S04]  /*87a0*/  STG.E.64 desc[UR6][R2.64], R10 ;  /* 0x0000000a02007986 */ /* 0x0009e8000c101b06 */
.L_x_167:
[----:B------:R-:W-:Y:S05]  /*87b0*/  BSYNC.RECONVERGENT B0 ;  /* 0x0000000000007941 */ /* 0x000fea0003800200 */
.L_x_166:
        /* <DEDUP_REMOVED lines=9> */
.L_x_171:
[----:B-----5:R-:W-:-:S04]  /*8850*/  IADD3 R0, P0, PT, R35, R2, RZ ;  /* 0x0000000223007210 */ /* 0x020fc80007f1e0ff */
[----:B------:R-:W-:Y:S02]  /*8860*/  LEA.HI.X.SX32 R3, R35, R3, 0x1, P0 ;  /* 0x0000000323037211 */ /* 0x000fe400000f0eff */
[----:B0-----:R-:W-:-:S04]  /*8870*/  LEA R2, P0, R0, UR8, 0x3 ;  /* 0x0000000800027c11 */ /* 0x001fc8000f8018ff */
[----:B------:R-:W-:-:S05]  /*8880*/  LEA.HI.X R3, R0, UR9, R3, 0x3, P0 ;  /* 0x0000000900037c11 */ /* 0x000fca00080f1c03 */
[----:B------:R0:W-:Y:S04]  /*8890*/  STG.E.64 desc[UR6][R2.64], R12 ;  /* 0x0000000c02007986 */ /* 0x0001e8000c101b06 */
.L_x_170:
[----:B------:R-:W-:Y:S05]  /*88a0*/  BSYNC.RECONVERGENT B0 ;  /* 0x0000000000007941 */ /* 0x000fea0003800200 */
.L_x_169:
        /* <DEDUP_REMOVED lines=9> */
.L_x_174:
[----:B-----5:R-:W-:-:S04]  /*8940*/  IADD3 R0, P0, PT, R34, R2, RZ ;  /* 0x0000000222007210 */ /* 0x020fc80007f1e0ff */
[----:B------:R-:W-:Y:S02]  /*8950*/  LEA.HI.X.SX32 R3, R34, R3, 0x1, P0 ;  /* 0x0000000322037211 */ /* 0x000fe400000f0eff */
[----:B0-----:R-:W-:-:S04]  /*8960*/  LEA R2, P0, R0, UR8, 0x3 ;  /* 0x0000000800027c11 */ /* 0x001fc8000f8018ff */
[----:B------:R-:W-:-:S05]  /*8970*/  LEA.HI.X R3, R0, UR9, R3, 0x3, P0 ;  /* 0x0000000900037c11 */ /* 0x000fca00080f1c03 */
[----:B------:R0:W-:Y:S04]  /*8980*/  STG.E.64 desc[UR6][R2.64], R18 ;  /* 0x0000001202007986 */ /* 0x0001e8000c101b06 */
.L_x_173:
[----:B------:R-:W-:Y:S05]  /*8990*/  BSYNC.RECONVERGENT B0 ;  /* 0x0000000000007941 */ /* 0x000fea0003800200 */
.L_x_172:
        /* <DEDUP_REMOVED lines=9> */
.L_x_177:
[----:B-----5:R-:W-:-:S04]  /*8a30*/  IADD3 R0, P0, PT, R20, R2, RZ ;  /* 0x0000000214007210 */ /* 0x020fc80007f1e0ff */
[----:B------:R-:W-:Y:S02]  /*8a40*/  LEA.HI.X.SX32 R3, R20, R3, 0x1, P0 ;  /* 0x0000000314037211 */ /* 0x000fe400000f0eff */
[----:B0-----:R-:W-:-:S04]  /*8a50*/  LEA R2, P0, R0, UR8, 0x3 ;  /* 0x0000000800027c11 */ /* 0x001fc8000f8018ff */
[----:B------:R-:W-:-:S05]  /*8a60*/  LEA.HI.X R3, R0, UR9, R3, 0x3, P0 ;  /* 0x0000000900037c11 */ /* 0x000fca00080f1c03 */
[----:B------:R0:W-:Y:S04]  /*8a70*/  STG.E.64 desc[UR6][R2.64], R22 ;  /* 0x0000001602007986 */ /* 0x0001e8000c101b06 */
.L_x_176:
[----:B------:R-:W-:Y:S05]  /*8a80*/  BSYNC.RECONVERGENT B0 ;  /* 0x0000000000007941 */ /* 0x000fea0003800200 */
.L_x_175:
        /* <DEDUP_REMOVED lines=9> */
.L_x_180:
[----:B-----5:R-:W-:-:S04]  /*8b20*/  IADD3 R0, P0, PT, R17, R2, RZ ;  /* 0x0000000211007210 */ /* 0x020fc80007f1e0ff */
[----:B------:R-:W-:Y:S02]  /*8b30*/  LEA.HI.X.SX32 R3, R17, R3, 0x1, P0 ;  /* 0x0000000311037211 */ /* 0x000fe400000f0eff */
[----:B0-----:R-:W-:-:S04]  /*8b40*/  LEA R2, P0, R0, UR8, 0x3 ;  /* 0x0000000800027c11 */ /* 0x001fc8000f8018ff */
[----:B------:R-:W-:-:S05]  /*8b50*/  LEA.HI.X R3, R0, UR9, R3, 0x3, P0 ;  /* 0x0000000900037c11 */ /* 0x000fca00080f1c03 */
[----:B------:R0:W-:Y:S04]  /*8b60*/  STG.E.64 desc[UR6][R2.64], R24 ;  /* 0x0000001802007986 */ /* 0x0001e8000c101b06 */
.L_x_179:
[----:B------:R-:W-:Y:S05]  /*8b70*/  BSYNC.RECONVERGENT B0 ;  /* 0x0000000000007941 */ /* 0x000fea0003800200 */
.L_x_178:
        /* <DEDUP_REMOVED lines=9> */
.L_x_183:
[----:B-----5:R-:W-:-:S04]  /*8c10*/  IADD3 R0, P0, PT, R14, R2, RZ ;  /* 0x000000020e007210 */ /* 0x020fc80007f1e0ff */
[----:B------:R-:W-:Y:S02]  /*8c20*/  LEA.HI.X.SX32 R3, R14, R3, 0x1, P0 ;  /* 0x000000030e037211 */ /* 0x000fe400000f0eff */
[----:B0-----:R-:W-:-:S04]  /*8c30*/  LEA R2, P0, R0, UR8, 0x3 ;  /* 0x0000000800027c11 */ /* 0x001fc8000f8018ff */
[----:B------:R-:W-:-:S05]  /*8c40*/  LEA.HI.X R3, R0, UR9, R3, 0x3, P0 ;  /* 0x0000000900037c11 */ /* 0x000fca00080f1c03 */
[----:B------:R0:W-:Y:S04]  /*8c50*/  STG.E.64 desc[UR6][R2.64], R26 ;  /* 0x0000001a02007986 */ /* 0x0001e8000c101b06 */
.L_x_182:
[----:B------:R-:W-:Y:S05]  /*8c60*/  BSYNC.RECONVERGENT B0 ;  /* 0x0000000000007941 */ /* 0x000fea0003800200 */
.L_x_181:
[----:B------:R-:W-:-:S04]  /*8c70*/  LOP3.LUT P0, RZ, R16, 0x40, RZ, 0xc0, !PT ;  /* 0x0000004010ff7812 */ /* 0x000fc8000780c0ff */
        /* <DEDUP_REMOVED lines=8> */
.L_x_184:
[----:B-----5:R-:W-:-:S04]  /*8d00*/  IADD3 R0, P0, PT, R21, R2, RZ ;  /* 0x0000000215007210 */ /* 0x020fc80007f1e0ff */
[----:B------:R-:W-:Y:S02]  /*8d10*/  LEA.HI.X.SX32 R3, R21, R3, 0x1, P0 ;  /* 0x0000000315037211 */ /* 0x000fe400000f0eff */
[----:B0-----:R-:W-:-:S04]  /*8d20*/  LEA R2, P0, R0, UR8, 0x3 ;  /* 0x0000000800027c11 */ /* 0x001fc8000f8018ff */
[----:B------:R-:W-:-:S05]  /*8d30*/  LEA.HI.X R3, R0, UR9, R3, 0x3, P0 ;  /* 0x0000000900037c11 */ /* 0x000fca00080f1c03 */
[----:B------:R0:W-:Y:S01]  /*8d40*/  STG.E.64 desc[UR6][R2.64], R32 ;  /* 0x0000002002007986 */ /* 0x0001e2000c101b06 */
[----:B------:R-:W-:Y:S05]  /*8d50*/  BRA `(.L_x_133) ;  /* 0x00000008001c7947 */ /* 0x000fea0003800000 */
.L_x_153:
[----:B------:R-:W-:Y:S01]  /*8d60*/  BAR.SYNC.DEFER_BLOCKING 0x0 ;  /* 0x0000000000007b1d */ /* 0x000fe20000010000 */
[----:B------:R-:W-:Y:S01]  /*8d70*/  P2R R42, PR, RZ, 0x4 ;  /* 0x00000004ff2a7803 */ /* 0x000fe20000000000 */
[--C-:B------:R-:W-:Y:S01]  /*8d80*/  @P0 IMAD.IADD R40, R40, 0x1, -R29.reuse ;  /* 0x0000000128280824 */ /* 0x100fe200078e0a1d */
[----:B------:R-:W-:Y:S01]  /*8d90*/  LOP3.LUT P2, RZ, R16, 0x8, RZ, 0xc0, !PT ;  /* 0x0000000810ff7812 */ /* 0x000fe2000784c0ff */
[--C-:B------:R-:W-:Y:S01]  /*8da0*/  @P6 IMAD.IADD R35, R35, 0x1, -R29.reuse ;  /* 0x0000000123236824 */ /* 0x100fe200078e0a1d */
[----:B------:R-:W-:Y:S01]  /*8db0*/  P2R R44, PR, RZ, 0x8 ;  /* 0x00000008ff2c7803 */ /* 0x000fe20000000000 */
[----:B------:R-:W-:Y:S01]  /*8dc0*/  @P1 IMAD.IADD R34, R34, 0x1, -R29 ;  /* 0x0000000122221824 */ /* 0x000fe200078e0a1d */
[C---:B------:R-:W-:Y:S01]  /*8dd0*/  LOP3.LUT P3, RZ, R16.reuse, 0x10, RZ, 0xc0, !PT ;  /* 0x0000001010ff7812 */ /* 0x040fe2000786c0ff */
[----:B------:R-:W0:Y:S01]  /*8de0*/  LDCU.64 UR12, c[0x0][0x390] ;  /* 0x00007200ff0c77ac */ /* 0x000e220008000a00 */
[----:B------:R-:W-:Y:S02]  /*8df0*/  P2R R45, PR, RZ, 0x10 ;  /* 0x00000010ff2d7803 */ /* 0x000fe40000000000 */
[----:B------:R-:W-:Y:S01]  /*8e00*/  LOP3.LUT P4, RZ, R16, 0x20, RZ, 0xc0, !PT ;  /* 0x0000002010ff7812 */ /* 0x000fe2000788c0ff */
[----:B------:R-:W1:Y:S01]  /*8e10*/  LDCU.64 UR10, c[0x0][0x390] ;  /* 0x00007200ff0a77ac */ /* 0x000e620008000a00 */
[----:B------:R-:W-:-:S02]  /*8e20*/  @P0 LEA R41, R40, UR4, 0x3 ;  /* 0x0000000428290c11 */ /* 0x000fc4000f8e18ff */
[----:B------:R-:W-:Y:S01]  /*8e30*/  LOP3.LUT P5, RZ, R16, 0x40, RZ, 0xc0, !PT ;  /* 0x0000004010ff7812 */ /* 0x000fe200078ac0ff */
[----:B------:R-:W-:Y:S01]  /*8e40*/  @P2 IMAD.IADD R39, R39, 0x1, -R29 ;  /* 0x0000000127272824 */ /* 0x000fe200078e0a1d */
[----:B------:R-:W-:-:S03]  /*8e50*/  @P6 LEA R35, R35, UR4, 0x3 ;  /* 0x0000000423236c11 */ /* 0x000fc6000f8e18ff */
[--C-:B------:R-:W-:Y:S01]  /*8e60*/  @P3 IMAD.IADD R38, R38, 0x1, -R29.reuse ;  /* 0x0000000126263824 */ /* 0x100fe200078e0a1d */
[----:B------:R-:W-:Y:S01]  /*8e70*/  @P2 LEA R39, R39, UR4, 0x3 ;  /* 0x0000000427272c11 */ /* 0x000fe2000f8e18ff */
[----:B------:R-:W-:Y:S01]  /*8e80*/  @P0 STS.64 [R41], R2 ;  /* 0x0000000229000388 */ /* 0x000fe20000000a00 */
[----:B------:R-:W-:Y:S01]  /*8e90*/  LOP3.LUT P0, RZ, R16, 0x4, RZ, 0xc0, !PT ;  /* 0x0000000410ff7812 */ /* 0x000fe2000780c0ff */
[--C-:B------:R-:W-:Y:S01]  /*8ea0*/  @P4 IMAD.IADD R37, R37, 0x1, -R29.reuse ;  /* 0x0000000125254824 */ /* 0x100fe200078e0a1d */
[----:B------:R-:W-:Y:S01]  /*8eb0*/  @P3 LEA R43, R38, UR4, 0x3 ;  /* 0x00000004262b3c11 */ /* 0x000fe2000f8e18ff */
[----:B------:R2:W-:Y:S01]  /*8ec0*/  @P2 STS.64 [R39], R4 ;  /* 0x0000000427002388 */ /* 0x0005e20000000a00 */
[----:B------:R-:W-:Y:S01]  /*8ed0*/  ISETP.NE.AND P2, PT, R42, RZ, PT ;  /* 0x000000ff2a00720c */ /* 0x000fe20003f45270 */
[----:B------:R-:W-:Y:S01]  /*8ee0*/  @P5 IMAD.IADD R21, R21, 0x1, -R29 ;  /* 0x0000000115155824 */ /* 0x000fe200078e0a1d */
[----:B------:R-:W-:Y:S01]  /*8ef0*/  @P4 LEA R37, R37, UR4, 0x3 ;  /* 0x0000000425254c11 */ /* 0x000fe2000f8e18ff */
[----:B------:R3:W-:Y:S01]  /*8f00*/  @P3 STS.64 [R43], R6 ;  /* 0x000000062b003388 */ /* 0x0007e20000000a00 */
[----:B------:R-:W-:-:S02]  /*8f10*/  ISETP.NE.AND P3, PT, R44, RZ, PT ;  /* 0x000000ff2c00720c */ /* 0x000fc40003f65270 */
[----:B------:R-:W-:Y:S01]  /*8f20*/  @P5 LEA R21, R21, UR4, 0x3 ;  /* 0x0000000415155c11 */ /* 0x000fe2000f8e18ff */
[----:B------:R4:W-:Y:S01]  /*8f30*/  @P4 STS.64 [R37], R8 ;  /* 0x0000000825004388 */ /* 0x0009e20000000a00 */
[----:B------:R-:W-:Y:S01]  /*8f40*/  ISETP.NE.AND P4, PT, R45, RZ, PT ;  /* 0x000000ff2d00720c */ /* 0x000fe20003f85270 */
[----:B------:R-:W-:Y:S01]  /*8f50*/  @P0 IMAD.IADD R36, R36, 0x1, -R29 ;  /* 0x0000000124240824 */ /* 0x000fe200078e0a1d */
[----:B--2---:R-:W-:-:S03]  /*8f60*/  @P1 LEA R5, R34, UR4, 0x3 ;  /* 0x0000000422051c11 */ /* 0x004fc6000f8e18ff */
[----:B------:R-:W-:Y:S01]  /*8f70*/  @P2 IMAD.IADD R20, R20, 0x1, -R29 ;  /* 0x0000000114142824 */ /* 0x000fe200078e0a1d */
[----:B------:R-:W-:-:S03]  /*8f80*/  @P0 LEA R3, R36, UR4, 0x3 ;  /* 0x0000000424030c11 */ /* 0x000fc6000f8e18ff */
[--C-:B------:R-:W-:Y:S01]  /*8f90*/  @P3 IMAD.IADD R17, R17, 0x1, -R29.reuse ;  /* 0x0000000111113824 */ /* 0x100fe200078e0a1d */
[----:B---3--:R-:W-:Y:S01]  /*8fa0*/  @P2 LEA R7, R20, UR4, 0x3 ;  /* 0x0000000414072c11 */ /* 0x008fe2000f8e18ff */
[----:B------:R2:W-:Y:S01]  /*8fb0*/  @P0 STS.64 [R3], R10 ;  /* 0x0000000a03000388 */ /* 0x0005e20000000a00 */
[----:B------:R-:W-:Y:S01]  /*8fc0*/  ISETP.GE.AND P0, PT, R15, R28, PT ;  /* 0x0000001c0f00720c */ /* 0x000fe20003f06270 */
[----:B------:R-:W-:Y:S01]  /*8fd0*/  @P4 IMAD.IADD R14, R14, 0x1, -R29 ;  /* 0x000000010e0e4824 */ /* 0x000fe200078e0a1d */
[----:B------:R-:W-:Y:S01]  /*8fe0*/  @P3 LEA R17, R17, UR4, 0x3 ;  /* 0x0000000411113c11 */ /* 0x000fe2000f8e18ff */
[----:B------:R2:W-:Y:S03]  /*8ff0*/  @P6 STS.64 [R35], R12 ;  /* 0x0000000c23006388 */ /* 0x0005e60000000a00 */
[----:B----4-:R-:W-:Y:S01]  /*9000*/  @P4 LEA R9, R14, UR4, 0x3 ;  /* 0x000000040e094c11 */ /* 0x010fe2000f8e18ff */
[----:B------:R2:W-:Y:S04]  /*9010*/  @P1 STS.64 [R5], R18 ;  /* 0x0000001205001388 */ /* 0x0005e80000000a00 */
[----:B------:R2:W-:Y:S04]  /*9020*/  @P2 STS.64 [R7], R22 ;  /* 0x0000001607002388 */ /* 0x0005e80000000a00 */
[----:B------:R2:W-:Y:S04]  /*9030*/  @P3 STS.64 [R17], R24 ;  /* 0x0000001811003388 */ /* 0x0005e80000000a00 */
[----:B------:R2:W-:Y:S04]  /*9040*/  @P4 STS.64 [R9], R26 ;  /* 0x0000001a09004388 */ /* 0x0005e80000000a00 */
[----:B------:R2:W-:Y:S01]  /*9050*/  @P5 STS.64 [R21], R32 ;  /* 0x0000002015005388 */ /* 0x0005e20000000a00 */
[----:B------:R-:W-:Y:S06]  /*9060*/  BAR.SYNC.DEFER_BLOCKING 0x0 ;  /* 0x0000000000007b1d */ /* 0x000fec0000010000 */
[----:B01----:R-:W-:Y:S05]  /*9070*/  @P0 BRA `(.L_x_133) ;  /* 0x0000000400540947 */ /* 0x003fea0003800000 */
[----:B------:R-:W0:Y:S01]  /*9080*/  LDCU UR5, c[0x0][0x3ac] ;  /* 0x00007580ff0577ac */ /* 0x000e220008000800 */
[----:B------:R-:W-:Y:S01]  /*9090*/  IMAD.IADD R0, R0, 0x1, R15 ;  /* 0x0000000100007824 */ /* 0x000fe200078e020f */
[----:B------:R-:W1:Y:S01]  /*90a0*/  LDC.U8 R14, c[0x0][0x3b8] ;  /* 0x0000ee00ff0e7b82 */ /* 0x000e620000000000 */
[----:B------:R-:W-:Y:S03]  /*90b0*/  BSSY.RECONVERGENT B0, `(.L_x_185) ;  /* 0x000001e000007945 */ /* 0x000fe60003800200 */
[----:B0-----:R-:W-:-:S05]  /*90c0*/  IADD3 R0, PT, PT, -R0, UR5, R31 ;  /* 0x0000000500007c10 */ /* 0x001fca000fffe11f */
[----:B------:R-:W-:-:S04]  /*90d0*/  VIADD R2, R0, 0xffffef7f ;  /* 0xffffef7f00027836 */ /* 0x000fc80000000000 */
[C---:B------:R-:W-:Y:S01]  /*90e0*/  IMAD.HI.U32 R0, R2.reuse, -0x55555555, RZ ;  /* 0xaaaaaaab02007827 */ /* 0x040fe200078e00ff */
[----:B------:R-:W-:-:S04]  /*90f0*/  ISETP.GE.U32.AND P1, PT, R2, 0x480, PT ;  /* 0x000004800200780c */ /* 0x000fc80003f26070 */
[----:B------:R-:W-:-:S04]  /*9100*/  SHF.R.U32.HI R0, RZ, 0x8, R0 ;  /* 0x00000008ff007819 */ /* 0x000fc80000011600 */
[----:B--2---:R-:W-:-:S04]  /*9110*/  LOP3.LUT R3, R0, 0x3, RZ, 0xc0, !PT ;  /* 0x0000000300037812 */ /* 0x004fc800078ec0ff */
[----:B------:R-:W-:-:S13]  /*9120*/  ISETP.NE.AND P0, PT, R3, 0x3, PT ;  /* 0x000000030300780c */ /* 0x000fda0003f05270 */
[----:B-1----:R-:W-:Y:S05]  /*9130*/  @!P0 BRA `(.L_x_186) ;  /* 0x0000000000548947 */ /* 0x002fea0003800000 */
[----:B------:R-:W-:Y:S01]  /*9140*/  VIADD R0, R0, 0x1 ;  /* 0x0000000100007836 */ /* 0x000fe20000000000 */
[C---:B------:R-:W-:Y:S01]  /*9150*/  LEA R8, R15.reuse, UR4, 0x3 ;  /* 0x000000040f087c11 */ /* 0x040fe2000f8e18ff */
[----:B------:R-:W-:Y:S01]  /*9160*/  IMAD.IADD R9, R15, 0x1, R29 ;  /* 0x000000010f097824 */ /* 0x000fe200078e021d */
[----:B------:R-:W-:Y:S02]  /*9170*/  ISETP.NE.AND P2, PT, R14, RZ, PT ;  /* 0x000000ff0e00720c */ /* 0x000fe40003f45270 */
[----:B------:R-:W-:-:S05]  /*9180*/  LOP3.LUT R0, R0, 0x3, RZ, 0xc0, !PT ;  /* 0x0000000300007812 */ /* 0x000fca00078ec0ff */
[----:B------:R-:W-:Y:S02]  /*9190*/  IMAD R15, R0, 0x180, R15 ;  /* 0x00000180000f7824 */ /* 0x000fe400078e020f */
[----:B------:R-:W-:-:S07]  /*91a0*/  IMAD.MOV R0, RZ, RZ, -R0 ;  /* 0x000000ffff007224 */ /* 0x000fce00078e0a00 */
.L_x_187:
        /* <DEDUP_REMOVED lines=14> */
.L_x_186:
[----:B------:R-:W-:Y:S05]  /*9290*/  BSYNC.RECONVERGENT B0 ;  /* 0x0000000000007941 */ /* 0x000fea0003800200 */
.L_x_185:
[----:B------:R-:W-:Y:S05]  /*92a0*/  @!P1 BRA `(.L_x_133) ;  /* 0x0000000000c89947 */ /* 0x000fea0003800000 */
[----:B------:R-:W1:Y:S01]  /*92b0*/  S2UR UR8, SR_CgaCtaId ;  /* 0x00000000000879c3 */ /* 0x000e620000008800 */
[----:B------:R-:W-:Y:S01]  /*92c0*/  UMOV UR5, 0x400 ;  /* 0x0000040000057882 */ /* 0x000fe20000000000 */
[----:B------:R-:W-:Y:S01]  /*92d0*/  ISETP.NE.AND P0, PT, R14, RZ, PT ;  /* 0x000000ff0e00720c */ /* 0x000fe20003f05270 */
[----:B------:R-:W-:Y:S01]  /*92e0*/  IMAD.IADD R29, R15, 0x1, R29 ;  /* 0x000000010f1d7824 */ /* 0x000fe200078e021d */
[----:B-1----:R-:W-:-:S06]  /*92f0*/  ULEA UR5, UR8, UR5, 0x18 ;  /* 0x0000000508057291 */ /* 0x002fcc000f8ec0ff */
[----:B------:R-:W-:-:S05]  /*9300*/  LEA R0, R15, UR5, 0x3 ;  /* 0x000000050f007c11 */ /* 0x000fca000f8e18ff */
[----:B------:R-:W-:-:S07]  /*9310*/  VIADD R0, R0, 0x1800 ;  /* 0x0000180000007836 */ /* 0x000fce0000000000 */
.L_x_188:
[----:B0-----:R-:W1:Y:S01]  /*9320*/  @!P0 LDC.64 R6, c[0x0][0x3d0] ;  /* 0x0000f400ff068b82 */ /* 0x001e620000000a00 */
[----:B0-----:R-:W-:Y:S01]  /*9330*/  CS2R R2, SRZ ;  /* 0x0000000000027805 */ /* 0x001fe2000001ff00 */
[----:B------:R-:W0:Y:S05]  /*9340*/  LDS.64 R4, [R0+-0x1800] ;  /* 0xffe8000000047984 */ /* 0x000e2a0000000a00 */
[----:B-1----:R1:W2:Y:S01]  /*9350*/  @!P0 LDG.E.64 R2, desc[UR6][R6.64] ;  /* 0x0000000606028981 */ /* 0x0022a2000c1e1b00 */
[----:B------:R-:W-:Y:S02]  /*9360*/  ISETP.NE.AND P0, PT, R14, RZ, PT ;  /* 0x000000ff0e00720c */ /* 0x000fe40003f05270 */
        /* <DEDUP_REMOVED lines=27> */
[----:B-1----:R-:W2:Y:S01]  /*9520*/  @!P0 LDG.E.64 R2, desc[UR6][R12.64] ;  /* 0x000000060c028981 */ /* 0x002ea2000c1e1b00 */
[----:B------:R-:W-:Y:S02]  /*9530*/  VIADD R15, R15, 0x600 ;  /* 0x000006000f0f7836 */ /* 0x000fe40000000000 */
[----:B---3--:R-:W-:Y:S01]  /*9540*/  VIADD R0, R0, 0x3000 ;  /* 0x0000300000007836 */ /* 0x008fe20000000000 */
[C---:B--2---:R-:W-:Y:S01]  /*9550*/  IADD3 R10, P1, PT, R29.reuse, R2, RZ ;  /* 0x000000021d0a7210 */ /* 0x044fe20007f3e0ff */
[----:B------:R-:W-:-:S04]  /*9560*/  VIADD R29, R29, 0x600 ;  /* 0x000006001d1d7836 */ /* 0x000fc80000000000 */
[----:B------:R-:W-:Y:S01]  /*9570*/  IMAD.X R3, R19, 0x1, R3, P1 ;  /* 0x0000000113037824 */ /* 0x000fe200008e0603 */
[----:B------:R-:W-:-:S04]  /*9580*/  LEA R2, P1, R10, UR12, 0x3 ;  /* 0x0000000c0a027c11 */ /* 0x000fc8000f8218ff */
[----:B------:R-:W-:Y:S02]  /*9590*/  LEA.HI.X R3, R10, UR13, R3, 0x3, P1 ;  /* 0x0000000d0a037c11 */ /* 0x000fe400088f1c03 */
[----:B------:R-:W-:-:S03]  /*95a0*/  ISETP.GE.AND P1, PT, R15, R28, PT ;  /* 0x0000001c0f00720c */ /* 0x000fc60003f26270 */
[----:B-----5:R0:W-:Y:S10]  /*95b0*/  STG.E.64 desc[UR6][R2.64+0x2400], R6 ;  /* 0x0024000602007986 */ /* 0x0201f4000c101b06 */
[----:B------:R-:W-:Y:S05]  /*95c0*/  @!P1 BRA `(.L_x_188) ;  /* 0xfffffffc00549947 */ /* 0x000fea000383ffff */
.L_x_133:
[----:B------:R-:W-:Y:S05]  /*95d0*/  BSYNC.RECONVERGENT B1 ;  /* 0x0000000000017941 */ /* 0x000fea0003800200 */
.L_x_93:
[----:B------:R-:W5:Y:S02]  /*95e0*/  S2R R0, SR_TID.X ;  /* 0x0000000000007919 */ /* 0x000f640000002100 */
[----:B-----5:R-:W-:-:S13]  /*95f0*/  ISETP.NE.AND P0, PT, R0, RZ, PT ;  /* 0x000000ff0000720c */ /* 0x020fda0003f05270 */
[----:B------:R-:W-:Y:S05]  /*9600*/  @P0 EXIT ;  /* 0x000000000000094d */ /* 0x000fea0003800000 */
[----:B------:R-:W5:Y:S02]  /*9610*/  LDCU.U8 UR4, c[0x0][0x3b9] ;  /* 0x00007720ff0477ac */ /* 0x000f640008000000 */
[----:B-----5:R-:W-:-:S09]  /*9620*/  UISETP.NE.AND UP0, UPT, UR4, URZ, UPT ;  /* 0x000000ff0400728c */ /* 0x020fd2000bf05270 */
[----:B------:R-:W-:Y:S05]  /*9630*/  BRA.U !UP0, `(.L_x_189) ;  /* 0x00000001082c7547 */ /* 0x000fea000b800000 */
[----:B------:R-:W5:Y:S01]  /*9640*/  LDCU.U8 UR4, c[0x0][0x3b8] ;  /* 0x00007700ff0477ac */ /* 0x000f620008000000 */
[----:B01234-:R-:W0:Y:S01]  /*9650*/  LDC.64 R4, c[0x0][0x398] ;  /* 0x0000e600ff047b82 */ /* 0x01fe220000000a00 */
[----:B------:R-:W-:Y:S01]  /*9660*/  CS2R R2, SRZ ;  /* 0x0000000000027805 */ /* 0x000fe2000001ff00 */
[----:B-----5:R-:W-:-:S09]  /*9670*/  UISETP.NE.AND UP0, UPT, UR4, URZ, UPT ;  /* 0x000000ff0400728c */ /* 0x020fd2000bf05270 */
[----:B------:R-:W-:Y:S05]  /*9680*/  BRA.U UP0, `(.L_x_190) ;  /* 0x0000000100087547 */ /* 0x000fea000b800000 */
[----:B------:R-:W1:Y:S02]  /*9690*/  LDC.64 R2, c[0x0][0x3d0] ;  /* 0x0000f400ff027b82 */ /* 0x000e640000000a00 */
[----:B-1----:R-:W5:Y:S02]  /*96a0*/  LDG.E.64 R2, desc[UR6][R2.64] ;  /* 0x0000000602027981 */ /* 0x002f64000c1e1b00 */
.L_x_190:
[----:B-----5:R-:W-:-:S04]  /*96b0*/  IADD3 R2, P0, PT, R30, R2, RZ ;  /* 0x000000021e027210 */ /* 0x020fc80007f1e0ff */
[----:B------:R-:W-:-:S05]  /*96c0*/  LEA.HI.X.SX32 R3, R30, R3, 0x1, P0 ;  /* 0x000000031e037211 */ /* 0x000fca00000f0eff */
[----:B0-----:R-:W-:Y:S01]  /*96d0*/  STG.E.64 desc[UR6][R4.64], R2 ;  /* 0x0000000204007986 */ /* 0x001fe2000c101b06 */
[----:B------:R-:W-:Y:S05]  /*96e0*/  EXIT ;  /* 0x000000000000794d */ /* 0x000fea0003800000 */
.L_x_189:
[----:B------:R-:W5:Y:S01]  /*96f0*/  LDCU.U8 UR4, c[0x0][0x3b8] ;  /* 0x00007700ff0477ac */ /* 0x000f620008000000 */
[----:B01234-:R-:W0:Y:S01]  /*9700*/  LDC.64 R4, c[0x0][0x3d8] ;  /* 0x0000f600ff047b82 */ /* 0x01fe220000000a00 */
[----:B------:R-:W-:Y:S01]  /*9710*/  CS2R R2, SRZ ;  /* 0x0000000000027805 */ /* 0x000fe2000001ff00 */
[----:B-----5:R-:W-:-:S09]  /*9720*/  UISETP.NE.AND UP0, UPT, UR4, URZ, UPT ;  /* 0x000000ff0400728c */ /* 0x020fd2000bf05270 */
[----:B------:R-:W-:Y:S05]  /*9730*/  BRA.U UP0, `(.L_x_191) ;  /* 0x0000000100087547 */ /* 0x000fea000b800000 */
[----:B------:R-:W1:Y:S02]  /*9740*/  LDC.64 R2, c[0x0][0x3d0] ;  /* 0x0000f400ff027b82 */ /* 0x000e640000000a00 */
[----:B-1----:R-:W5:Y:S02]  /*9750*/  LDG.E.64 R2, desc[UR6][R2.64] ;  /* 0x0000000602027981 */ /* 0x002f64000c1e1b00 */
.L_x_191:
[----:B-----5:R-:W-:-:S04]  /*9760*/  IADD3 R2, P0, PT, R30, R2, RZ ;  /* 0x000000021e027210 */ /* 0x020fc80007f1e0ff */
[----:B------:R-:W-:-:S05]  /*9770*/  LEA.HI.X.SX32 R3, R30, R3, 0x1, P0 ;  /* 0x000000031e037211 */ /* 0x000fca00000f0eff */
[----:B0-----:R-:W-:Y:S01]  /*9780*/  STG.E.64 desc[UR6][R4.64], R2 ;  /* 0x0000000204007986 */ /* 0x001fe2000c101b06 */
[----:B------:R-:W-:Y:S05]  /*9790*/  EXIT ;  /* 0x000000000000794d */ /* 0x000fea0003800000 */
.L_x_41:
[----:B------:R-:W-:Y:S01]  /*97a0*/  BSSY B0, `(.L_x_192) ;  /* 0x0000006000007945 */ /* 0x000fe20003800000 */
[----:B------:R-:W-:Y:S01]  /*97b0*/  PLOP3.LUT P6, PT, P6, PT, PT, 0x8, 0x80 ;  /* 0x000000000080781c */ /* 0x000fe200037ce170 */
[----:B------:R-:W-:-:S12]  /*97c0*/  IMAD.MOV.U32 R20, RZ, RZ, -0x1 ;  /* 0xffffffffff147424 */ /* 0x000fd800078e00ff */
[----:B------:R-:W-:Y:S05]  /*97d0*/  WARPSYNC.COLLECTIVE R20, `(.L_x_193) ;  /* 0x0000000014087348 */ /* 0x000fea0003c00000 */
[----:B------:R-:W-:Y:S01]  /*97e0*/  VOTE.ANY P6, P6 ;  /* 0x0000000000ff7806 */ /* 0x000fe200030c0100 */
[----:B------:R-:W-:-:S12]  /*97f0*/  ENDCOLLECTIVE ;  /* 0x000000000000791b */ /* 0x000fd80003800000 */
.L_x_193:
[----:B------:R-:W-:Y:S05]  /*9800*/  BSYNC B0 ;  /* 0x0000000000007941 */ /* 0x000fea0003800000 */
.L_x_192:
[----:B------:R-:W-:Y:S05]  /*9810*/  BRA `(.L_x_194) ;  /* 0xffffff9000a07947 */ /* 0x000fea000383ffff */
.L_x_45:
[----:B------:R-:W-:Y:S01]  /*9820*/  BSSY B0, `(.L_x_195) ;  /* 0x0000006000007945 */ /* 0x000fe20003800000 */
[----:B------:R-:W-:Y:S01]  /*9830*/  PLOP3.LUT P6, PT, P6, PT, PT, 0x8, 0x80 ;  /* 0x000000000080781c */ /* 0x000fe200037ce170 */
[----:B------:R-:W-:-:S12]  /*9840*/  IMAD.MOV.U32 R20, RZ, RZ, -0x1 ;  /* 0xffffffffff147424 */ /* 0x000fd800078e00ff */
[----:B------:R-:W-:Y:S05]  /*9850*/  WARPSYNC.COLLECTIVE R20, `(.L_x_196) ;  /* 0x0000000014087348 */ /* 0x000fea0003c00000 */
[----:B------:R-:W-:Y:S01]  /*9860*/  VOTE.ANY P6, P6 ;  /* 0x0000000000ff7806 */ /* 0x000fe200030c0100 */
[----:B------:R-:W-:-:S12]  /*9870*/  ENDCOLLECTIVE ;  /* 0x000000000000791b */ /* 0x000fd80003800000 */
.L_x_196:
[----:B------:R-:W-:Y:S05]  /*9880*/  BSYNC B0 ;  /* 0x0000000000007941 */ /* 0x000fea0003800000 */
.L_x_195:
[----:B------:R-:W-:Y:S05]  /*9890*/  BRA `(.L_x_197) ;  /* 0xffffff9000b07947 */ /* 0x000fea000383ffff */
.L_x_47:
[----:B------:R-:W0:Y:S01]  /*98a0*/  S2R R13, SR_GEMASK ;  /* 0x00000000000d7919 */ /* 0x000e220000003c00 */
[----:B------:R-:W-:Y:S01]  /*98b0*/  BSSY B0, `(.L_x_198) ;  /* 0x0000007000007945 */ /* 0x000fe20003800000 */
[----:B------:R-:W-:Y:S01]  /*98c0*/  ISETP.NE.AND P1, PT, R14, 0x65, PT ;  /* 0x000000650e00780c */ /* 0x000fe20003f25270 */
[----:B------:R-:W-:Y:S01]  /*98d0*/  IMAD.MOV.U32 R20, RZ, RZ, -0x1 ;  /* 0xffffffffff147424 */ /* 0x000fe200078e00ff */
[----:B------:R-:W-:-:S13]  /*98e0*/  PLOP3.LUT P5, PT, P5, PT, PT, 0x8, 0x80 ;  /* 0x000000000080781c */ /* 0x000fda0002fae170 */
[----:B0-----:R-:W-:Y:S05]  /*98f0*/  WARPSYNC.COLLECTIVE R20, `(.L_x_199) ;  /* 0x0000000014087348 */ /* 0x001fea0003c00000 */
[----:B------:R-:W-:Y:S01]  /*9900*/  VOTE.ANY R20, PT, P5 ;  /* 0x0000000000147806 */ /* 0x000fe200028e0100 */
[----:B0-----:R-:W-:Y:S06]  /*9910*/  ENDCOLLECTIVE ;  /* 0x000000000000791b */ /* 0x001fec0003800000 */
.L_x_199:
[----:B------:R-:W-:Y:S05]  /*9920*/  BSYNC B0 ;  /* 0x0000000000007941 */ /* 0x000fea0003800000 */
.L_x_198:
[----:B------:R-:W-:Y:S01]  /*9930*/  LOP3.LUT R20, R20, 0x80000000, R13, 0xec, !PT ;  /* 0x8000000014147812 */ /* 0x000fe200078eec0d */
[----:B------:R-:W-:Y:S02]  /*9940*/  IMAD.MOV.U32 R17, RZ, RZ, R15 ;  /* 0x000000ffff117224 */ /* 0x000fe400078e000f */
[----:B------:R-:W-:Y:S02]  /*9950*/  IMAD.MOV.U32 R50, RZ, RZ, 0x1 ;  /* 0x00000001ff327424 */ /* 0x000fe400078e00ff */
[C---:B------:R-:W-:Y:S02]  /*9960*/  VIADD R13, R20.reuse, 0xffffffff ;  /* 0xffffffff140d7836 */ /* 0x040fe40000000000 */
[C---:B------:R-:W-:Y:S02]  /*9970*/  VIADD R19, R53.reuse, 0x2 ;  /* 0x0000000235137836 */ /* 0x040fe40000000000 */
[----:B------:R-:W-:Y:S01]  /*9980*/  VIADD R18, R53, 0x4 ;  /* 0x0000000435127836 */ /* 0x000fe20000000000 */
[----:B------:R-:W-:Y:S01]  /*9990*/  LOP3.LUT R13, R20, R13, RZ, 0xc, !PT ;  /* 0x0000000d140d7212 */ /* 0x000fe200078e0cff */
[----:B------:R-:W-:-:S03]  /*99a0*/  IMAD.MOV.U32 R20, RZ, RZ, -0x1 ;  /* 0xffffffffff147424 */ /* 0x000fc600078e00ff */
[----:B------:R0:W1:Y:S02]  /*99b0*/  POPC R22, R13 ;  /* 0x0000000d00167309 */ /* 0x0000640000000000 */
[C---:B0-----:R-:W-:Y:S02]  /*99c0*/  VIADD R13, R53.reuse, 0x8 ;  /* 0x00000008350d7836 */ /* 0x041fe40000000000 */
[----:B-1----:R-:W-:Y:S01]  /*99d0*/  IMAD.MOV.U32 R14, RZ, RZ, R22 ;  /* 0x000000ffff0e7224 */ /* 0x002fe200078e0016 */
[----:B------:R-:W-:-:S13]  /*99e0*/  ISETP.GE.AND P2, PT, R53, R22, PT ;  /* 0x000000163500720c */ /* 0x000fda0003f46270 */
[----:B------:R-:W-:Y:S05]  /*99f0*/  WARPSYNC.COLLECTIVE R20, `(.L_x_200) ;  /* 0x0000000014087348 */ /* 0x000fea0003c00000 */
[----:B------:R0:W1:Y:S02]  /*9a00*/  SHFL.DOWN P5, R51, R17, R50, R14 ;  /* 0x0800003211337389 */ /* 0x00006400000a000e */
[----:B01----:R-:W-:Y:S05]  /*9a10*/  ENDCOLLECTIVE ;  /* 0x000000000000791b */ /* 0x003fea0003800000 */
.L_x_200:
[----:B------:R-:W-:Y:S01]  /*9a20*/  IMAD.MOV.U32 R50, RZ, RZ, 0x2 ;  /* 0x00000002ff327424 */ /* 0x000fe200078e00ff */
[----:B------:R-:W-:Y:S02]  /*9a30*/  SEL R16, R51, RZ, !P2 ;  /* 0x000000ff33107207 */ /* 0x000fe40005000000 */
[----:B------:R-:W-:-:S03]  /*9a40*/  ISETP.GT.AND P2, PT, R19, R22, PT ;  /* 0x000000161300720c */ /* 0x000fc60003f44270 */
[----:B------:R-:W-:-:S04]  /*9a50*/  IMAD.IADD R21, R16, 0x1, R15 ;  /* 0x0000000110157824 */ /* 0x000fc800078e020f */
[----:B------:R-:W-:-:S07]  /*9a60*/  IMAD.MOV.U32 R17, RZ, RZ, R21 ;  /* 0x000000ffff117224 */ /* 0x000fce00078e0015 */
[----:B------:R-:W-:Y:S05]  /*9a70*/  WARPSYNC.COLLECTIVE R20, `(.L_x_201) ;  /* 0x0000000014087348 */ /* 0x000fea0003c00000 */
[----:B------:R0:W1:Y:S02]  /*9a80*/  SHFL.DOWN P5, R51, R17, R50, R14 ;  /* 0x0800003211337389 */ /* 0x00006400000a000e */
[----:B01----:R-:W-:Y:S05]  /*9a90*/  ENDCOLLECTIVE ;  /* 0x000000000000791b */ /* 0x003fea0003800000 */
.L_x_201:
[----:B------:R-:W-:Y:S01]  /*9aa0*/  IMAD.MOV.U32 R50, RZ, RZ, 0x4 ;  /* 0x00000004ff327424 */ /* 0x000fe200078e00ff */
[----:B------:R-:W-:Y:S02]  /*9ab0*/  SEL R16, R51, RZ, !P2 ;  /* 0x000000ff33107207 */ /* 0x000fe40005000000 */
[----:B------:R-:W-:-:S03]  /*9ac0*/  ISETP.GT.AND P2, PT, R18, R22, PT ;  /* 0x000000161200720c */ /* 0x000fc60003f44270 */
[----:B------:R-:W-:Y:S02]  /*9ad0*/  IMAD.IADD R47, R21, 0x1, R16 ;  /* 0x00000001152f7824 */ /* 0x000fe400078e0210 */
[----:B------:R-:W-:Y:S02]  /*9ae0*/  VIADD R21, R53, 0x10 ;  /* 0x0000001035157836 */ /* 0x000fe40000000000 */
[----:B------:R-:W-:-:S07]  /*9af0*/  IMAD.MOV.U32 R17, RZ, RZ, R47 ;  /* 0x000000ffff117224 */ /* 0x000fce00078e002f */
[----:B------:R-:W-:Y:S05]  /*9b00*/  WARPSYNC.COLLECTIVE R20, `(.L_x_202) ;  /* 0x0000000014087348 */ /* 0x000fea0003c00000 */
[----:B------:R0:W1:Y:S02]  /*9b10*/  SHFL.DOWN P5, R51, R17, R50, R14 ;  /* 0x0800003211337389 */ /* 0x00006400000a000e */
[----:B01----:R-:W-:Y:S05]  /*9b20*/  ENDCOLLECTIVE ;  /* 0x000000000000791b */ /* 0x003fea0003800000 */
.L_x_202:
        /* <DEDUP_REMOVED lines=8> */
.L_x_203:
        /* <DEDUP_REMOVED lines=8> */
.L_x_204:
[----:B------:R-:W-:Y:S02]  /*9c30*/  SEL R22, R51, RZ, !P2 ;  /* 0x000000ff33167207 */ /* 0x000fe40005000000 */
[----:B------:R-:W-:-:S03]  /*9c40*/  PLOP3.LUT P5, PT, P1, PT, PT, 0x80, 0x8 ;  /* 0x000000000008781c */ /* 0x000fc60000faf070 */
[----:B------:R-:W-:Y:S02]  /*9c50*/  IMAD.IADD R22, R15, 0x1, R22 ;  /* 0x000000010f167824 */ /* 0x000fe400078e0216 */
[----:B------:R-:W0:Y:S08]  /*9c60*/  LDC.64 R14, c[0x0][0x3a0] ;  /* 0x0000e800ff0e7b82 */ /* 0x000e300000000a00 */
[----:B0-----:R-:W-:Y:S05]  /*9c70*/  WARPSYNC.COLLECTIVE R20, `(.L_x_205) ;  /* 0x0000000014087348 */ /* 0x001fea0003c00000 */
[----:B------:R-:W-:Y:S01]  /*9c80*/  VOTE.ALL P5, P5 ;  /* 0x0000000000ff7806 */ /* 0x000fe200028a0000 */
[----:B0-----:R-:W-:-:S12]  /*9c90*/  ENDCOLLECTIVE ;  /* 0x000000000000791b */ /* 0x001fd80003800000 */
.L_x_205:
[----:B------:R-:W-:-:S05]  /*9ca0*/  IADD3 R46, P2, PT, R14, 0x100, RZ ;  /* 0x000001000e2e7810 */ /* 0x000fca0007f5e0ff */
[----:B------:R-:W-:Y:S01]  /*9cb0*/  IMAD.X R47, RZ, RZ, R15, P2 ;  /* 0x000000ffff2f7224 */ /* 0x000fe200010e060f */
[----:B------:R-:W-:Y:S07]  /*9cc0*/  BRA `(.L_x_206) ;  /* 0xffffff9000407947 */ /* 0x000fee000383ffff */
.L_x_49:
[----:B------:R-:W-:Y:S01]  /*9cd0*/  BSSY B0, `(.L_x_207) ;  /* 0x0000006000007945 */ /* 0x000fe20003800000 */
[----:B------:R-:W-:Y:S01]  /*9ce0*/  PLOP3.LUT P6, PT, P6, PT, PT, 0x8, 0x80 ;  /* 0x000000000080781c */ /* 0x000fe200037ce170 */
[----:B------:R-:W-:-:S12]  /*9cf0*/  IMAD.MOV.U32 R20, RZ, RZ, -0x1 ;  /* 0xffffffffff147424 */ /* 0x000fd800078e00ff */
[----:B------:R-:W-:Y:S05]  /*9d00*/  WARPSYNC.COLLECTIVE R20, `(.L_x_208) ;  /* 0x0000000014087348 */ /* 0x000fea0003c00000 */
[----:B------:R-:W-:Y:S01]  /*9d10*/  VOTE.ANY P6, P6 ;  /* 0x0000000000ff7806 */ /* 0x000fe200030c0100 */
[----:B------:R-:W-:-:S12]  /*9d20*/  ENDCOLLECTIVE ;  /* 0x000000000000791b */ /* 0x000fd80003800000 */
.L_x_208:
[----:B------:R-:W-:Y:S05]  /*9d30*/  BSYNC B0 ;  /* 0x0000000000007941 */ /* 0x000fea0003800000 */
.L_x_207:
[----:B------:R-:W-:Y:S05]  /*9d40*/  BRA `(.L_x_209) ;  /* 0xffffff9000487947 */ /* 0x000fea000383ffff */
.L_x_53:
[----:B------:R-:W-:Y:S01]  /*9d50*/  BSSY B0, `(.L_x_210) ;  /* 0x0000006000007945 */ /* 0x000fe20003800000 */
[----:B------:R-:W-:Y:S01]  /*9d60*/  PLOP3.LUT P6, PT, P6, PT, PT, 0x8, 0x80 ;  /* 0x000000000080781c */ /* 0x000fe200037ce170 */
[----:B------:R-:W-:-:S12]  /*9d70*/  IMAD.MOV.U32 R20, RZ, RZ, -0x1 ;  /* 0xffffffffff147424 */ /* 0x000fd800078e00ff */
[----:B------:R-:W-:Y:S05]  /*9d80*/  WARPSYNC.COLLECTIVE R20, `(.L_x_211) ;  /* 0x0000000014087348 */ /* 0x000fea0003c00000 */
[----:B------:R-:W-:Y:S01]  /*9d90*/  VOTE.ANY P6, P6 ;  /* 0x0000000000ff7806 */ /* 0x000fe200030c0100 */
[----:B------:R-:W-:-:S12]  /*9da0*/  ENDCOLLECTIVE ;  /* 0x000000000000791b */ /* 0x000fd80003800000 */
.L_x_211:
[----:B------:R-:W-:Y:S05]  /*9db0*/  BSYNC B0 ;  /* 0x0000000000007941 */ /* 0x000fea0003800000 */
.L_x_210:
[----:B------:R-:W-:Y:S05]  /*9dc0*/  BRA `(.L_x_212) ;  /* 0xffffff9000587947 */ /* 0x000fea000383ffff */
.L_x_55:
[----:B------:R-:W-:Y:S01]  /*9dd0*/  BSSY B0, `(.L_x_213) ;  /* 0x0000006000007945 */ /* 0x000fe20003800000 */
[----:B------:R-:W-:Y:S01]  /*9de0*/  PLOP3.LUT P5, PT, P5, PT, PT, 0x8, 0x80 ;  /* 0x000000000080781c */ /* 0x000fe20002fae170 */
[----:B------:R-:W-:-:S12]  /*9df0*/  IMAD.MOV.U32 R20, RZ, RZ, -0x1 ;  /* 0xffffffffff147424 */ /* 0x000fd800078e00ff */
[----:B------:R-:W-:Y:S05]  /*9e00*/  WARPSYNC.COLLECTIVE R20, `(.L_x_214) ;  /* 0x0000000014087348 */ /* 0x000fea0003c00000 */
[----:B------:R-:W-:Y:S01]  /*9e10*/  VOTE.ANY R20, PT, P5 ;  /* 0x0000000000147806 */ /* 0x000fe200028e0100 */
[----:B------:R-:W-:Y:S06]  /*9e20*/  ENDCOLLECTIVE ;  /* 0x000000000000791b */ /* 0x000fec0003800000 */
.L_x_214:
[----:B------:R-:W-:Y:S05]  /*9e30*/  BSYNC B0 ;  /* 0x0000000000007941 */ /* 0x000fea0003800000 */
.L_x_213:
[----:B------:R-:W0:Y:S01]  /*9e40*/  S2R R14, SR_GEMASK ;  /* 0x00000000000e7919 */ /* 0x000e220000003c00 */
[----:B------:R-:W-:Y:S02]  /*9e50*/  IMAD.MOV.U32 R50, RZ, RZ, 0x1 ;  /* 0x00000001ff327424 */ /* 0x000fe400078e00ff */
[----:B------:R-:W-:Y:S01]  /*9e60*/  VIADD R12, R12, 0xffffffe0 ;  /* 0xffffffe00c0c7836 */ /* 0x000fe20000000000 */
[----:B0-----:R-:W-:-:S05]  /*9e70*/  LOP3.LUT R20, R20, 0x80000000, R14, 0xec, !PT ;  /* 0x8000000014147812 */ /* 0x001fca00078eec0e */
[----:B------:R-:W-:-:S05]  /*9e80*/  VIADD R15, R20, 0xffffffff ;  /* 0xffffffff140f7836 */ /* 0x000fca0000000000 */
[----:B------:R-:W-:Y:S01]  /*9e90*/  LOP3.LUT R15, R20, R15, RZ, 0xc, !PT ;  /* 0x0000000f140f7212 */ /* 0x000fe200078e0cff */
[----:B------:R-:W-:-:S03]  /*9ea0*/  IMAD.MOV.U32 R20, RZ, RZ, -0x1 ;  /* 0xffffffffff147424 */ /* 0x000fc600078e00ff */
[----:B------:R0:W1:Y:S04]  /*9eb0*/  POPC R14, R15 ;  /* 0x0000000f000e7309 */ /* 0x0000680000000000 */
[----:B01----:R-:W-:Y:S05]  /*9ec0*/  WARPSYNC.COLLECTIVE R20, `(.L_x_215) ;  /* 0x0000000014087348 */ /* 0x003fea0003c00000 */
[----:B-1----:R1:W2:Y:S02]  /*9ed0*/  SHFL.DOWN P5, R51, R17, R50, R14 ;  /* 0x0800003211337389 */ /* 0x0022a400000a000e */
[----:B012---:R-:W-:Y:S05]  /*9ee0*/  ENDCOLLECTIVE ;  /* 0x000000000000791b */ /* 0x007fea0003800000 */
.L_x_215:
[----:B------:R-:W-:Y:S01]  /*9ef0*/  ISETP.GE.AND P1, PT, R53, R14, PT ;  /* 0x0000000e3500720c */ /* 0x000fe20003f26270 */
[----:B------:R-:W-:-:S03]  /*9f00*/  IMAD.MOV.U32 R50, RZ, RZ, 0x2 ;  /* 0x00000002ff327424 */ /* 0x000fc600078e00ff */
[----:B------:R-:W-:Y:S02]  /*9f10*/  SEL R51, R51, RZ, !P1 ;  /* 0x000000ff33337207 */ /* 0x000fe40004800000 */
[----:B------:R-:W-:-:S03]  /*9f20*/  ISETP.GT.AND P1, PT, R19, R14, PT ;  /* 0x0000000e1300720c */ /* 0x000fc60003f24270 */
[----:B------:R-:W-:-:S10]  /*9f30*/  IMAD.IADD R17, R51, 0x1, R17 ;  /* 0x0000000133117824 */ /* 0x000fd400078e0211 */
[----:B------:R-:W-:Y:S05]  /*9f40*/  WARPSYNC.COLLECTIVE R20, `(.L_x_216) ;  /* 0x0000000014087348 */ /* 0x000fea0003c00000 */
[----:B------:R0:W1:Y:S02]  /*9f50*/  SHFL.DOWN P5, R51, R17, R50, R14 ;  /* 0x0800003211337389 */ /* 0x00006400000a000e */
[----:B01----:R-:W-:Y:S05]  /*9f60*/  ENDCOLLECTIVE ;  /* 0x000000000000791b */ /* 0x003fea0003800000 */
.L_x_216:
[----:B------:R-:W-:Y:S01]  /*9f70*/  IMAD.MOV.U32 R50, RZ, RZ, 0x4 ;  /* 0x00000004ff327424 */ /* 0x000fe200078e00ff */
[----:B------:R-:W-:Y:S02]  /*9f80*/  SEL R51, R51, RZ, !P1 ;  /* 0x000000ff33337207 */ /* 0x000fe40004800000 */
[----:B------:R-:W-:-:S03]  /*9f90*/  ISETP.GT.AND P1, PT, R18, R14, PT ;  /* 0x0000000e1200720c */ /* 0x000fc60003f24270 */
[----:B------:R-:W-:-:S10]  /*9fa0*/  IMAD.IADD R17, R17, 0x1, R51 ;  /* 0x0000000111117824 */ /* 0x000fd400078e0233 */
[----:B------:R-:W-:Y:S05]  /*9fb0*/  WARPSYNC.COLLECTIVE R20, `(.L_x_217) ;  /* 0x0000000014087348 */ /* 0x000fea0003c00000 */
[----:B------:R0:W1:Y:S02]  /*9fc0*/  SHFL.DOWN P5, R51, R17, R50, R14 ;  /* 0x0800003211337389 */ /* 0x00006400000a000e */
[----:B01----:R-:W-:Y:S05]  /*9fd0*/  ENDCOLLECTIVE ;  /* 0x000000000000791b */ /* 0x003fea0003800000 */
.L_x_217:
[----:B------:R-:W-:Y:S01]  /*9fe0*/  IMAD.MOV.U32 R50, RZ, RZ, 0x8 ;  /* 0x00000008ff327424 */ /* 0x000fe200078e00ff */
[----:B------:R-:W-:Y:S02]  /*9ff0*/  SEL R51, R51, RZ, !P1 ;  /* 0x000000ff33337207 */ /* 0x000fe40004800000 */
[----:B------:R-:W-:-:S03]  /*a000*/  ISETP.GT.AND P1, PT, R13, R14, PT ;  /* 0x0000000e0d00720c */ /* 0x000fc60003f24270 */
[----:B------:R-:W-:-:S10]  /*a010*/  IMAD.IADD R17, R17, 0x1, R51 ;  /* 0x0000000111117824 */ /* 0x000fd400078e0233 */
[----:B------:R-:W-:Y:S05]  /*a020*/  WARPSYNC.COLLECTIVE R20, `(.L_x_218) ;  /* 0x0000000014087348 */ /* 0x000fea0003c00000 */
[----:B------:R0:W1:Y:S02]  /*a030*/  SHFL.DOWN P5, R51, R17, R50, R14 ;  /* 0x0800003211337389 */ /* 0x00006400000a000e */
[----:B01----:R-:W-:Y:S05]  /*a040*/  ENDCOLLECTIVE ;  /* 0x000000000000791b */ /* 0x003fea0003800000 */
.L_x_218:
[----:B------:R-:W-:Y:S01]  /*a050*/  IMAD.MOV.U32 R50, RZ, RZ, 0x10 ;  /* 0x00000010ff327424 */ /* 0x000fe200078e00ff */
[----:B------:R-:W-:Y:S02]  /*a060*/  SEL R51, R51, RZ, !P1 ;  /* 0x000000ff33337207 */ /* 0x000fe40004800000 */
[----:B------:R-:W-:-:S03]  /*a070*/  ISETP.GT.AND P1, PT, R21, R14, PT ;  /* 0x0000000e1500720c */ /* 0x000fc60003f24270 */
[----:B------:R-:W-:-:S10]  /*a080*/  IMAD.IADD R17, R17, 0x1, R51 ;  /* 0x0000000111117824 */ /* 0x000fd400078e0233 */
[----:B------:R-:W-:Y:S05]  /*a090*/  WARPSYNC.COLLECTIVE R20, `(.L_x_219) ;  /* 0x0000000014087348 */ /* 0x000fea0003c00000 */
[----:B------:R0:W1:Y:S02]  /*a0a0*/  SHFL.DOWN P5, R51, R17, R50, R14 ;  /* 0x0800003211337389 */ /* 0x00006400000a000e */
[----:B01----:R-:W-:Y:S05]  /*a0b0*/  ENDCOLLECTIVE ;  /* 0x000000000000791b */ /* 0x003fea0003800000 */
.L_x_219:
[----:B------:R-:W-:Y:S02]  /*a0c0*/  ISETP.NE.AND P5, PT, R16, 0x65, PT ;  /* 0x000000651000780c */ /* 0x000fe40003fa5270 */
[----:B------:R-:W-:-:S04]  /*a0d0*/  SEL R51, R51, RZ, !P1 ;  /* 0x000000ff33337207 */ /* 0x000fc80004800000 */
[----:B------:R-:W-:-:S07]  /*a0e0*/  IADD3 R22, PT, PT, R17, R51, R22 ;  /* 0x0000003311167210 */ /* 0x000fce0007ffe016 */
[----:B------:R-:W-:Y:S05]  /*a0f0*/  WARPSYNC.COLLECTIVE R20, `(.L_x_220) ;  /* 0x0000000014087348 */ /* 0x000fea0003c00000 */
[----:B------:R-:W-:Y:S01]  /*a100*/  VOTE.ALL P5, P5 ;  /* 0x0000000000ff7806 */ /* 0x000fe200028a0000 */
[----:B------:R-:W-:-:S12]  /*a110*/  ENDCOLLECTIVE ;  /* 0x000000000000791b */ /* 0x000fd80003800000 */
.L_x_220:
[----:B------:R-:W-:Y:S05]  /*a120*/  BRA `(.L_x_221) ;  /* 0xffffff9000047947 */ /* 0x000fea000383ffff */
.L_x_137:
[----:B------:R-:W-:Y:S01]  /*a130*/  BSSY B0, `(.L_x_222) ;  /* 0x0000006000007945 */ /* 0x000fe20003800000 */
[----:B------:R-:W-:Y:S01]  /*a140*/  PLOP3.LUT P6, PT, P6, PT, PT, 0x8, 0x80 ;  /* 0x000000000080781c */ /* 0x000fe200037ce170 */
[----:B------:R-:W-:-:S12]  /*a150*/  IMAD.MOV.U32 R20, RZ, RZ, -0x1 ;  /* 0xffffffffff147424 */ /* 0x000fd800078e00ff */
[----:B------:R-:W-:Y:S05]  /*a160*/  WARPSYNC.COLLECTIVE R20, `(.L_x_223) ;  /* 0x0000000014087348 */ /* 0x000fea0003c00000 */
[----:B------:R-:W-:Y:S01]  /*a170*/  VOTE.ANY P6, P6 ;  /* 0x0000000000ff7806 */ /* 0x000fe200030c0100 */
[----:B------:R-:W-:-:S12]  /*a180*/  ENDCOLLECTIVE ;  /* 0x000000000000791b */ /* 0x000fd80003800000 */
.L_x_223:
[----:B------:R-:W-:Y:S05]  /*a190*/  BSYNC B0 ;  /* 0x0000000000007941 */ /* 0x000fea0003800000 */
.L_x_222:
[----:B------:R-:W-:Y:S05]  /*a1a0*/  BRA `(.L_x_224) ;  /* 0xffffffd400987947 */ /* 0x000fea000383ffff */
.L_x_141:
[----:B------:R-:W-:Y:S01]  /*a1b0*/  BSSY B0, `(.L_x_225) ;  /* 0x0000006000007945 */ /* 0x000fe20003800000 */
[----:B------:R-:W-:Y:S01]  /*a1c0*/  PLOP3.LUT P6, PT, P6, PT, PT, 0x8, 0x80 ;  /* 0x000000000080781c */ /* 0x000fe200037ce170 */
[----:B------:R-:W-:-:S12]  /*a1d0*/  IMAD.MOV.U32 R20, RZ, RZ, -0x1 ;  /* 0xffffffffff147424 */ /* 0x000fd800078e00ff */
[----:B------:R-:W-:Y:S05]  /*a1e0*/  WARPSYNC.COLLECTIVE R20, `(.L_x_226) ;  /* 0x0000000014087348 */ /* 0x000fea0003c00000 */
[----:B------:R-:W-:Y:S01]  /*a1f0*/  VOTE.ANY P6, P6 ;  /* 0x0000000000ff7806 */ /* 0x000fe200030c0100 */
[----:B------:R-:W-:-:S12]  /*a200*/  ENDCOLLECTIVE ;  /* 0x000000000000791b */ /* 0x000fd80003800000 */
.L_x_226:
[----:B------:R-:W-:Y:S05]  /*a210*/  BSYNC B0 ;  /* 0x0000000000007941 */ /* 0x000fea0003800000 */
.L_x_225:
[----:B------:R-:W-:Y:S05]  /*a220*/  BRA `(.L_x_227) ;  /* 0xffffffd400ac7947 */ /* 0x000fea000383ffff */
.L_x_143:
[----:B------:R-:W-:Y:S01]  /*a230*/  BSSY B0, `(.L_x_228) ;  /* 0x0000006000007945 */ /* 0x000fe20003800000 */
[----:B------:R-:W-:Y:S01]  /*a240*/  PLOP3.LUT P5, PT, P5, PT, PT, 0x8, 0x80 ;  /* 0x000000000080781c */ /* 0x000fe20002fae170 */
[----:B------:R-:W-:-:S12]  /*a250*/  IMAD.MOV.U32 R20, RZ, RZ, -0x1 ;  /* 0xffffffffff147424 */ /* 0x000fd800078e00ff */
[----:B------:R-:W-:Y:S05]  /*a260*/  WARPSYNC.COLLECTIVE R20, `(.L_x_229) ;  /* 0x0000000014087348 */ /* 0x000fea0003c00000 */
[----:B------:R-:W-:Y:S01]  /*a270*/  VOTE.ANY R20, PT, P5 ;  /* 0x0000000000147806 */ /* 0x000fe200028e0100 */
[----:B------:R-:W-:Y:S06]  /*a280*/  ENDCOLLECTIVE ;  /* 0x000000000000791b */ /* 0x000fec0003800000 */
.L_x_229:
[----:B------:R-:W-:Y:S05]  /*a290*/  BSYNC B0 ;  /* 0x0000000000007941 */ /* 0x000fea0003800000 */
.L_x_228:
[----:B------:R-:W0:Y:S01]  /*a2a0*/  S2R R48, SR_GEMASK ;  /* 0x0000000000307919 */ /* 0x000e220000003c00 */
[----:B------:R-:W-:Y:S02]  /*a2b0*/  IMAD.MOV.U32 R50, RZ, RZ, 0x1 ;  /* 0x00000001ff327424 */ /* 0x000fe400078e00ff */
[C---:B------:R-:W-:Y:S02]  /*a2c0*/  VIADD R39, R47.reuse, 0x8 ;  /* 0x000000082f277836 */ /* 0x040fe40000000000 */
[----:B------:R-:W-:Y:S01]  /*a2d0*/  VIADD R42, R47, 0x10 ;  /* 0x000000102f2a7836 */ /* 0x000fe20000000000 */
[----:B0-----:R-:W-:-:S05]  /*a2e0*/  LOP3.LUT R20, R20, 0x80000000, R48, 0xec, !PT ;  /* 0x8000000014147812 */ /* 0x001fca00078eec30 */
[----:B------:R-:W-:-:S05]  /*a2f0*/  VIADD R17, R20, 0xffffffff ;  /* 0xffffffff14117836 */ /* 0x000fca0000000000 */
[----:B------:R-:W-:Y:S01]  /*a300*/  LOP3.LUT R30, R20, R17, RZ, 0xc, !PT ;  /* 0x00000011141e7212 */ /* 0x000fe200078e0cff */
[----:B------:R-:W-:Y:S02]  /*a310*/  IMAD.MOV.U32 R17, RZ, RZ, R37 ;  /* 0x000000ffff117224 */ /* 0x000fe400078e0025 */
[----:B------:R-:W-:Y:S01]  /*a320*/  IMAD.MOV.U32 R20, RZ, RZ, -0x1 ;  /* 0xffffffffff147424 */ /* 0x000fe200078e00ff */
[----:B------:R0:W1:Y:S02]  /*a330*/  POPC R14, R30 ;  /* 0x0000001e000e7309 */ /* 0x0000640000000000 */
[----:B0-----:R-:W-:-:S07]  /*a340*/  VIADD R30, R47, 0x2 ;  /* 0x000000022f1e7836 */ /* 0x001fce0000000000 */
[----:B-1----:R-:W-:Y:S05]  /*a350*/  WARPSYNC.COLLECTIVE R20, `(.L_x_230) ;  /* 0x0000000014087348 */ /* 0x002fea0003c00000 */
[----:B-1----:R0:W1:Y:S02]  /*a360*/  SHFL.DOWN P5, R51, R17, R50, R14 ;  /* 0x0800003211337389 */ /* 0x00206400000a000e */
[----:B01----:R-:W-:Y:S05]  /*a370*/  ENDCOLLECTIVE ;  /* 0x000000000000791b */ /* 0x003fea0003800000 */
.L_x_230:
[----:B------:R-:W-:Y:S01]  /*a380*/  IMAD.MOV.U32 R50, RZ, RZ, 0x2 ;  /* 0x00000002ff327424 */ /* 0x000fe200078e00ff */
[----:B------:R-:W-:-:S04]  /*a390*/  ISETP.GE.AND P5, PT, R47, R14, PT ;  /* 0x0000000e2f00720c */ /* 0x000fc80003fa6270 */
[----:B------:R-:W-:-:S05]  /*a3a0*/  SEL R38, R51, RZ, !P5 ;  /* 0x000000ff33267207 */ /* 0x000fca0006800000 */
[----:B------:R-:W-:-:S04]  /*a3b0*/  IMAD.IADD R29, R38, 0x1, R37 ;  /* 0x00000001261d7824 */ /* 0x000fc800078e0225 */
[----:B------:R-:W-:-:S07]  /*a3c0*/  IMAD.MOV.U32 R17, RZ, RZ, R29 ;  /* 0x000000ffff117224 */ /* 0x000fce00078e001d */
[----:B------:R-:W-:Y:S05]  /*a3d0*/  WARPSYNC.COLLECTIVE R20, `(.L_x_231) ;  /* 0x0000000014087348 */ /* 0x000fea0003c00000 */
[----:B------:R0:W1:Y:S02]  /*a3e0*/  SHFL.DOWN P5, R51, R17, R50, R14 ;  /* 0x0800003211337389 */ /* 0x00006400000a000e */
[----:B01----:R-:W-:Y:S05]  /*a3f0*/  ENDCOLLECTIVE ;  /* 0x000000000000791b */ /* 0x003fea0003800000 */
.L_x_231:
[----:B------:R-:W-:Y:S01]  /*a400*/  IMAD.MOV.U32 R50, RZ, RZ, 0x4 ;  /* 0x00000004ff327424 */ /* 0x000fe200078e00ff */
[----:B------:R-:W-:-:S04]  /*a410*/  ISETP.GT.AND P5, PT, R30, R14, PT ;  /* 0x0000000e1e00720c */ /* 0x000fc80003fa4270 */
[----:B------:R-:W-:-:S05]  /*a420*/  SEL R38, R51, RZ, !P5 ;  /* 0x000000ff33267207 */ /* 0x000fca0006800000 */
[----:B------:R-:W-:Y:S02]  /*a430*/  IMAD.IADD R43, R29, 0x1, R38 ;  /* 0x000000011d2b7824 */ /* 0x000fe400078e0226 */
[----:B------:R-:W-:Y:S02]  /*a440*/  VIADD R38, R47, 0x4 ;  /* 0x000000042f267836 */ /* 0x000fe40000000000 */
[----:B------:R-:W-:-:S07]  /*a450*/  IMAD.MOV.U32 R17, RZ, RZ, R43 ;  /* 0x000000ffff117224 */ /* 0x000fce00078e002b */
[----:B------:R-:W-:Y:S05]  /*a460*/  WARPSYNC.COLLECTIVE R20, `(.L_x_232) ;  /* 0x0000000014087348 */ /* 0x000fea0003c00000 */
[----:B------:R0:W1:Y:S02]  /*a470*/  SHFL.DOWN P5, R51, R17, R50, R14 ;  /* 0x0800003211337389 */ /* 0x00006400000a000e */
[----:B01----:R-:W-:Y:S05]  /*a480*/  ENDCOLLECTIVE ;  /* 0x000000000000791b */ /* 0x003fea0003800000 */
.L_x_232:
[----:B------:R-:W-:Y:S01]  /*a490*/  IMAD.MOV.U32 R50, RZ, RZ, 0x8 ;  /* 0x00000008ff327424 */ /* 0x000fe200078e00ff */
[----:B------:R-:W-:-:S04]  /*a4a0*/  ISETP.GT.AND P5, PT, R38, R14, PT ;  /* 0x0000000e2600720c */ /* 0x000fc80003fa4270 */
[----:B------:R-:W-:-:S05]  /*a4b0*/  SEL R40, R51, RZ, !P5 ;  /* 0x000000ff33287207 */ /* 0x000fca0006800000 */
[----:B------:R-:W-:-:S04]  /*a4c0*/  IMAD.IADD R37, R43, 0x1, R40 ;  /* 0x000000012b257824 */ /* 0x000fc800078e0228 */
[----:B------:R-:W-:-:S07]  /*a4d0*/  IMAD.MOV.U32 R17, RZ, RZ, R37 ;  /* 0x000000ffff117224 */ /* 0x000fce00078e0025 */
[----:B------:R-:W-:Y:S05]  /*a4e0*/  WARPSYNC.COLLECTIVE R20, `(.L_x_233) ;  /* 0x0000000014087348 */ /* 0x000fea0003c00000 */
[----:B------:R0:W1:Y:S02]  /*a4f0*/  SHFL.DOWN P5, R51, R17, R50, R14 ;  /* 0x0800003211337389 */ /* 0x00006400000a000e */
[----:B01----:R-:W-:Y:S05]  /*a500*/  ENDCOLLECTIVE ;  /* 0x000000000000791b */ /* 0x003fea0003800000 */
.L_x_233:
        /* <DEDUP_REMOVED lines=8> */
.L_x_234:
[----:B------:R-:W-:-:S04]  /*a590*/  ISETP.GT.AND P5, PT, R42, R14, PT ;  /* 0x0000000e2a00720c */ /* 0x000fc80003fa4270 */
[----:B------:R-:W-:Y:S02]  /*a5a0*/  SEL R40, R51, RZ, !P5 ;  /* 0x000000ff33287207 */ /* 0x000fe40006800000 */
[----:B------:R-:W-:Y:S02]  /*a5b0*/  ISETP.NE.AND P5, PT, R36, 0x65, PT ;  /* 0x000000652400780c */ /* 0x000fe40003fa5270 */
[----:B------:R-:W0:Y:S01]  /*a5c0*/  LDC.64 R36, c[0x0][0x3a0] ;  /* 0x0000e800ff247b82 */ /* 0x000e220000000a00 */
[----:B------:R-:W-:-:S10]  /*a5d0*/  IMAD.IADD R43, R41, 0x1, R40 ;  /* 0x00000001292b7824 */ /* 0x000fd400078e0228 */
[----:B0-----:R-:W-:Y:S05]  /*a5e0*/  WARPSYNC.COLLECTIVE R20, `(.L_x_235) ;  /* 0x0000000014087348 */ /* 0x001fea0003c00000 */
[----:B------:R-:W-:Y:S01]  /*a5f0*/  VOTE.ALL P5, P5 ;  /* 0x0000000000ff7806 */ /* 0x000fe200028a0000 */
[----:B0-----:R-:W-:-:S12]  /*a600*/  ENDCOLLECTIVE ;  /* 0x000000000000791b */ /* 0x001fd80003800000 */
.L_x_235:
[----:B------:R-:W-:-:S05]  /*a610*/  IADD3 R29, P6, PT, R36, 0x100, RZ ;  /* 0x00000100241d7810 */ /* 0x000fca0007fde0ff */
[----:B------:R-:W-:Y:S01]  /*a620*/  IMAD.X R44, RZ, RZ, R37, P6 ;  /* 0x000000ffff2c7224 */ /* 0x000fe200030e0625 */
[----:B------:R-:W-:Y:S07]  /*a630*/  BRA `(.L_x_236) ;  /* 0xffffffd400447947 */ /* 0x000fee000383ffff */
.L_x_145:
[----:B------:R-:W-:Y:S01]  /*a640*/  BSSY B0, `(.L_x_237) ;  /* 0x0000006000007945 */ /* 0x000fe20003800000 */
[----:B------:R-:W-:Y:S01]  /*a650*/  PLOP3.LUT P6, PT, P6, PT, PT, 0x8, 0x80 ;  /* 0x000000000080781c */ /* 0x000fe200037ce170 */
[----:B------:R-:W-:-:S12]  /*a660*/  IMAD.MOV.U32 R20, RZ, RZ, -0x1 ;  /* 0xffffffffff147424 */ /* 0x000fd800078e00ff */
[----:B------:R-:W-:Y:S05]  /*a670*/  WARPSYNC.COLLECTIVE R20, `(.L_x_238) ;  /* 0x0000000014087348 */ /* 0x000fea0003c00000 */
[----:B------:R-:W-:Y:S01]  /*a680*/  VOTE.ANY P6, P6 ;  /* 0x0000000000ff7806 */ /* 0x000fe200030c0100 */
[----:B------:R-:W-:-:S12]  /*a690*/  ENDCOLLECTIVE ;  /* 0x000000000000791b */ /* 0x000fd80003800000 */
.L_x_238:
[----:B------:R-:W-:Y:S05]  /*a6a0*/  BSYNC B0 ;  /* 0x0000000000007941 */ /* 0x000fea0003800000 */
.L_x_237:
[----:B------:R-:W-:Y:S05]  /*a6b0*/  BRA `(.L_x_239) ;  /* 0xffffffd4004c7947 */ /* 0x000fea000383ffff */
.L_x_149:
[----:B------:R-:W-:Y:S01]  /*a6c0*/  BSSY B0, `(.L_x_240) ;  /* 0x0000006000007945 */ /* 0x000fe20003800000 */
[----:B------:R-:W-:Y:S01]  /*a6d0*/  PLOP3.LUT P6, PT, P6, PT, PT, 0x8, 0x80 ;  /* 0x000000000080781c */ /* 0x000fe200037ce170 */
[----:B------:R-:W-:-:S12]  /*a6e0*/  IMAD.MOV.U32 R20, RZ, RZ, -0x1 ;  /* 0xffffffffff147424 */ /* 0x000fd800078e00ff */
[----:B------:R-:W-:Y:S05]  /*a6f0*/  WARPSYNC.COLLECTIVE R20, `(.L_x_241) ;  /* 0x0000000014087348 */ /* 0x000fea0003c00000 */
[----:B------:R-:W-:Y:S01]  /*a700*/  VOTE.ANY P6, P6 ;  /* 0x0000000000ff7806 */ /* 0x000fe200030c0100 */
[----:B------:R-:W-:-:S12]  /*a710*/  ENDCOLLECTIVE ;  /* 0x000000000000791b */ /* 0x000fd80003800000 */
.L_x_241:
[----:B------:R-:W-:Y:S05]  /*a720*/  BSYNC B0 ;  /* 0x0000000000007941 */ /* 0x000fea0003800000 */
.L_x_240:
[----:B------:R-:W-:Y:S05]  /*a730*/  BRA `(.L_x_242) ;  /* 0xffffffd400607947 */ /* 0x000fea000383ffff */
.L_x_151:
[----:B------:R-:W-:Y:S01]  /*a740*/  BSSY B0, `(.L_x_243) ;  /* 0x0000006000007945 */ /* 0x000fe20003800000 */
[----:B------:R-:W-:Y:S01]  /*a750*/  PLOP3.LUT P5, PT, P5, PT, PT, 0x8, 0x80 ;  /* 0x000000000080781c */ /* 0x000fe20002fae170 */
[----:B------:R-:W-:-:S12]  /*a760*/  IMAD.MOV.U32 R20, RZ, RZ, -0x1 ;  /* 0xffffffffff147424 */ /* 0x000fd800078e00ff */
[----:B------:R-:W-:Y:S05]  /*a770*/  WARPSYNC.COLLECTIVE R20, `(.L_x_244) ;  /* 0x0000000014087348 */ /* 0x000fea0003c00000 */
[----:B------:R-:W-:Y:S01]  /*a780*/  VOTE.ANY R20, PT, P5 ;  /* 0x0000000000147806 */ /* 0x000fe200028e0100 */
[----:B------:R-:W-:Y:S06]  /*a790*/  ENDCOLLECTIVE ;  /* 0x000000000000791b */ /* 0x000fec0003800000 */
.L_x_244:
[----:B------:R-:W-:Y:S05]  /*a7a0*/  BSYNC B0 ;  /* 0x0000000000007941 */ /* 0x000fea0003800000 */
.L_x_243:
[----:B------:R-:W-:Y:S01]  /*a7b0*/  LOP3.LUT R20, R20, 0x80000000, R48, 0xec, !PT ;  /* 0x8000000014147812 */ /* 0x000fe200078eec30 */
[----:B------:R-:W-:Y:S02]  /*a7c0*/  IMAD.MOV.U32 R50, RZ, RZ, 0x1 ;  /* 0x00000001ff327424 */ /* 0x000fe400078e00ff */
[----:B------:R-:W-:Y:S02]  /*a7d0*/  VIADD R46, R46, 0xffffffe0 ;  /* 0xffffffe02e2e7836 */ /* 0x000fe40000000000 */
[----:B------:R-:W-:-:S05]  /*a7e0*/  VIADD R17, R20, 0xffffffff ;  /* 0xffffffff14117836 */ /* 0x000fca0000000000 */
[----:B------:R-:W-:Y:S01]  /*a7f0*/  LOP3.LUT R40, R20, R17, RZ, 0xc, !PT ;  /* 0x0000001114287212 */ /* 0x000fe200078e0cff */
[----:B------:R-:W-:Y:S02]  /*a800*/  IMAD.MOV.U32 R17, RZ, RZ, R37 ;  /* 0x000000ffff117224 */ /* 0x000fe400078e0025 */
[----:B------:R-:W-:Y:S01]  /*a810*/  IMAD.MOV.U32 R20, RZ, RZ, -0x1 ;  /* 0xffffffffff147424 */ /* 0x000fe200078e00ff */
[----:B------:R0:W1:Y:S06]  /*a820*/  POPC R14, R40 ;  /* 0x00000028000e7309 */ /* 0x00006c0000000000 */
[----:B01----:R-:W-:Y:S05]  /*a830*/  WARPSYNC.COLLECTIVE R20, `(.L_x_245) ;  /* 0x0000000014087348 */ /* 0x003fea0003c00000 */
[----:B-1----:R1:W2:Y:S02]  /*a840*/  SHFL.DOWN P5, R51, R17, R50, R14 ;  /* 0x0800003211337389 */ /* 0x0022a400000a000e */
[----:B012---:R-:W-:Y:S05]  /*a850*/  ENDCOLLECTIVE ;  /* 0x000000000000791b */ /* 0x007fea0003800000 */
.L_x_245:
        /* <DEDUP_REMOVED lines=8> */
.L_x_246:
        /* <DEDUP_REMOVED lines=8> */
.L_x_247:
        /* <DEDUP_REMOVED lines=8> */
.L_x_248:
        /* <DEDUP_REMOVED lines=8> */
.L_x_249:
[----:B------:R-:W-:-:S04]  /*aa60*/  ISETP.GT.AND P5, PT, R42, R14, PT ;  /* 0x0000000e2a00720c */ /* 0x000fc80003fa4270 */
[----:B------:R-:W-:Y:S02]  /*aa70*/  SEL R51, R51, RZ, !P5 ;  /* 0x000000ff33337207 */ /* 0x000fe40006800000 */
[----:B------:R-:W-:Y:S02]  /*aa80*/  ISETP.NE.AND P5, PT, R36, 0x65, PT ;  /* 0x000000652400780c */ /* 0x000fe40003fa5270 */
[----:B------:R-:W-:-:S11]  /*aa90*/  IADD3 R43, PT, PT, R40, R51, R43 ;  /* 0x00000033282b7210 */ /* 0x000fd60007ffe02b */
[----:B------:R-:W-:Y:S05]  /*aaa0*/  WARPSYNC.COLLECTIVE R20, `(.L_x_250) ;  /* 0x0000000014087348 */ /* 0x000fea0003c00000 */
[----:B------:R-:W-:Y:S01]  /*aab0*/  VOTE.ALL P5, P5 ;  /* 0x0000000000ff7806 */ /* 0x000fe200028a0000 */
[----:B------:R-:W-:-:S12]  /*aac0*/  ENDCOLLECTIVE ;  /* 0x000000000000791b */ /* 0x000fd80003800000 */
.L_x_250:
[----:B------:R-:W-:Y:S05]  /*aad0*/  BRA `(.L_x_251) ;  /* 0xffffffd000f87947 */ /* 0x000fea000383ffff */
.L_x_252:
[----:B------:R-:W-:-:S00]  /*aae0*/  BRA `(.L_x_252) ;  /* 0xfffffffc00fc7947 */ /* 0x000fc0000383ffff */
[----:B------:R-:W-:-:S00]  /*aaf0*/  NOP ;  /* 0x0000000000007918 */ /* 0x000fc00000000000 */
        /* <DEDUP_REMOVED lines=8> */
.L_x_615:


//--------------------- .text._ZN3cub18CUB_300001_SM_10006detail4scan23DeviceCompactInitKernelINS0_13ScanTileStateIiLb1EEEPlEEvT_iT0_ --------------------------
	.section	.text._ZN3cub18CUB_300001_SM_10006detail4scan23DeviceCompactInitKernelINS0_13ScanTileStateIiLb1EEEPlEEvT_iT0_,"ax",@progbits
	.align	128
        .global         _ZN3cub18CUB_300001_SM_10006detail4scan23DeviceCompactInitKernelINS0_13ScanTileStateIiLb1EEEPlEEvT_iT0_
        .type           _ZN3cub18CUB_300001_SM_10006detail4scan23DeviceCompactInitKernelINS0_13ScanTileStateIiLb1EEEPlEEvT_iT0_,@function
        .size           _ZN3cub18CUB_300001_SM_10006detail4scan23DeviceCompactInitKernelINS0_13ScanTileStateIiLb1EEEPlEEvT_iT0_,(.L_x_616 - _ZN3cub18CUB_300001_SM_10006detail4scan23DeviceCompactInitKernelINS0_13ScanTileStateIiLb1EEEPlEEvT_iT0_)
        .other          _ZN3cub18CUB_300001_SM_10006detail4scan23DeviceCompactInitKernelINS0_13ScanTileStateIiLb1EEEPlEEvT_iT0_,@"STO_CUDA_ENTRY STV_DEFAULT"
_ZN3cub18CUB_300001_SM_10006detail4scan23DeviceCompactInitKernelINS0_13ScanTileStateIiLb1EEEPlEEvT_iT0_:
.text._ZN3cub18CUB_300001_SM_10006detail4scan23DeviceCompactInitKernelINS0_13ScanTileStateIiLb1EEEPlEEvT_iT0_:
[----:B------:R-:W-:Y:S01]  /*0000*/  LDC R1, c[0x0][0x37c] ;  /* 0x0000df00ff017b82 */ /* 0x000fe20000000800 */
[----:B------:R-:W0:Y:S07]  /*0010*/  S2R R0, SR_TID.X ;  /* 0x0000000000007919 */ /* 0x000e2e0000002100 */
[----:B------:R-:W1:Y:S01]  /*0020*/  S2UR UR6, SR_CTAID.X ;  /* 0x00000000000679c3 */ /* 0x000e620000002500 */
[----:B------:R-:W2:Y:S07]  /*0030*/  LDCU UR4, c[0x0][0x388] ;  /* 0x00007100ff0477ac */ /* 0x000eae0008000800 */
[----:B------:R-:W1:Y:S01]  /*0040*/  LDC R7, c[0x0][0x360] ;  /* 0x0000d800ff077b82 */ /* 0x000e620000000800 */
[C---:B0-----:R-:W-:Y:S01]  /*0050*/  ISETP.GT.U32.AND P0, PT, R0.reuse, 0x1f, PT ;  /* 0x0000001f0000780c */ /* 0x041fe20003f04070 */
[----:B-1----:R-:W-:Y:S01]  /*0060*/  IMAD R7, R7, UR6, R0 ;  /* 0x0000000607077c24 */ /* 0x002fe2000f8e0200 */
[----:B------:R-:W-:-:S02]  /*0070*/  LOP3.LUT P2, RZ, R0, UR6, RZ, 0xfc, !PT ;  /* 0x0000000600ff7c12 */ /* 0x000fc4000f84fcff */
[----:B------:R-:W-:Y:S02]  /*0080*/  ISETP.NE.OR P0, PT, RZ, UR6, P0 ;  /* 0x00000006ff007c0c */ /* 0x000fe40008705670 */
[----:B--2---:R-:W-:Y:S01]  /*0090*/  ISETP.GE.AND P1, PT, R7, UR4, PT ;  /* 0x0000000407007c0c */ /* 0x004fe2000bf26270 */
[----:B------:R-:W0:Y:S10]  /*00a0*/  LDCU.64 UR4, c[0x0][0x358] ;  /* 0x00006b00ff0477ac */ /* 0x000e340008000a00 */
[----:B------:R-:W1:Y:S02]  /*00b0*/  @!P0 LDC.64 R4, c[0x0][0x380] ;  /* 0x0000e000ff048b82 */ /* 0x000e640000000a00 */
[----:B------:R-:W-:-:S06]  /*00c0*/  @!P1 MOV R6, 0x63 ;  /* 0x0000006300069802 */ /* 0x000fcc0000000f00 */
[----:B------:R-:W2:Y:S01]  /*00d0*/  @!P1 LDC.64 R2, c[0x0][0x380] ;  /* 0x0000e000ff029b82 */ /* 0x000ea20000000a00 */
[----:B-1----:R-:W-:-:S04]  /*00e0*/  @!P0 IMAD.WIDE.U32 R4, R0, 0x8, R4 ;  /* 0x0000000800048825 */ /* 0x002fc800078e0004 */
[----:B--2---:R-:W-:-:S04]  /*00f0*/  @!P1 IMAD.WIDE R2, R7, 0x8, R2 ;  /* 0x0000000807029825 */ /* 0x004fc800078e0202 */
[----:B------:R-:W-:-:S05]  /*0100*/  IMAD.MOV.U32 R7, RZ, RZ, RZ ;  /* 0x000000ffff077224 */ /* 0x000fca00078e00ff */
[----:B0-----:R0:W-:Y:S04]  /*0110*/  @!P1 STG.E.64 desc[UR4][R2.64+0x100], R6 ;  /* 0x0001000602009986 */ /* 0x0011e8000c101b04 */
[----:B------:R0:W-:Y:S01]  /*0120*/  @!P0 STG.E.64 desc[UR4][R4.64], RZ ;  /* 0x000000ff04008986 */ /* 0x0001e2000c101b04 */
[----:B------:R-:W-:Y:S05]  /*0130*/  @P2 EXIT ;  /* 0x000000000000294d */ /* 0x000fea0003800000 */
[----:B0-----:R-:W0:Y:S02]  /*0140*/  LDC.64 R2, c[0x0][0x390] ;  /* 0x0000e400ff027b82 */ /* 0x001e240000000a00 */
[----:B0-----:R-:W-:Y:S01]  /*0150*/  STG.E.64 desc[UR4][R2.64], RZ ;  /* 0x000000ff02007986 */ /* 0x001fe2000c101b04 */
[----:B------:R-:W-:Y:S05]  /*0160*/  EXIT ;  /* 0x000000000000794d */ /* 0x000fea0003800000 */
.L_x_253:
        /* <DEDUP_REMOVED lines=9> */
.L_x_616:


//--------------------- .text._ZN3cub18CUB_300001_SM_10006detail6reduce28DeviceReduceSingleTileKernelINS2_10policy_hubIlyN4cuda3std3__44plusIlEEE10Policy1000EPlSC_iS9_llNS7_10__identityEEEvT0_T1_T2_T3_T4_T6_ --------------------------
	.section	.text._ZN3cub18CUB_300001_SM_10006detail6reduce28DeviceReduceSingleTileKernelINS2_10policy_hubIlyN4cuda3std3__44plusIlEEE10Policy1000EPlSC_iS9_llNS7_10__identityEEEvT0_T1_T2_T3_T4_T6_,"ax",@progbits
	.align	128
        .global         _ZN3cub18CUB_300001_SM_10006detail6reduce28DeviceReduceSingleTileKernelINS2_10policy_hubIlyN4cuda3std3__44plusIlEEE10Policy1000EPlSC_iS9_llNS7_10__identityEEEvT0_T1_T2_T3_T4_T6_
        .type           _ZN3cub18CUB_300001_SM_10006detail6reduce28DeviceReduceSingleTileKernelINS2_10policy_hubIlyN4cuda3std3__44plusIlEEE10Policy1000EPlSC_iS9_llNS7_10__identityEEEvT0_T1_T2_T3_T4_T6_,@function
        .size           _ZN3cub18CUB_300001_SM_10006detail6reduce28DeviceReduceSingleTileKernelINS2_10policy_hubIlyN4cuda3std3__44plusIlEEE10Policy1000EPlSC_iS9_llNS7_10__identityEEEvT0_T1_T2_T3_T4_T6_,(.L_x_617 - _ZN3cub18CUB_300001_SM_10006detail6reduce28DeviceReduceSingleTileKernelINS2_10policy_hubIlyN4cuda3std3__44plusIlEEE10Policy1000EPlSC_iS9_llNS7_10__identityEEEvT0_T1_T2_T3_T4_T6_)
        .other          _ZN3cub18CUB_300001_SM_10006detail6reduce28DeviceReduceSingleTileKernelINS2_10policy_hubIlyN4cuda3std3__44plusIlEEE10Policy1000EPlSC_iS9_llNS7_10__identityEEEvT0_T1_T2_T3_T4_T6_,@"STO_CUDA_ENTRY STV_DEFAULT"
_ZN3cub18CUB_300001_SM_10006detail6reduce28DeviceReduceSingleTileKernelINS2_10policy_hubIlyN4cuda3std3__44plusIlEEE10Policy1000EPlSC_iS9_llNS7_10__identityEEEvT0_T1_T2_T3_T4_T6_:
.text._ZN3cub18CUB_300001_SM_10006detail6reduce28DeviceReduceSingleTileKernelINS2_10policy_hubIlyN4cuda3std3__44plusIlEEE10Policy1000EPlSC_iS9_llNS7_10__identityEEEvT0_T1_T2_T3_T4_T6_:
[----:B------:R-:W-:Y:S01]  /*0000*/  LDC R1, c[0x0][0x37c] ;  /* 0x0000df00ff017b82 */ /* 0x000fe20000000800 */
[----:B------:R-:W0:Y:S01]  /*0010*/  LDCU UR4, c[0x0][0x390] ;  /* 0x00007200ff0477ac */ /* 0x000e220008000800 */
[----:B------:R-:W1:Y:S01]  /*0020*/  LDCU.64 UR6, c[0x0][0x358] ;  /* 0x00006b00ff0677ac */ /* 0x000e620008000a00 */
[----:B0-----:R-:W-:-:S05]  /*0030*/  IMAD.U32 R4, RZ, RZ, UR4 ;  /* 0x00000004ff047e24 */ /* 0x001fca000f8e00ff */
[----:B------:R-:W-:-:S13]  /*0040*/  ISETP.NE.AND P0, PT, R4, RZ, PT ;  /* 0x000000ff0400720c */ /* 0x000fda0003f05270 */
[----:B-1----:R-:W-:Y:S05]  /*0050*/  @P0 BRA `(.L_x_254) ;  /* 0x00000000001c0947 */ /* 0x002fea0003800000 */
[----:B------:R-:W0:Y:S02]  /*0060*/  S2R R0, SR_TID.X ;  /* 0x0000000000007919 */ /* 0x000e240000002100 */
[----:B0-----:R-:W-:-:S13]  /*0070*/  ISETP.NE.AND P0, PT, R0, RZ, PT ;  /* 0x000000ff0000720c */ /* 0x001fda0003f05270 */
[----:B------:R-:W-:Y:S05]  /*0080*/  @P0 EXIT ;  /* 0x000000000000094d */ /* 0x000fea0003800000 */
[----:B------:R-:W0:Y:S08]  /*0090*/  LDC.64 R2, c[0x0][0x388] ;  /* 0x0000e200ff027b82 */ /* 0x000e300000000a00 */
[----:B------:R-:W0:Y:S02]  /*00a0*/  LDC.64 R4, c[0x0][0x398] ;  /* 0x0000e600ff047b82 */ /* 0x000e240000000a00 */
[----:B0-----:R-:W-:Y:S01]  /*00b0*/  STG.E.64 desc[UR6][R2.64], R4 ;  /* 0x0000000402007986 */ /* 0x001fe2000c101b06 */
[----:B------:R-:W-:Y:S05]  /*00c0*/  EXIT ;  /* 0x000000000000794d */ /* 0x000fea0003800000 */
.L_x_254:
[----:B------:R-:W-:Y:S01]  /*00d0*/  ISETP.GT.AND P0, PT, R4, 0xdff, PT ;  /* 0x00000dff0400780c */ /* 0x000fe20003f04270 */
[----:B------:R-:W-:-:S12]  /*00e0*/  BSSY.RECONVERGENT B0, `(.L_x_255) ;  /* 0x0000256000007945 */ /* 0x000fd80003800200 */
[----:B------:R-:W-:Y:S05]  /*00f0*/  @P0 BRA `(.L_x_256) ;  /* 0x00000014004c0947 */ /* 0x000fea0003800000 */
[----:B------:R-:W0:Y:S01]  /*0100*/  S2R R5, SR_TID.X ;  /* 0x0000000000057919 */ /* 0x000e220000002100 */
[----:B------:R-:W-:Y:S01]  /*0110*/  BSSY.RECONVERGENT B1, `(.L_x_257) ;  /* 0x0000009000017945 */ /* 0x000fe20003800200 */
[----:B------:R-:W-:Y:S02]  /*0120*/  CS2R R2, SRZ ;  /* 0x0000000000027805 */ /* 0x000fe4000001ff00 */
[----:B0-----:R-:W-:Y:S01]  /*0130*/  ISETP.GE.AND P0, PT, R5, R4, PT ;  /* 0x000000040500720c */ /* 0x001fe20003f06270 */
[----:B------:R-:W-:-:S12]  /*0140*/  IMAD.MOV.U32 R7, RZ, RZ, R5 ;  /* 0x000000ffff077224 */ /* 0x000fd800078e0005 */
[----:B------:R-:W-:Y:S05]  /*0150*/  @P0 BRA `(.L_x_258) ;  /* 0x0000000000100947 */ /* 0x000fea0003800000 */
[----:B------:R-:W0:Y:S02]  /*0160*/  LDC.64 R2, c[0x0][0x380] ;  /* 0x0000e000ff027b82 */ /* 0x000e240000000a00 */
[----:B0-----:R-:W-:-:S06]  /*0170*/  IMAD.WIDE.U32 R2, R5, 0x8, R2 ;  /* 0x0000000805027825 */ /* 0x001fcc00078e0002 */
[----:B------:R-:W5:Y:S01]  /*0180*/  LDG.E.64.CONSTANT R2, desc[UR6][R2.64] ;  /* 0x0000000602027981 */ /* 0x000f62000c1e9b00 */
[----:B------:R-:W-:-:S07]  /*0190*/  VIADD R7, R5, 0x200 ;  /* 0x0000020005077836 */ /* 0x000fce0000000000 */
.L_x_258:
[----:B------:R-:W-:Y:S05]  /*01a0*/  BSYNC.RECONVERGENT B1 ;  /* 0x0000000000017941 */ /* 0x000fea0003800200 */
.L_x_257:
[----:B------:R-:W-:Y:S01]  /*01b0*/  ISETP.GE.AND P0, PT, R7, R4, PT ;  /* 0x000000040700720c */ /* 0x000fe20003f06270 */
[----:B------:R-:W-:-:S12]  /*01c0*/  BSSY.RECONVERGENT B1, `(.L_x_259) ;  /* 0x0000077000017945 */ /* 0x000fd80003800200 */
[----:B------:R-:W-:Y:S05]  /*01d0*/  @P0 BRA `(.L_x_260) ;  /* 0x0000000400d40947 */ /* 0x000fea0003800000 */
[----:B------:R-:W-:Y:S01]  /*01e0*/  LOP3.LUT R9, RZ, R7, RZ, 0x33, !PT ;  /* 0x00000007ff097212 */ /* 0x000fe200078e33ff */
[----:B------:R-:W-:Y:S04]  /*01f0*/  BSSY.RECONVERGENT B2, `(.L_x_261) ;  /* 0x0000018000027945 */ /* 0x000fe80003800200 */
[----:B------:R-:W-:-:S05]  /*0200*/  IMAD.IADD R0, R9, 0x1, R4 ;  /* 0x0000000109007824 */ /* 0x000fca00078e0204 */
[C---:B------:R-:W-:Y:S02]  /*0210*/  LOP3.LUT R6, R0.reuse, 0x600, RZ, 0xc0, !PT ;  /* 0x0000060000067812 */ /* 0x040fe400078ec0ff */
[----:B------:R-:W-:Y:S02]  /*0220*/  ISETP.GE.U32.AND P1, PT, R0, 0x600, PT ;  /* 0x000006000000780c */ /* 0x000fe40003f26070 */
[----:B------:R-:W-:-:S13]  /*0230*/  ISETP.NE.AND P0, PT, R6, 0x600, PT ;  /* 0x000006000600780c */ /* 0x000fda0003f05270 */
[----:B------:R-:W-:Y:S05]  /*0240*/  @!P0 BRA `(.L_x_262) ;  /* 0x0000000000488947 */ /* 0x000fea0003800000 */
[----:B------:R-:W0:Y:S01]  /*0250*/  LDC.64 R8, c[0x0][0x380] ;  /* 0x0000e000ff087b82 */ /* 0x000e220000000a00 */
[----:B------:R-:W-:-:S04]  /*0260*/  LEA.HI R0, R0, 0x1, RZ, 0x17 ;  /* 0x0000000100007811 */ /* 0x000fc800078fb8ff */
[----:B------:R-:W-:-:S05]  /*0270*/  LOP3.LUT R0, R0, 0x3, RZ, 0xc0, !PT ;  /* 0x0000000300007812 */ /* 0x000fca00078ec0ff */
[----:B------:R-:W-:Y:S02]  /*0280*/  IMAD.MOV R0, RZ, RZ, -R0 ;  /* 0x000000ffff007224 */ /* 0x000fe400078e0a00 */
[----:B0-----:R-:W-:-:S04]  /*0290*/  IMAD.WIDE.U32 R8, R7, 0x8, R8 ;  /* 0x0000000807087825 */ /* 0x001fc800078e0008 */
[----:B------:R-:W-:Y:S02]  /*02a0*/  IMAD.MOV.U32 R6, RZ, RZ, R8 ;  /* 0x000000ffff067224 */ /* 0x000fe400078e0008 */
[----:B------:R-:W-:-:S07]  /*02b0*/  IMAD.MOV.U32 R11, RZ, RZ, R9 ;  /* 0x000000ffff0b7224 */ /* 0x000fce00078e0009 */
.L_x_263:
[----:B------:R-:W-:Y:S02]  /*02c0*/  IMAD.MOV.U32 R8, RZ, RZ, R6 ;  /* 0x000000ffff087224 */ /* 0x000fe400078e0006 */
[----:B------:R-:W-:-:S06]  /*02d0*/  IMAD.MOV.U32 R9, RZ, RZ, R11 ;  /* 0x000000ffff097224 */ /* 0x000fcc00078e000b */
[----:B------:R-:W2:Y:S01]  /*02e0*/  LDG.E.64.CONSTANT R8, desc[UR6][R8.64] ;  /* 0x0000000608087981 */ /* 0x000ea2000c1e9b00 */
[----:B------:R-:W-:Y:S01]  /*02f0*/  VIADD R0, R0, 0x1 ;  /* 0x0000000100007836 */ /* 0x000fe20000000000 */
[----:B------:R-:W-:Y:S01]  /*0300*/  IADD3 R6, P3, PT, R6, 0x1000, RZ ;  /* 0x0000100006067810 */ /* 0x000fe20007f7e0ff */
[----:B------:R-:W-:-:S03]  /*0310*/  VIADD R7, R7, 0x200 ;  /* 0x0000020007077836 */ /* 0x000fc60000000000 */
[----:B------:R-:W-:Y:S01]  /*0320*/  ISETP.NE.AND P0, PT, R0, RZ, PT ;  /* 0x000000ff0000720c */ /* 0x000fe20003f05270 */
[----:B------:R-:W-:Y:S01]  /*0330*/  IMAD.X R11, RZ, RZ, R11, P3 ;  /* 0x000000ffff0b7224 */ /* 0x000fe200018e060b */
[----:B--2--5:R-:W-:-:S05]  /*0340*/  IADD3 R2, P2, PT, R8, R2, RZ ;  /* 0x0000000208027210 */ /* 0x024fca0007f5e0ff */
[----:B------:R-:W-:-:S06]  /*0350*/  IMAD.X R3, R9, 0x1, R3, P2 ;  /* 0x0000000109037824 */ /* 0x000fcc00010e0603 */
[----:B------:R-:W-:Y:S05]  /*0360*/  @P0 BRA `(.L_x_263) ;  /* 0xfffffffc00d40947 */ /* 0x000fea000383ffff */
.L_x_262:
[----:B------:R-:W-:Y:S05]  /*0370*/  BSYNC.RECONVERGENT B2 ;  /* 0x0000000000027941 */ /* 0x000fea0003800200 */
.L_x_261:
[----:B------:R-:W-:Y:S05]  /*0380*/  @!P1 BRA `(.L_x_260) ;  /* 0x0000000400689947 */ /* 0x000fea0003800000 */
[----:B------:R-:W-:Y:S01]  /*0390*/  IMAD.IADD R0, R4, 0x1, -R7 ;  /* 0x0000000104007824 */ /* 0x000fe200078e0a07 */
[----:B------:R-:W-:Y:S01]  /*03a0*/  BSSY.RECONVERGENT B2, `(.L_x_264) ;  /* 0x0000031000027945 */ /* 0x000fe20003800200 */
[----:B------:R-:W-:-:S03]  /*03b0*/  PLOP3.LUT P0, PT, PT, PT, PT, 0x80, 0x8 ;  /* 0x000000000008781c */ /* 0x000fc60003f0f070 */
[----:B------:R-:W-:-:S13]  /*03c0*/  ISETP.GT.AND P1, PT, R0, 0x1800, PT ;  /* 0x000018000000780c */ /* 0x000fda0003f24270 */
[----:B------:R-:W-:Y:S05]  /*03d0*/  @!P1 BRA `(.L_x_265) ;  /* 0x0000000000b49947 */ /* 0x000fea0003800000 */
[----:B------:R-:W-:Y:S01]  /*03e0*/  PLOP3.LUT P0, PT, PT, PT, PT, 0x8, 0x80 ;  /* 0x000000000080781c */ /* 0x000fe20003f0e170 */
[----:B------:R-:W-:-:S12]  /*03f0*/  VIADD R0, R4, 0xffffe800 ;  /* 0xffffe80004007836 */ /* 0x000fd80000000000 */
.L_x_266:
[----:B------:R-:W0:Y:S01]  /*0400*/  LDC.64 R44, c[0x0][0x380] ;  /* 0x0000e000ff2c7b82 */ /* 0x000e220000000a00 */
[C---:B------:R-:W-:Y:S02]  /*0410*/  VIADD R41, R7.reuse, 0x800 ;  /* 0x0000080007297836 */ /* 0x040fe40000000000 */
[C---:B------:R-:W-:Y:S02]  /*0420*/  VIADD R43, R7.reuse, 0x1000 ;  /* 0x00001000072b7836 */ /* 0x040fe40000000000 */
[----:B0-----:R-:W-:-:S05]  /*0430*/  IMAD.WIDE R28, R7, 0x8, R44 ;  /* 0x00000008071c7825 */ /* 0x001fca00078e022c */
[----:B------:R-:W2:Y:S01]  /*0440*/  LDG.E.64.CONSTANT R8, desc[UR6][R28.64] ;  /* 0x000000061c087981 */ /* 0x000ea2000c1e9b00 */
[----:B------:R-:W-:-:S03]  /*0450*/  IMAD.WIDE R40, R41, 0x8, R44 ;  /* 0x0000000829287825 */ /* 0x000fc600078e022c */
[----:B------:R-:W2:Y:S04]  /*0460*/  LDG.E.64.CONSTANT R10, desc[UR6][R28.64+0x1000] ;  /* 0x001000061c0a7981 */ /* 0x000ea8000c1e9b00 */
[----:B------:R-:W3:Y:S04]  /*0470*/  LDG.E.64.CONSTANT R12, desc[UR6][R28.64+0x2000] ;  /* 0x002000061c0c7981 */ /* 0x000ee8000c1e9b00 */
[----:B------:R-:W3:Y:S01]  /*0480*/  LDG.E.64.CONSTANT R14, desc[UR6][R28.64+0x3000] ;  /* 0x003000061c0e7981 */ /* 0x000ee2000c1e9b00 */
[----:B------:R-:W-:-:S03]  /*0490*/  IMAD.WIDE R42, R43, 0x8, R44 ;  /* 0x000000082b2a7825 */ /* 0x000fc600078e022c */
[----:B------:R-:W4:Y:S04]  /*04a0*/  LDG.E.64.CONSTANT R16, desc[UR6][R40.64] ;  /* 0x0000000628107981 */ /* 0x000f28000c1e9b00 */
[----:B------:R-:W4:Y:S04]  /*04b0*/  LDG.E.64.CONSTANT R18, desc[UR6][R40.64+0x1000] ;  /* 0x0010000628127981 */ /* 0x000f28000c1e9b00 */
[----:B------:R-:W4:Y:S04]  /*04c0*/  LDG.E.64.CONSTANT R20, desc[UR6][R40.64+0x2000] ;  /* 0x0020000628147981 */ /* 0x000f28000c1e9b00 */
[----:B------:R2:W4:Y:S01]  /*04d0*/  LDG.E.64.CONSTANT R26, desc[UR6][R40.64+0x3000] ;  /* 0x00300006281a7981 */ /* 0x000522000c1e9b00 */
[----:B------:R-:W-:-:S03]  /*04e0*/  VIADD R31, R7, 0x1800 ;  /* 0x00001800071f7836 */ /* 0x000fc60000000000 */
[----:B------:R-:W4:Y:S04]  /*04f0*/  LDG.E.64.CONSTANT R24, desc[UR6][R42.64] ;  /* 0x000000062a187981 */ /* 0x000f28000c1e9b00 */
[----:B------:R-:W4:Y:S01]  /*0500*/  LDG.E.64.CONSTANT R22, desc[UR6][R42.64+0x1000] ;  /* 0x001000062a167981 */ /* 0x000f22000c1e9b00 */
[----:B------:R-:W-:-:S03]  /*0510*/  IMAD.WIDE R44, R31, 0x8, R44 ;  /* 0x000000081f2c7825 */ /* 0x000fc600078e022c */
[----:B------:R-:W4:Y:S04]  /*0520*/  LDG.E.64.CONSTANT R28, desc[UR6][R42.64+0x2000] ;  /* 0x002000062a1c7981 */ /* 0x000f28000c1e9b00 */
[----:B------:R-:W4:Y:S04]  /*0530*/  LDG.E.64.CONSTANT R36, desc[UR6][R42.64+0x3000] ;  /* 0x003000062a247981 */ /* 0x000f28000c1e9b00 */
[----:B------:R-:W4:Y:S04]  /*0540*/  LDG.E.64.CONSTANT R34, desc[UR6][R44.64] ;  /* 0x000000062c227981 */ /* 0x000f28000c1e9b00 */
[----:B------:R-:W4:Y:S04]  /*0550*/  LDG.E.64.CONSTANT R32, desc[UR6][R44.64+0x1000] ;  /* 0x001000062c207981 */ /* 0x000f28000c1e9b00 */
[----:B------:R-:W4:Y:S04]  /*0560*/  LDG.E.64.CONSTANT R30, desc[UR6][R44.64+0x2000] ;  /* 0x002000062c1e7981 */ /* 0x000f28000c1e9b00 */
[----:B------:R-:W4:Y:S01]  /*0570*/  LDG.E.64.CONSTANT R38, desc[UR6][R44.64+0x3000] ;  /* 0x003000062c267981 */ /* 0x000f22000c1e9b00 */
[----:B------:R-:W-:Y:S01]  /*0580*/  VIADD R7, R7, 0x2000 ;  /* 0x0000200007077836 */ /* 0x000fe20000000000 */
[----:B--2--5:R-:W-:-:S04]  /*0590*/  IADD3 R41, P1, P2, R10, R8, R2 ;  /* 0x000000080a297210 */ /* 0x024fc80007a3e002 */
[----:B------:R-:W-:Y:S02]  /*05a0*/  IADD3.X R9, PT, PT, R11, R9, R3, P1, P2 ;  /* 0x000000090b097210 */ /* 0x000fe40000fe4403 */
[----:B---3--:R-:W-:-:S04]  /*05b0*/  IADD3 R41, P3, P4, R14, R12, R41 ;  /* 0x0000000c0e297210 */ /* 0x008fc80007c7e029 */
[----:B------:R-:W-:Y:S02]  /*05c0*/  IADD3.X R13, PT, PT, R15, R13, R9, P3, P4 ;  /* 0x0000000d0f0d7210 */ /* 0x000fe40001fe8409 */
[----:B----4-:R-:W-:-:S04]  /*05d0*/  IADD3 R3, P1, P2, R18, R16, R41 ;  /* 0x0000001012037210 */ /* 0x010fc80007a3e029 */
[----:B------:R-:W-:Y:S02]  /*05e0*/  IADD3.X R17, PT, PT, R19, R17, R13, P1, P2 ;  /* 0x0000001113117210 */ /* 0x000fe40000fe440d */
[----:B------:R-:W-:-:S04]  /*05f0*/  IADD3 R3, P3, P4, R26, R20, R3 ;  /* 0x000000141a037210 */ /* 0x000fc80007c7e003 */
[----:B------:R-:W-:Y:S02]  /*0600*/  IADD3.X R21, PT, PT, R27, R21, R17, P3, P4 ;  /* 0x000000151b157210 */ /* 0x000fe40001fe8411 */
[----:B------:R-:W-:-:S04]  /*0610*/  IADD3 R3, P1, P2, R22, R24, R3 ;  /* 0x0000001816037210 */ /* 0x000fc80007a3e003 */
[----:B------:R-:W-:Y:S02]  /*0620*/  IADD3.X R23, PT, PT, R23, R25, R21, P1, P2 ;  /* 0x0000001917177210 */ /* 0x000fe40000fe4415 */
[----:B------:R-:W-:-:S04]  /*0630*/  IADD3 R3, P3, P4, R36, R28, R3 ;  /* 0x0000001c24037210 */ /* 0x000fc80007c7e003 */
[----:B------:R-:W-:Y:S02]  /*0640*/  IADD3.X R29, PT, PT, R37, R29, R23, P3, P4 ;  /* 0x0000001d251d7210 */ /* 0x000fe40001fe8417 */
[----:B------:R-:W-:Y:S02]  /*0650*/  ISETP.GE.AND P3, PT, R7, R0, PT ;  /* 0x000000000700720c */ /* 0x000fe40003f66270 */
[----:B------:R-:W-:-:S04]  /*0660*/  IADD3 R3, P2, P1, R32, R34, R3 ;  /* 0x0000002220037210 */ /* 0x000fc8000795e003 */
[----:B------:R-:W-:Y:S02]  /*0670*/  IADD3 R2, P4, P5, R38, R30, R3 ;  /* 0x0000001e26027210 */ /* 0x000fe40007d9e003 */
[----:B------:R-:W-:-:S04]  /*0680*/  IADD3.X R3, PT, PT, R33, R35, R29, P2, P1 ;  /* 0x0000002321037210 */ /* 0x000fc800017e241d */
[----:B------:R-:W-:Y:S01]  /*0690*/  IADD3.X R3, PT, PT, R39, R31, R3, P4, P5 ;  /* 0x0000001f27037210 */ /* 0x000fe200027ea403 */
[----:B------:R-:W-:Y:S06]  /*06a0*/  @!P3 BRA `(.L_x_266) ;  /* 0xfffffffc0054b947 */ /* 0x000fec000383ffff */
.L_x_265:
[----:B------:R-:W-:Y:S05]  /*06b0*/  BSYNC.RECONVERGENT B2 ;  /* 0x0000000000027941 */ /* 0x000fea0003800200 */
.L_x_264:
[----:B------:R-:W-:Y:S01]  /*06c0*/  IMAD.IADD R0, R4, 0x1, -R7 ;  /* 0x0000000104007824 */ /* 0x000fe200078e0a07 */
[----:B------:R-:W-:Y:S04]  /*06d0*/  BSSY.RECONVERGENT B2, `(.L_x_267) ;  /* 0x0000019000027945 */ /* 0x000fe80003800200 */
[----:B------:R-:W-:-:S13]  /*06e0*/  ISETP.GT.AND P1, PT, R0, 0x800, PT ;  /* 0x000008000000780c */ /* 0x000fda0003f24270 */
[----:B------:R-:W-:Y:S05]  /*06f0*/  @!P1 BRA `(.L_x_268) ;  /* 0x0000000000589947 */ /* 0x000fea0003800000 */
[----:B------:R-:W0:Y:S01]  /*0700*/  LDC.64 R18, c[0x0][0x380] ;  /* 0x0000e000ff127b82 */ /* 0x000e220000000a00 */
[C---:B------:R-:W-:Y:S02]  /*0710*/  VIADD R15, R7.reuse, 0x800 ;  /* 0x00000800070f7836 */ /* 0x040fe40000000000 */
[----:B0-----:R-:W-:-:S05]  /*0720*/  IMAD.WIDE R8, R7, 0x8, R18 ;  /* 0x0000000807087825 */ /* 0x001fca00078e0212 */
[----:B------:R-:W2:Y:S01]  /*0730*/  LDG.E.64.CONSTANT R10, desc[UR6][R8.64] ;  /* 0x00000006080a7981 */ /* 0x000ea2000c1e9b00 */
[----:B------:R-:W-:-:S03]  /*0740*/  IMAD.WIDE R18, R15, 0x8, R18 ;  /* 0x000000080f127825 */ /* 0x000fc600078e0212 */
[----:B------:R-:W2:Y:S04]  /*0750*/  LDG.E.64.CONSTANT R12, desc[UR6][R8.64+0x1000] ;  /* 0x00100006080c7981 */ /* 0x000ea8000c1e9b00 */
[----:B------:R-:W3:Y:S04]  /*0760*/  LDG.E.64.CONSTANT R14, desc[UR6][R8.64+0x2000] ;  /* 0x00200006080e7981 */ /* 0x000ee8000c1e9b00 */
[----:B------:R-:W3:Y:S04]  /*0770*/  LDG.E.64.CONSTANT R16, desc[UR6][R8.64+0x3000] ;  /* 0x0030000608107981 */ /* 0x000ee8000c1e9b00 */
[----:B------:R-:W4:Y:S04]  /*0780*/  LDG.E.64.CONSTANT R20, desc[UR6][R18.64] ;  /* 0x0000000612147981 */ /* 0x000f28000c1e9b00 */
[----:B------:R-:W4:Y:S04]  /*0790*/  LDG.E.64.CONSTANT R22, desc[UR6][R18.64+0x1000] ;  /* 0x0010000612167981 */ /* 0x000f28000c1e9b00 */
[----:B------:R-:W4:Y:S04]  /*07a0*/  LDG.E.64.CONSTANT R24, desc[UR6][R18.64+0x2000] ;  /* 0x0020000612187981 */ /* 0x000f28000c1e9b00 */
[----:B------:R-:W4:Y:S01]  /*07b0*/  LDG.E.64.CONSTANT R26, desc[UR6][R18.64+0x3000] ;  /* 0x00300006121a7981 */ /* 0x000f22000c1e9b00 */
[----:B------:R-:W-:Y:S01]  /*07c0*/  VIADD R7, R7, 0x1000 ;  /* 0x0000100007077836 */ /* 0x000fe20000000000 */
[----:B--2--5:R-:W-:-:S04]  /*07d0*/  IADD3 R29, P0, P1, R12, R10, R2 ;  /* 0x0000000a0c1d7210 */ /* 0x024fc8000791e002 */
[----:B------:R-:W-:Y:S02]  /*07e0*/  IADD3.X R11, PT, PT, R13, R11, R3, P0, P1 ;  /* 0x0000000b0d0b7210 */ /* 0x000fe400007e2403 */
[----:B------:R-:W-:Y:S02]  /*07f0*/  PLOP3.LUT P0, PT, PT, PT, PT, 0x8, 0x80 ;  /* 0x000000000080781c */ /* 0x000fe40003f0e170 */
[----:B---3--:R-:W-:-:S04]  /*0800*/  IADD3 R29, P2, P3, R16, R14, R29 ;  /* 0x0000000e101d7210 */ /* 0x008fc80007b5e01d */
[----:B------:R-:W-:Y:S02]  /*0810*/  IADD3.X R15, PT, PT, R17, R15, R11, P2, P3 ;  /* 0x0000000f110f7210 */ /* 0x000fe400017e640b */
[----:B----4-:R-:W-:-:S04]  /*0820*/  IADD3 R3, P1, P4, R22, R20, R29 ;  /* 0x0000001416037210 */ /* 0x010fc80007c3e01d */
[----:B------:R-:W-:Y:S02]  /*0830*/  IADD3 R2, P2, P3, R26, R24, R3 ;  /* 0x000000181a027210 */ /* 0x000fe40007b5e003 */
[----:B------:R-:W-:-:S04]  /*0840*/  IADD3.X R3, PT, PT, R23, R21, R15, P1, P4 ;  /* 0x0000001517037210 */ /* 0x000fc80000fe840f */
[----:B------:R-:W-:-:S07]  /*0850*/  IADD3.X R3, PT, PT, R27, R25, R3, P2, P3 ;  /* 0x000000191b037210 */ /* 0x000fce00017e6403 */
.L_x_268:
[----:B------:R-:W-:Y:S05]  /*0860*/  BSYNC.RECONVERGENT B2 ;  /* 0x0000000000027941 */ /* 0x000fea0003800200 */
.L_x_267:
[----:B------:R-:W-:-:S13]  /*0870*/  ISETP.LT.OR P0, PT, R7, R4, P0 ;  /* 0x000000040700720c */ /* 0x000fda0000701670 */
[----:B------:R-:W-:Y:S05]  /*0880*/  @!P0 BRA `(.L_x_260) ;  /* 0x0000000000288947 */ /* 0x000fea0003800000 */
[----:B------:R-:W0:Y:S02]  /*0890*/  LDC.64 R8, c[0x0][0x380] ;  /* 0x0000e000ff087b82 */ /* 0x000e240000000a00 */
[----:B0-----:R-:W-:-:S05]  /*08a0*/  IMAD.WIDE R6, R7, 0x8, R8 ;  /* 0x0000000807067825 */ /* 0x001fca00078e0208 */
[----:B------:R-:W2:Y:S04]  /*08b0*/  LDG.E.64.CONSTANT R8, desc[UR6][R6.64] ;  /* 0x0000000606087981 */ /* 0x000ea8000c1e9b00 */
[----:B------:R-:W2:Y:S04]  /*08c0*/  LDG.E.64.CONSTANT R10, desc[UR6][R6.64+0x1000] ;  /* 0x00100006060a7981 */ /* 0x000ea8000c1e9b00 */
[----:B------:R-:W3:Y:S04]  /*08d0*/  LDG.E.64.CONSTANT R12, desc[UR6][R6.64+0x2000] ;  /* 0x00200006060c7981 */ /* 0x000ee8000c1e9b00 */
[----:B------:R-:W3:Y:S01]  /*08e0*/  LDG.E.64.CONSTANT R14, desc[UR6][R6.64+0x3000] ;  /* 0x00300006060e7981 */ /* 0x000ee2000c1e9b00 */
[----:B--2--5:R-:W-:-:S04]  /*08f0*/  IADD3 R17, P0, P1, R10, R8, R2 ;  /* 0x000000080a117210 */ /* 0x024fc8000791e002 */
[----:B------:R-:W-:Y:S02]  /*0900*/  IADD3.X R3, PT, PT, R11, R9, R3, P0, P1 ;  /* 0x000000090b037210 */ /* 0x000fe400007e2403 */
[----:B---3--:R-:W-:-:S04]  /*0910*/  IADD3 R2, P2, P3, R14, R12, R17 ;  /* 0x0000000c0e027210 */ /* 0x008fc80007b5e011 */
[----:B------:R-:W-:-:S09]  /*0920*/  IADD3.X R3, PT, PT, R15, R13, R3, P2, P3 ;  /* 0x0000000d0f037210 */ /* 0x000fd200017e6403 */
.L_x_260:
[----:B------:R-:W-:Y:S05]  /*0930*/  BSYNC.RECONVERGENT B1 ;  /* 0x0000000000017941 */ /* 0x000fea0003800200 */
.L_x_259:
[----:B------:R-:W-:-:S13]  /*0940*/  ISETP.GE.AND P0, PT, R4, 0x200, PT ;  /* 0x000002000400780c */ /* 0x000fda0003f06270 */
[----:B------:R-:W-:Y:S05]  /*0950*/  @!P0 BRA `(.L_x_269) ;  /* 0x00000004002c8947 */ /* 0x000fea0003800000 */
[----:B------:R-:W0:Y:S01]  /*0960*/  S2R R8, SR_LANEID ;  /* 0x0000000000087919 */ /* 0x000e220000000000 */
[----:B-----5:R-:W1:Y:S04]  /*0970*/  SHFL.DOWN PT, R0, R2, 0x1, 0x1f ;  /* 0x08201f0002007f89 */ /* 0x020e6800000e0000 */
[----:B------:R-:W2:Y:S01]  /*0980*/  SHFL.DOWN PT, R4, R3, 0x1, 0x1f ;  /* 0x08201f0003047f89 */ /* 0x000ea200000e0000 */
[----:B0-----:R-:W-:-:S04]  /*0990*/  ISETP.GT.AND P0, PT, R8, 0x1e, PT ;  /* 0x0000001e0800780c */ /* 0x001fc80003f04270 */
[----:B-1----:R-:W-:Y:S02]  /*09a0*/  SEL R9, R0, RZ, !P0 ;  /* 0x000000ff00097207 */ /* 0x002fe40004000000 */
[----:B--2---:R-:W-:Y:S02]  /*09b0*/  SEL R4, R4, RZ, !P0 ;  /* 0x000000ff04047207 */ /* 0x004fe40004000000 */
[----:B------:R-:W-:-:S05]  /*09c0*/  IADD3 R9, P0, PT, R2, R9, RZ ;  /* 0x0000000902097210 */ /* 0x000fca0007f1e0ff */
[----:B------:R-:W-:Y:S01]  /*09d0*/  IMAD.X R6, R3, 0x1, R4, P0 ;  /* 0x0000000103067824 */ /* 0x000fe200000e0604 */
[----:B------:R-:W0:Y:S01]  /*09e0*/  SHFL.DOWN PT, R0, R9, 0x2, 0x1f ;  /* 0x08401f0009007f89 */ /* 0x000e2200000e0000 */
[----:B------:R-:W-:-:S03]  /*09f0*/  ISETP.GT.AND P0, PT, R8, 0x1d, PT ;  /* 0x0000001d0800780c */ /* 0x000fc60003f04270 */
[----:B------:R-:W1:Y:S01]  /*0a00*/  SHFL.DOWN PT, R4, R6, 0x2, 0x1f ;  /* 0x08401f0006047f89 */ /* 0x000e6200000e0000 */
[----:B0-----:R-:W-:-:S04]  /*0a10*/  SEL R0, R0, RZ, !P0 ;  /* 0x000000ff00007207 */ /* 0x001fc80004000000 */
[----:B------:R-:W-:Y:S02]  /*0a20*/  IADD3 R7, P1, PT, R0, R9, RZ ;  /* 0x0000000900077210 */ /* 0x000fe40007f3e0ff */
[----:B-1----:R-:W-:Y:S02]  /*0a30*/  SEL R3, R4, RZ, !P0 ;  /* 0x000000ff04037207 */ /* 0x002fe40004000000 */
[----:B------:R-:W-:Y:S01]  /*0a40*/  ISETP.GT.AND P0, PT, R8, 0x1b, PT ;  /* 0x0000001b0800780c */ /* 0x000fe20003f04270 */
[----:B------:R-:W0:Y:S02]  /*0a50*/  SHFL.DOWN PT, R0, R7, 0x4, 0x1f ;  /* 0x08801f0007007f89 */ /* 0x000e2400000e0000 */
[----:B------:R-:W-:-:S05]  /*0a60*/  IMAD.X R3, R3, 0x1, R6, P1 ;  /* 0x0000000103037824 */ /* 0x000fca00008e0606 */
[----:B------:R-:W1:Y:S01]  /*0a70*/  SHFL.DOWN PT, R2, R3, 0x4, 0x1f ;  /* 0x08801f0003027f89 */ /* 0x000e6200000e0000 */
[----:B0-----:R-:W-:-:S04]  /*0a80*/  SEL R0, R0, RZ, !P0 ;  /* 0x000000ff00007207 */ /* 0x001fc80004000000 */
[----:B------:R-:W-:Y:S02]  /*0a90*/  IADD3 R11, P1, PT, R0, R7, RZ ;  /* 0x00000007000b7210 */ /* 0x000fe40007f3e0ff */
[----:B-1----:R-:W-:-:S03]  /*0aa0*/  SEL R2, R2, RZ, !P0 ;  /* 0x000000ff02027207 */ /* 0x002fc60004000000 */
[----:B------:R-:W0:Y:S01]  /*0ab0*/  SHFL.DOWN PT, R0, R11, 0x8, 0x1f ;  /* 0x09001f000b007f89 */ /* 0x000e2200000e0000 */
[----:B------:R-:W-:Y:S01]  /*0ac0*/  ISETP.GT.AND P0, PT, R8, 0x17, PT ;  /* 0x000000170800780c */ /* 0x000fe20003f04270 */
[----:B------:R-:W-:Y:S01]  /*0ad0*/  IMAD.X R13, R2, 0x1, R3, P1 ;  /* 0x00000001020d7824 */ /* 0x000fe200008e0603 */
[----:B------:R-:W-:-:S04]  /*0ae0*/  ISETP.NE.AND P1, PT, R8, RZ, PT ;  /* 0x000000ff0800720c */ /* 0x000fc80003f25270 */
[----:B------:R-:W1:Y:S09]  /*0af0*/  SHFL.DOWN PT, R2, R13, 0x8, 0x1f ;  /* 0x09001f000d027f89 */ /* 0x000e7200000e0000 */
[----:B------:R-:W2:Y:S01]  /*0b00*/  @!P1 S2R R7, SR_CgaCtaId ;  /* 0x0000000000079919 */ /* 0x000ea20000008800 */
[----:B0-----:R-:W-:-:S04]  /*0b10*/  SEL R0, R0, RZ, !P0 ;  /* 0x000000ff00007207 */ /* 0x001fc80004000000 */
[----:B------:R-:W-:Y:S02]  /*0b20*/  IADD3 R9, P2, PT, R0, R11, RZ ;  /* 0x0000000b00097210 */ /* 0x000fe40007f5e0ff */
[----:B-1----:R-:W-:-:S03]  /*0b30*/  SEL R2, R2, RZ, !P0 ;  /* 0x000000ff02027207 */ /* 0x002fc60004000000 */
[----:B------:R-:W0:Y:S01]  /*0b40*/  SHFL.DOWN PT, R0, R9, 0x10, 0x1f ;  /* 0x0a001f0009007f89 */ /* 0x000e2200000e0000 */
[----:B------:R-:W-:Y:S01]  /*0b50*/  ISETP.GT.AND P0, PT, R8, 0xf, PT ;  /* 0x0000000f0800780c */ /* 0x000fe20003f04270 */
[----:B------:R-:W-:Y:S01]  /*0b60*/  IMAD.X R6, R2, 0x1, R13, P2 ;  /* 0x0000000102067824 */ /* 0x000fe200010e060d */
[----:B------:R-:W-:-:S04]  /*0b70*/  @!P1 MOV R2, 0x400 ;  /* 0x0000040000029802 */ /* 0x000fc80000000f00 */
[----:B------:R-:W1:Y:S01]  /*0b80*/  SHFL.DOWN PT, R3, R6, 0x10, 0x1f ;  /* 0x0a001f0006037f89 */ /* 0x000e6200000e0000 */
[----:B--2---:R-:W-:Y:S02]  /*0b90*/  @!P1 LEA R7, R7, R2, 0x18 ;  /* 0x0000000207079211 */ /* 0x004fe400078ec0ff */
[----:B0-----:R-:W-:Y:S02]  /*0ba0*/  SEL R4, R0, RZ, !P0 ;  /* 0x000000ff00047207 */ /* 0x001fe40004000000 */
[----:B------:R-:W-:Y:S02]  /*0bb0*/  @!P1 SHF.R.U32.HI R0, RZ, 0x2, R5 ;  /* 0x00000002ff009819 */ /* 0x000fe40000011605 */
[----:B------:R-:W-:Y:S02]  /*0bc0*/  IADD3 R2, P2, PT, R4, R9, RZ ;  /* 0x0000000904027210 */ /* 0x000fe40007f5e0ff */
[----:B------:R-:W-:Y:S02]  /*0bd0*/  @!P1 LOP3.LUT R0, R0, 0xf8, RZ, 0xc0, !PT ;  /* 0x000000f800009812 */ /* 0x000fe400078ec0ff */
[----:B-1----:R-:W-:-:S02]  /*0be0*/  SEL R3, R3, RZ, !P0 ;  /* 0x000000ff03037207 */ /* 0x002fc40004000000 */
[----:B------:R-:W-:Y:S01]  /*0bf0*/  ISETP.NE.AND P0, PT, R5, RZ, PT ;  /* 0x000000ff0500720c */ /* 0x000fe20003f05270 */
[----:B------:R-:W-:Y:S02]  /*0c00*/  @!P1 IMAD.IADD R7, R0, 0x1, R7 ;  /* 0x0000000100079824 */ /* 0x000fe400078e0207 */
[----:B------:R-:W-:-:S05]  /*0c10*/  IMAD.X R3, R3, 0x1, R6, P2 ;  /* 0x0000000103037824 */ /* 0x000fca00010e0606 */
[----:B------:R2:W-:Y:S01]  /*0c20*/  @!P1 STS.64 [R7+0x10], R2 ;  /* 0x0000100207009388 */ /* 0x0005e20000000a00 */
[----:B------:R-:W-:Y:S06]  /*0c30*/  BAR.SYNC.DEFER_BLOCKING 0x0 ;  /* 0x0000000000007b1d */ /* 0x000fec0000010000 */
[----:B------:R-:W-:Y:S05]  /*0c40*/  @P0 BRA `(.L_x_270) ;  /* 0x00000018007c0947 */ /* 0x000fea0003800000 */
[----:B------:R-:W0:Y:S01]  /*0c50*/  S2UR UR5, SR_CgaCtaId ;  /* 0x00000000000579c3 */ /* 0x000e220000008800 */
[----:B------:R-:W-:Y:S02]  /*0c60*/  UMOV UR4, 0x400 ;  /* 0x0000040000047882 */ /* 0x000fe40000000000 */
[----:B0-----:R-:W-:-:S09]  /*0c70*/  ULEA UR4, UR5, UR4, 0x18 ;  /* 0x0000000405047291 */ /* 0x001fd2000f8ec0ff */
[----:B------:R-:W-:Y:S04]  /*0c80*/  LDS.64 R32, [UR4+0x18] ;  /* 0x00001804ff207984 */ /* 0x000fe80008000a00 */
[----:B------:R-:W0:Y:S04]  /*0c90*/  LDS.128 R28, [UR4+0x20] ;  /* 0x00002004ff1c7984 */ /* 0x000e280008000c00 */
[----:B------:R-:W1:Y:S04]  /*0ca0*/  LDS.128 R24, [UR4+0x30] ;  /* 0x00003004ff187984 */ /* 0x000e680008000c00 */
[----:B------:R-:W3:Y:S04]  /*0cb0*/  LDS.128 R20, [UR4+0x40] ;  /* 0x00004004ff147984 */ /* 0x000ee80008000c00 */
[----:B------:R-:W4:Y:S04]  /*0cc0*/  LDS.128 R16, [UR4+0x50] ;  /* 0x00005004ff107984 */ /* 0x000f280008000c00 */
[----:B------:R-:W5:Y:S04]  /*0cd0*/  LDS.128 R12, [UR4+0x60] ;  /* 0x00006004ff0c7984 */ /* 0x000f680008000c00 */
[----:B------:R-:W5:Y:S04]  /*0ce0*/  LDS.128 R8, [UR4+0x70] ;  /* 0x00007004ff087984 */ /* 0x000f680008000c00 */
[----:B--2---:R-:W2:Y:S01]  /*0cf0*/  LDS.128 R4, [UR4+0x80] ;  /* 0x00008004ff047984 */ /* 0x004ea20008000c00 */
[----:B0-----:R-:W-:-:S04]  /*0d00*/  IADD3 R35, P1, P2, R28, R32, R2 ;  /* 0x000000201c237210 */ /* 0x001fc80007a3e002 */
[----:B-1----:R-:W-:Y:S02]  /*0d10*/  IADD3 R35, P3, P4, R24, R35, R30 ;  /* 0x0000002318237210 */ /* 0x002fe40007c7e01e */
[----:B------:R-:W-:Y:S02]  /*0d20*/  IADD3.X R29, PT, PT, R29, R33, R3, P1, P2 ;  /* 0x000000211d1d7210 */ /* 0x000fe40000fe4403 */
[----:B---3--:R-:W-:Y:S02]  /*0d30*/  IADD3 R3, P1, P2, R20, R35, R26 ;  /* 0x0000002314037210 */ /* 0x008fe40007a3e01a */
[----:B------:R-:W-:Y:S02]  /*0d40*/  IADD3.X R25, PT, PT, R25, R29, R31, P3, P4 ;  /* 0x0000001d19197210 */ /* 0x000fe40001fe841f */
[----:B----4-:R-:W-:Y:S02]  /*0d50*/  IADD3 R3, P3, P4, R16, R3, R22 ;  /* 0x0000000310037210 */ /* 0x010fe40007c7e016 */
[----:B------:R-:W-:-:S02]  /*0d60*/  IADD3.X R21, PT, PT, R21, R25, R27, P1, P2 ;  /* 0x0000001915157210 */ /* 0x000fc40000fe441b */
[----:B-----5:R-:W-:Y:S02]  /*0d70*/  IADD3 R3, P1, P2, R12, R3, R18 ;  /* 0x000000030c037210 */ /* 0x020fe40007a3e012 */
[----:B------:R-:W-:Y:S02]  /*0d80*/  IADD3.X R17, PT, PT, R17, R21, R23, P3, P4 ;  /* 0x0000001511117210 */ /* 0x000fe40001fe8417 */
[----:B------:R-:W-:Y:S02]  /*0d90*/  IADD3 R3, P3, P4, R8, R3, R14 ;  /* 0x0000000308037210 */ /* 0x000fe40007c7e00e */
[----:B------:R-:W-:Y:S02]  /*0da0*/  IADD3.X R13, PT, PT, R13, R17, R19, P1, P2 ;  /* 0x000000110d0d7210 */ /* 0x000fe40000fe4413 */
[----:B--2---:R-:W-:Y:S02]  /*0db0*/  IADD3 R3, P1, P2, R4, R3, R10 ;  /* 0x0000000304037210 */ /* 0x004fe40007a3e00a */
[----:B------:R-:W-:-:S02]  /*0dc0*/  IADD3.X R9, PT, PT, R9, R13, R15, P3, P4 ;  /* 0x0000000d09097210 */ /* 0x000fc40001fe840f */
[----:B------:R-:W-:Y:S02]  /*0dd0*/  IADD3 R2, P3, PT, R3, R6, RZ ;  /* 0x0000000603027210 */ /* 0x000fe40007f7e0ff */
[----:B------:R-:W-:-:S05]  /*0de0*/  IADD3.X R3, PT, PT, R5, R9, R11, P1, P2 ;  /* 0x0000000905037210 */ /* 0x000fca0000fe440b */
[----:B------:R-:W-:Y:S01]  /*0df0*/  IMAD.X R3, R3, 0x1, R7, P3 ;  /* 0x0000000103037824 */ /* 0x000fe200018e0607 */
[----:B------:R-:W-:Y:S06]  /*0e00*/  BRA `(.L_x_270) ;  /* 0x00000018000c7947 */ /* 0x000fec0003800000 */
.L_x_269:
[----:B------:R-:W-:Y:S01]  /*0e10*/  LOP3.LUT R0, R5, 0x3e0, RZ, 0xc0, !PT ;  /* 0x000003e005007812 */ /* 0x000fe200078ec0ff */
[----:B------:R-:W0:Y:S03]  /*0e20*/  S2R R12, SR_LANEID ;  /* 0x00000000000c7919 */ /* 0x000e260000000000 */
[----:B------:R-:W-:Y:S01]  /*0e30*/  LOP3.LUT R9, RZ, R0, RZ, 0x33, !PT ;  /* 0x00000000ff097212 */ /* 0x000fe200078e33ff */
[----:B------:R-:W-:-:S04]  /*0e40*/  VIADD R7, R0, 0x20 ;  /* 0x0000002000077836 */ /* 0x000fc80000000000 */
[----:B------:R-:W-:Y:S01]  /*0e50*/  IMAD.IADD R9, R9, 0x1, R4 ;  /* 0x0000000109097824 */ /* 0x000fe200078e0204 */
[----:B------:R-:W-:-:S04]  /*0e60*/  ISETP.GT.AND P0, PT, R7, R4, PT ;  /* 0x000000040700720c */ /* 0x000fc80003f04270 */
[----:B------:R-:W-:-:S05]  /*0e70*/  SEL R9, R9, 0x1f, P0 ;  /* 0x0000001f09097807 */ /* 0x000fca0000000000 */
[----:B-----5:R-:W1:Y:S04]  /*0e80*/  SHFL.DOWN PT, R0, R2, 0x1, R9 ;  /* 0x0820000002007989 */ /* 0x020e6800000e0009 */
[----:B------:R-:W2:Y:S01]  /*0e90*/  SHFL.DOWN PT, R6, R3, 0x1, R9 ;  /* 0x0820000003067989 */ /* 0x000ea200000e0009 */
[C---:B0-----:R-:W-:Y:S01]  /*0ea0*/  ISETP.GE.AND P0, PT, R12.reuse, R9, PT ;  /* 0x000000090c00720c */ /* 0x041fe20003f06270 */
[C---:B------:R-:W-:Y:S01]  /*0eb0*/  VIADD R8, R12.reuse, 0x2 ;  /* 0x000000020c087836 */ /* 0x040fe20000000000 */
[----:B------:R-:W-:Y:S02]  /*0ec0*/  ISETP.NE.AND P2, PT, R12, RZ, PT ;  /* 0x000000ff0c00720c */ /* 0x000fe40003f45270 */
[----:B-1----:R-:W-:Y:S02]  /*0ed0*/  SEL R7, R0, RZ, !P0 ;  /* 0x000000ff00077207 */ /* 0x002fe40004000000 */
[----:B--2---:R-:W-:-:S02]  /*0ee0*/  SEL R6, R6, RZ, !P0 ;  /* 0x000000ff06067207 */ /* 0x004fc40004000000 */
[----:B------:R-:W-:-:S05]  /*0ef0*/  IADD3 R7, P0, PT, R2, R7, RZ ;  /* 0x0000000702077210 */ /* 0x000fca0007f1e0ff */
[----:B------:R-:W-:Y:S01]  /*0f00*/  IMAD.X R11, R3, 0x1, R6, P0 ;  /* 0x00000001030b7824 */ /* 0x000fe200000e0606 */
[----:B------:R-:W0:Y:S01]  /*0f10*/  SHFL.DOWN PT, R0, R7, 0x2, R9 ;  /* 0x0840000007007989 */ /* 0x000e2200000e0009 */
[----:B------:R-:W-:-:S03]  /*0f20*/  ISETP.GT.AND P0, PT, R8, R9, PT ;  /* 0x000000090800720c */ /* 0x000fc60003f04270 */
[----:B------:R-:W1:Y:S01]  /*0f30*/  SHFL.DOWN PT, R6, R11, 0x2, R9 ;  /* 0x084000000b067989 */ /* 0x000e6200000e0009 */
[----:B0-----:R-:W-:-:S04]  /*0f40*/  SEL R0, R0, RZ, !P0 ;  /* 0x000000ff00007207 */ /* 0x001fc80004000000 */
[----:B------:R-:W-:Y:S02]  /*0f50*/  IADD3 R8, P1, PT, R0, R7, RZ ;  /* 0x0000000700087210 */ /* 0x000fe40007f3e0ff */
[----:B-1----:R-:W-:-:S03]  /*0f60*/  SEL R6, R6, RZ, !P0 ;  /* 0x000000ff06067207 */ /* 0x002fc60004000000 */
[----:B------:R-:W0:Y:S02]  /*0f70*/  SHFL.DOWN PT, R0, R8, 0x4, R9 ;  /* 0x0880000008007989 */ /* 0x000e2400000e0009 */
[----:B------:R-:W-:Y:S02]  /*0f80*/  IMAD.X R10, R6, 0x1, R11, P1 ;  /* 0x00000001060a7824 */ /* 0x000fe400008e060b */
[----:B------:R-:W-:Y:S01]  /*0f90*/  VIADD R6, R12, 0x4 ;  /* 0x000000040c067836 */ /* 0x000fe20000000000 */
[----:B------:R-:W1:Y:S02]  /*0fa0*/  @!P2 S2R R11, SR_CgaCtaId ;  /* 0x00000000000ba919 */ /* 0x000e640000008800 */
[----:B------:R-:W2:Y:S02]  /*0fb0*/  SHFL.DOWN PT, R2, R10, 0x4, R9 ;  /* 0x088000000a027989 */ /* 0x000ea400000e0009 */
[----:B------:R-:W-:Y:S01]  /*0fc0*/  ISETP.GT.AND P0, PT, R6, R9, PT ;  /* 0x000000090600720c */ /* 0x000fe20003f04270 */
[----:B------:R-:W-:-:S03]  /*0fd0*/  VIADD R6, R12, 0x8 ;  /* 0x000000080c067836 */ /* 0x000fc60000000000 */
[----:B0-----:R-:W-:-:S04]  /*0fe0*/  SEL R0, R0, RZ, !P0 ;  /* 0x000000ff00007207 */ /* 0x001fc80004000000 */
[----:B------:R-:W-:Y:S02]  /*0ff0*/  IADD3 R3, P1, PT, R0, R8, RZ ;  /* 0x0000000800037210 */ /* 0x000fe40007f3e0ff */
[----:B--2---:R-:W-:-:S03]  /*1000*/  SEL R2, R2, RZ, !P0 ;  /* 0x000000ff02027207 */ /* 0x004fc60004000000 */
[----:B------:R-:W0:Y:S01]  /*1010*/  SHFL.DOWN PT, R0, R3, 0x8, R9 ;  /* 0x0900000003007989 */ /* 0x000e2200000e0009 */
[----:B------:R-:W-:Y:S01]  /*1020*/  ISETP.GT.AND P0, PT, R6, R9, PT ;  /* 0x000000090600720c */ /* 0x000fe20003f04270 */
[----:B------:R-:W-:-:S05]  /*1030*/  IMAD.X R7, R2, 0x1, R10, P1 ;  /* 0x0000000102077824 */ /* 0x000fca00008e060a */
[----:B------:R-:W2:Y:S01]  /*1040*/  SHFL.DOWN PT, R2, R7, 0x8, R9 ;  /* 0x0900000007027989 */ /* 0x000ea200000e0009 */
[----:B0-----:R-:W-:-:S04]  /*1050*/  SEL R0, R0, RZ, !P0 ;  /* 0x000000ff00007207 */ /* 0x001fc80004000000 */
[----:B------:R-:W-:Y:S02]  /*1060*/  IADD3 R6, P1, PT, R0, R3, RZ ;  /* 0x0000000300067210 */ /* 0x000fe40007f3e0ff */
[----:B--2---:R-:W-:-:S03]  /*1070*/  SEL R2, R2, RZ, !P0 ;  /* 0x000000ff02027207 */ /* 0x004fc60004000000 */
[----:B------:R-:W0:Y:S02]  /*1080*/  SHFL.DOWN PT, R0, R6, 0x10, R9 ;  /* 0x0a00000006007989 */ /* 0x000e2400000e0009 */
[----:B------:R-:W-:Y:S01]  /*1090*/  IMAD.X R8, R2, 0x1, R7, P1 ;  /* 0x0000000102087824 */ /* 0x000fe200008e0607 */
[----:B------:R-:W-:Y:S01]  /*10a0*/  @!P2 SHF.R.U32.HI R7, RZ, 0x2, R5 ;  /* 0x00000002ff07a819 */ /* 0x000fe20000011605 */
[----:B------:R-:W-:-:S03]  /*10b0*/  VIADD R2, R12, 0x10 ;  /* 0x000000100c027836 */ /* 0x000fc60000000000 */
[----:B------:R-:W2:Y:S01]  /*10c0*/  SHFL.DOWN PT, R3, R8, 0x10, R9 ;  /* 0x0a00000008037989 */ /* 0x000ea200000e0009 */
[----:B------:R-:W-:Y:S02]  /*10d0*/  @!P2 LOP3.LUT R7, R7, 0xf8, RZ, 0xc0, !PT ;  /* 0x000000f80707a812 */ /* 0x000fe400078ec0ff */
[----:B------:R-:W-:Y:S02]  /*10e0*/  ISETP.GT.AND P0, PT, R2, R9, PT ;  /* 0x000000090200720c */ /* 0x000fe40003f04270 */
[----:B------:R-:W-:-:S04]  /*10f0*/  @!P2 MOV R2, 0x400 ;  /* 0x000004000002a802 */ /* 0x000fc80000000f00 */
[----:B-1----:R-:W-:-:S05]  /*1100*/  @!P2 LEA R10, R11, R2, 0x18 ;  /* 0x000000020b0aa211 */ /* 0x002fca00078ec0ff */
[----:B------:R-:W-:Y:S01]  /*1110*/  @!P2 IMAD.IADD R7, R7, 0x1, R10 ;  /* 0x000000010707a824 */ /* 0x000fe200078e020a */
[----:B0-----:R-:W-:-:S04]  /*1120*/  SEL R0, R0, RZ, !P0 ;  /* 0x000000ff00007207 */ /* 0x001fc80004000000 */
[----:B------:R-:W-:Y:S02]  /*1130*/  IADD3 R2, P1, PT, R0, R6, RZ ;  /* 0x0000000600027210 */ /* 0x000fe40007f3e0ff */
[----:B--2---:R-:W-:Y:S02]  /*1140*/  SEL R3, R3, RZ, !P0 ;  /* 0x000000ff03037207 */ /* 0x004fe40004000000 */
[----:B------:R-:W-:-:S03]  /*1150*/  ISETP.NE.AND P0, PT, R5, RZ, PT ;  /* 0x000000ff0500720c */ /* 0x000fc60003f05270 */
[----:B------:R-:W-:-:S05]  /*1160*/  IMAD.X R3, R3, 0x1, R8, P1 ;  /* 0x0000000103037824 */ /* 0x000fca00008e0608 */
[----:B------:R1:W-:Y:S01]  /*1170*/  @!P2 STS.64 [R7+0x10], R2 ;  /* 0x000010020700a388 */ /* 0x0003e20000000a00 */
[----:B------:R-:W-:Y:S06]  /*1180*/  BAR.SYNC.DEFER_BLOCKING 0x0 ;  /* 0x0000000000007b1d */ /* 0x000fec0000010000 */
[----:B------:R-:W-:Y:S05]  /*1190*/  @P0 BRA `(.L_x_270) ;  /* 0x0000001400280947 */ /* 0x000fea0003800000 */
[----:B------:R-:W0:Y:S01]  /*11a0*/  S2UR UR5, SR_CgaCtaId ;  /* 0x00000000000579c3 */ /* 0x000e220000008800 */
[----:B------:R-:W-:Y:S01]  /*11b0*/  UMOV UR4, 0x400 ;  /* 0x0000040000047882 */ /* 0x000fe20000000000 */
[C---:B------:R-:W-:Y:S02]  /*11c0*/  ISETP.GT.AND P2, PT, R4.reuse, 0x40, PT ;  /* 0x000000400400780c */ /* 0x040fe40003f44270 */
[C---:B------:R-:W-:Y:S02]  /*11d0*/  ISETP.GT.AND P1, PT, R4.reuse, 0x20, PT ;  /* 0x000000200400780c */ /* 0x040fe40003f24270 */
[C---:B------:R-:W-:Y:S02]  /*11e0*/  ISETP.GT.AND P5, PT, R4.reuse, 0x180, PT ;  /* 0x000001800400780c */ /* 0x040fe40003fa4270 */
[----:B------:R-:W-:Y:S01]  /*11f0*/  ISETP.GT.AND P6, PT, R4, 0x1a0, PT ;  /* 0x000001a00400780c */ /* 0x000fe20003fc4270 */
[----:B0-----:R-:W-:-:S09]  /*1200*/  ULEA UR4, UR5, UR4, 0x18 ;  /* 0x0000000405047291 */ /* 0x001fd2000f8ec0ff */
[----:B------:R-:W0:Y:S04]  /*1210*/  LDS.128 R8, [UR4+0x20] ;  /* 0x00002004ff087984 */ /* 0x000e280008000c00 */
[----:B-1----:R-:W1:Y:S04]  /*1220*/  LDS.64 R6, [UR4+0x18] ;  /* 0x00001804ff067984 */ /* 0x002e680008000a00 */
[----:B------:R-:W2:Y:S04]  /*1230*/  LDS.128 R12, [UR4+0x30] ;  /* 0x00003004ff0c7984 */ /* 0x000ea80008000c00 */
[----:B------:R-:W3:Y:S04]  /*1240*/  LDS.128 R16, [UR4+0x40] ;  /* 0x00004004ff107984 */ /* 0x000ee80008000c00 */
[----:B------:R-:W4:Y:S04]  /*1250*/  LDS.128 R20, [UR4+0x50] ;  /* 0x00005004ff147984 */ /* 0x000f280008000c00 */
[----:B------:R-:W5:Y:S04]  /*1260*/  LDS.128 R24, [UR4+0x60] ;  /* 0x00006004ff187984 */ /* 0x000f680008000c00 */
[----:B------:R-:W5:Y:S04]  /*1270*/  LDS.128 R32, [UR4+0x70] ;  /* 0x00007004ff207984 */ /* 0x000f680008000c00 */
[----:B------:R-:W5:Y:S01]  /*1280*/  LDS.128 R28, [UR4+0x80] ;  /* 0x00008004ff1c7984 */ /* 0x000f620008000c00 */
[----:B0-----:R-:W-:-:S02]  /*1290*/  SEL R5, R8, RZ, P2 ;  /* 0x000000ff08057207 */ /* 0x001fc40001000000 */
[----:B------:R-:W-:Y:S02]  /*12a0*/  SEL R8, R9, RZ, P2 ;  /* 0x000000ff09087207 */ /* 0x000fe40001000000 */
[----:B-1----:R-:W-:Y:S02]  /*12b0*/  SEL R0, R6, RZ, P1 ;  /* 0x000000ff06007207 */ /* 0x002fe40000800000 */
[----:B------:R-:W-:Y:S02]  /*12c0*/  SEL R7, R7, RZ, P1 ;  /* 0x000000ff07077207 */ /* 0x000fe40000800000 */
[C---:B------:R-:W-:Y:S02]  /*12d0*/  ISETP.GT.AND P1, PT, R4.reuse, 0x60, PT ;  /* 0x000000600400780c */ /* 0x040fe40003f24270 */
[----:B------:R-:W-:Y:S02]  /*12e0*/  ISETP.GT.AND P2, PT, R4, 0x80, PT ;  /* 0x000000800400780c */ /* 0x000fe40003f44270 */
[----:B------:R-:W-:-:S02]  /*12f0*/  IADD3 R0, P3, P4, R5, R0, R2 ;  /* 0x0000000005007210 */ /* 0x000fc40007c7e002 */
[----:B------:R-:W-:Y:S02]  /*1300*/  SEL R5, R10, RZ, P1 ;  /* 0x000000ff0a057207 */ /* 0x000fe40000800000 */
[----:B------:R-:W-:Y:S02]  /*1310*/  SEL R11, R11, RZ, P1 ;  /* 0x000000ff0b0b7207 */ /* 0x000fe40000800000 */
[----:B--2---:R-:W-:Y:S02]  /*1320*/  SEL R2, R12, RZ, P2 ;  /* 0x000000ff0c027207 */ /* 0x004fe40001000000 */
[----:B------:R-:W-:Y:S02]  /*1330*/  SEL R6, R13, RZ, P2 ;  /* 0x000000ff0d067207 */ /* 0x000fe40001000000 */
[C---:B------:R-:W-:Y:S02]  /*1340*/  ISETP.GT.AND P1, PT, R4.reuse, 0xa0, PT ;  /* 0x000000a00400780c */ /* 0x040fe40003f24270 */
[----:B------:R-:W-:-:S02]  /*1350*/  ISETP.GT.AND P2, PT, R4, 0xc0, PT ;  /* 0x000000c00400780c */ /* 0x000fc40003f44270 */
[----:B------:R-:W-:Y:S02]  /*1360*/  IADD3.X R7, PT, PT, R8, R7, R3, P3, P4 ;  /* 0x0000000708077210 */ /* 0x000fe40001fe8403 */
[----:B------:R-:W-:Y:S02]  /*1370*/  IADD3 R2, P3, P4, R2, R0, R5 ;  /* 0x0000000002027210 */ /* 0x000fe40007c7e005 */
[----:B------:R-:W-:Y:S02]  /*1380*/  SEL R3, R14, RZ, P1 ;  /* 0x000000ff0e037207 */ /* 0x000fe40000800000 */
[----:B---3--:R-:W-:Y:S02]  /*1390*/  SEL R0, R16, RZ, P2 ;  /* 0x000000ff10007207 */ /* 0x008fe40001000000 */
[----:B------:R-:W-:Y:S02]  /*13a0*/  SEL R14, R15, RZ, P1 ;  /* 0x000000ff0f0e7207 */ /* 0x000fe40000800000 */
[----:B------:R-:W-:-:S02]  /*13b0*/  ISETP.GT.AND P1, PT, R4, 0xe0, PT ;  /* 0x000000e00400780c */ /* 0x000fc40003f24270 */
[----:B------:R-:W-:Y:S02]  /*13c0*/  IADD3.X R6, PT, PT, R6, R7, R11, P3, P4 ;  /* 0x0000000706067210 */ /* 0x000fe40001fe840b */
[----:B------:R-:W-:Y:S02]  /*13d0*/  SEL R5, R17, RZ, P2 ;  /* 0x000000ff11057207 */ /* 0x000fe40001000000 */
[----:B------:R-:W-:Y:S02]  /*13e0*/  IADD3 R0, P3, P4, R0, R2, R3 ;  /* 0x0000000200007210 */ /* 0x000fe40007c7e003 */
[----:B------:R-:W-:Y:S02]  /*13f0*/  ISETP.GT.AND P2, PT, R4, 0x100, PT ;  /* 0x000001000400780c */ /* 0x000fe40003f44270 */
[----:B------:R-:W-:Y:S02]  /*1400*/  SEL R3, R18, RZ, P1 ;  /* 0x000000ff12037207 */ /* 0x000fe40000800000 */
[----:B------:R-:W-:-:S02]  /*1410*/  SEL R19, R19, RZ, P1 ;  /* 0x000000ff13137207 */ /* 0x000fc40000800000 */
[----:B------:R-:W-:Y:S02]  /*1420*/  ISETP.GT.AND P1, PT, R4, 0x120, PT ;  /* 0x000001200400780c */ /* 0x000fe40003f24270 */
[----:B------:R-:W-:Y:S02]  /*1430*/  IADD3.X R5, PT, PT, R5, R6, R14, P3, P4 ;  /* 0x0000000605057210 */ /* 0x000fe40001fe840e */
[----:B----4-:R-:W-:Y:S02]  /*1440*/  SEL R2, R20, RZ, P2 ;  /* 0x000000ff14027207 */ /* 0x010fe40001000000 */
[----:B------:R-:W-:Y:S02]  /*1450*/  SEL R6, R21, RZ, P2 ;  /* 0x000000ff15067207 */ /* 0x000fe40001000000 */
[----:B------:R-:W-:Y:S02]  /*1460*/  ISETP.GT.AND P2, PT, R4, 0x140, PT ;  /* 0x000001400400780c */ /* 0x000fe40003f44270 */
[----:B------:R-:W-:-:S02]  /*1470*/  SEL R7, R22, RZ, P1 ;  /* 0x000000ff16077207 */ /* 0x000fc40000800000 */
[----:B------:R-:W-:Y:S02]  /*1480*/  SEL R22, R23, RZ, P1 ;  /* 0x000000ff17167207 */ /* 0x000fe40000800000 */
[----:B------:R-:W-:Y:S02]  /*1490*/  IADD3 R2, P3, P4, R2, R0, R3 ;  /* 0x0000000002027210 */ /* 0x000fe40007c7e003 */
[----:B------:R-:W-:Y:S02]  /*14a0*/  ISETP.GT.AND P1, PT, R4, 0x160, PT ;  /* 0x000001600400780c */ /* 0x000fe40003f24270 */
[----:B-----5:R-:W-:Y:S02]  /*14b0*/  SEL R0, R24, RZ, P2 ;  /* 0x000000ff18007207 */ /* 0x020fe40001000000 */
[----:B------:R-:W-:Y:S02]  /*14c0*/  IADD3.X R6, PT, PT, R6, R5, R19, P3, P4 ;  /* 0x0000000506067210 */ /* 0x000fe40001fe8413 */
[----:B------:R-:W-:-:S02]  /*14d0*/  SEL R3, R26, RZ, P1 ;  /* 0x000000ff1a037207 */ /* 0x000fc40000800000 */
[----:B------:R-:W-:Y:S02]  /*14e0*/  SEL R27, R27, RZ, P1 ;  /* 0x000000ff1b1b7207 */ /* 0x000fe40000800000 */
[----:B------:R-:W-:Y:S02]  /*14f0*/  SEL R5, R25, RZ, P2 ;  /* 0x000000ff19057207 */ /* 0x000fe40001000000 */
[----:B------:R-:W-:Y:S02]  /*1500*/  IADD3 R0, P1, P3, R0, R2, R7 ;  /* 0x0000000200007210 */ /* 0x000fe40007b3e007 */
[----:B------:R-:W-:Y:S02]  /*1510*/  SEL R2, R32, RZ, P5 ;  /* 0x000000ff20027207 */ /* 0x000fe40002800000 */
[----:B------:R-:W-:Y:S02]  /*1520*/  ISETP.GT.AND P2, PT, R4, 0x1c0, PT ;  /* 0x000001c00400780c */ /* 0x000fe40003f44270 */
[----:B------:R-:W-:-:S02]  /*1530*/  IADD3.X R5, PT, PT, R5, R6, R22, P1, P3 ;  /* 0x0000000605057210 */ /* 0x000fc40000fe6416 */
[----:B------:R-:W-:Y:S02]  /*1540*/  IADD3 R2, P3, P4, R2, R0, R3 ;  /* 0x0000000002027210 */ /* 0x000fe40007c7e003 */
[----:B------:R-:W-:Y:S02]  /*1550*/  SEL R0, R34, RZ, P6 ;  /* 0x000000ff22007207 */ /* 0x000fe40003000000 */
[----:B------:R-:W-:Y:S02]  /*1560*/  SEL R3, R28, RZ, P2 ;  /* 0x000000ff1c037207 */ /* 0x000fe40001000000 */
[----:B------:R-:W-:Y:S02]  /*1570*/  ISETP.GT.AND P1, PT, R4, 0x1e0, PT ;  /* 0x000001e00400780c */ /* 0x000fe40003f24270 */
[----:B------:R-:W-:Y:S02]  /*1580*/  SEL R4, R33, RZ, P5 ;  /* 0x000000ff21047207 */ /* 0x000fe40002800000 */
[----:B------:R-:W-:-:S02]  /*1590*/  SEL R35, R35, RZ, P6 ;  /* 0x000000ff23237207 */ /* 0x000fc40003000000 */
[----:B------:R-:W-:Y:S02]  /*15a0*/  IADD3 R3, P5, P6, R3, R2, R0 ;  /* 0x0000000203037210 */ /* 0x000fe40007ebe000 */
[----:B------:R-:W-:Y:S02]  /*15b0*/  SEL R2, R30, RZ, P1 ;  /* 0x000000ff1e027207 */ /* 0x000fe40000800000 */
[----:B------:R-:W-:Y:S02]  /*15c0*/  IADD3.X R4, PT, PT, R4, R5, R27, P3, P4 ;  /* 0x0000000504047210 */ /* 0x000fe40001fe841b */
[----:B------:R-:W-:Y:S02]  /*15d0*/  SEL R0, R29, RZ, P2 ;  /* 0x000000ff1d007207 */ /* 0x000fe40001000000 */
[----:B------:R-:W-:Y:S02]  /*15e0*/  IADD3 R2, P2, PT, R2, R3, RZ ;  /* 0x0000000302027210 */ /* 0x000fe40007f5e0ff */
[----:B------:R-:W-:-:S02]  /*15f0*/  SEL R3, R31, RZ, P1 ;  /* 0x000000ff1f037207 */ /* 0x000fc40000800000 */
[----:B------:R-:W-:-:S05]  /*1600*/  IADD3.X R0, PT, PT, R0, R4, R35, P5, P6 ;  /* 0x0000000400007210 */ /* 0x000fca0002fec423 */
[----:B------:R-:W-:Y:S01]  /*1610*/  IMAD.X R3, R3, 0x1, R0, P2 ;  /* 0x0000000103037824 */ /* 0x000fe200010e0600 */
[----:B------:R-:W-:Y:S06]  /*1620*/  BRA `(.L_x_270) ;  /* 0x0000001000047947 */ /* 0x000fec0003800000 */
.L_x_256:
[----:B------:R-:W0:Y:S01]  /*1630*/  S2R R39, SR_TID.X ;  /* 0x0000000000277919 */ /* 0x000e220000002100 */
[----:B------:R-:W1:Y:S02]  /*1640*/  LDCU.64 UR4, c[0x0][0x380] ;  /* 0x00007000ff0477ac */ /* 0x000e640008000a00 */
[----:B-1----:R-:W-:Y:S02]  /*1650*/  IMAD.U32 R2, RZ, RZ, UR4 ;  /* 0x00000004ff027e24 */ /* 0x002fe4000f8e00ff */
[----:B------:R-:W-:Y:S02]  /*1660*/  IMAD.U32 R3, RZ, RZ, UR5 ;  /* 0x00000005ff037e24 */ /* 0x000fe4000f8e00ff */
[----:B0-----:R-:W-:-:S05]  /*1670*/  IMAD.WIDE.U32 R18, R39, 0x8, R2 ;  /* 0x0000000827127825 */ /* 0x001fca00078e0002 */
[----:B------:R-:W2:Y:S04]  /*1680*/  LDG.E.64.CONSTANT R20, desc[UR6][R18.64] ;  /* 0x0000000612147981 */ /* 0x000ea8000c1e9b00 */
[----:B------:R-:W2:Y:S04]  /*1690*/  LDG.E.64.CONSTANT R6, desc[UR6][R18.64+0x1000] ;  /* 0x0010000612067981 */ /* 0x000ea8000c1e9b00 */
[----:B------:R-:W2:Y:S04]  /*16a0*/  LDG.E.64.CONSTANT R8, desc[UR6][R18.64+0x2000] ;  /* 0x0020000612087981 */ /* 0x000ea8000c1e9b00 */
[----:B------:R-:W3:Y:S04]  /*16b0*/  LDG.E.64.CONSTANT R10, desc[UR6][R18.64+0x3000] ;  /* 0x00300006120a7981 */ /* 0x000ee8000c1e9b00 */
[----:B------:R-:W3:Y:S04]  /*16c0*/  LDG.E.64.CONSTANT R12, desc[UR6][R18.64+0x4000] ;  /* 0x00400006120c7981 */ /* 0x000ee8000c1e9b00 */
[----:B------:R-:W4:Y:S04]  /*16d0*/  LDG.E.64.CONSTANT R14, desc[UR6][R18.64+0x5000] ;  /* 0x00500006120e7981 */ /* 0x000f28000c1e9b00 */
[----:B------:R-:W4:Y:S01]  /*16e0*/  LDG.E.64.CONSTANT R16, desc[UR6][R18.64+0x6000] ;  /* 0x0060000612107981 */ /* 0x000f22000c1e9b00 */
[----:B------:R-:W-:Y:S01]  /*16f0*/  UMOV UR4, 0xe00 ;  /* 0x00000e0000047882 */ /* 0x000fe20000000000 */
[----:B--2---:R-:W-:-:S04]  /*1700*/  IADD3 R43, P0, P1, R8, R6, R20 ;  /* 0x00000006082b7210 */ /* 0x004fc8000791e014 */
[----:B------:R-:W-:Y:S02]  /*1710*/  IADD3.X R7, PT, PT, R9, R7, R21, P0, P1 ;  /* 0x0000000709077210 */ /* 0x000fe400007e2415 */
[----:B------:R-:W-:Y:S02]  /*1720*/  ISETP.GE.U32.AND P0, PT, R4, 0x1c00, PT ;  /* 0x00001c000400780c */ /* 0x000fe40003f06070 */
[----:B---3--:R-:W-:-:S04]  /*1730*/  IADD3 R43, P2, P3, R12, R10, R43 ;  /* 0x0000000a0c2b7210 */ /* 0x008fc80007b5e02b */
[----:B------:R-:W-:Y:S02]  /*1740*/  IADD3.X R11, PT, PT, R13, R11, R7, P2, P3 ;  /* 0x0000000b0d0b7210 */ /* 0x000fe400017e6407 */
[----:B----4-:R-:W-:-:S04]  /*1750*/  IADD3 R43, P1, P4, R16, R14, R43 ;  /* 0x0000000e102b7210 */ /* 0x010fc80007c3e02b */
[----:B------:R-:W-:Y:S01]  /*1760*/  IADD3.X R41, PT, PT, R17, R15, R11, P1, P4 ;  /* 0x0000000f11297210 */ /* 0x000fe20000fe840b */
[----:B------:R-:W-:Y:S08]  /*1770*/  @!P0 BRA `(.L_x_271) ;  /* 0x0000000000708947 */ /* 0x000ff00003800000 */
[----:B------:R-:W0:Y:S01]  /*1780*/  LDC R20, c[0x0][0x390] ;  /* 0x0000e400ff147b82 */ /* 0x000e220000000800 */
[----:B------:R-:W-:Y:S01]  /*1790*/  VIADD R21, R4, 0xfffff200 ;  /* 0xfffff20004157836 */ /* 0x000fe20000000000 */
[----:B------:R-:W-:-:S06]  /*17a0*/  UMOV UR4, 0xe00 ;  /* 0x00000e0000047882 */ /* 0x000fcc0000000000 */
[----:B------:R-:W1:Y:S02]  /*17b0*/  LDC.64 R2, c[0x0][0x380] ;  /* 0x0000e000ff027b82 */ /* 0x000e640000000a00 */
.L_x_273:
[----:B------:R-:W-:-:S04]  /*17c0*/  VIADD R7, R39, UR4 ;  /* 0x0000000427077c36 */ /* 0x000fc80008000000 */
[----:B-1----:R-:W-:-:S05]  /*17d0*/  IMAD.WIDE.U32 R6, R7, 0x8, R2 ;  /* 0x0000000807067825 */ /* 0x002fca00078e0002 */
[----:B------:R-:W2:Y:S04]  /*17e0*/  LDG.E.64.CONSTANT R4, desc[UR6][R6.64] ;  /* 0x0000000606047981 */ /* 0x000ea8000c1e9b00 */
[----:B------:R-:W2:Y:S04]  /*17f0*/  LDG.E.64.CONSTANT R8, desc[UR6][R6.64+0x1000] ;  /* 0x0010000606087981 */ /* 0x000ea8000c1e9b00 */
[----:B------:R-:W3:Y:S04]  /*1800*/  LDG.E.64.CONSTANT R10, desc[UR6][R6.64+0x2000] ;  /* 0x00200006060a7981 */ /* 0x000ee8000c1e9b00 */
[----:B------:R-:W3:Y:S04]  /*1810*/  LDG.E.64.CONSTANT R12, desc[UR6][R6.64+0x3000] ;  /* 0x00300006060c7981 */ /* 0x000ee8000c1e9b00 */
[----:B------:R-:W4:Y:S04]  /*1820*/  LDG.E.64.CONSTANT R14, desc[UR6][R6.64+0x4000] ;  /* 0x00400006060e7981 */ /* 0x000f28000c1e9b00 */
[----:B------:R-:W4:Y:S04]  /*1830*/  LDG.E.64.CONSTANT R16, desc[UR6][R6.64+0x5000] ;  /* 0x0050000606107981 */ /* 0x000f28000c1e9b00 */
[----:B------:R-:W5:Y:S01]  /*1840*/  LDG.E.64.CONSTANT R18, desc[UR6][R6.64+0x6000] ;  /* 0x0060000606127981 */ /* 0x000f62000c1e9b00 */
[----:B--2---:R-:W-:Y:S01]  /*1850*/  IADD3 R43, P0, P1, R8, R4, R43 ;  /* 0x00000004082b7210 */ /* 0x004fe2000791e02b */
[----:B0-----:R-:W-:-:S03]  /*1860*/  IMAD.MOV.U32 R4, RZ, RZ, R20 ;  /* 0x000000ffff047224 */ /* 0x001fc600078e0014 */
[----:B------:R-:W-:Y:S01]  /*1870*/  IADD3.X R5, PT, PT, R9, R5, R41, P0, P1 ;  /* 0x0000000509057210 */ /* 0x000fe200007e2429 */
[----:B------:R-:W-:Y:S01]  /*1880*/  VIADD R0, R4, -UR4 ;  /* 0x8000000404007c36 */ /* 0x000fe20008000000 */
[----:B---3--:R-:W-:-:S04]  /*1890*/  IADD3 R43, P2, P3, R12, R10, R43 ;  /* 0x0000000a0c2b7210 */ /* 0x008fc80007b5e02b */
[----:B------:R-:W-:Y:S02]  /*18a0*/  ISETP.GE.AND P0, PT, R0, 0xe00, PT ;  /* 0x00000e000000780c */ /* 0x000fe40003f06270 */
[----:B------:R-:W-:Y:S02]  /*18b0*/  IADD3.X R11, PT, PT, R13, R11, R5, P2, P3 ;  /* 0x0000000b0d0b7210 */ /* 0x000fe400017e6405 */
[----:B----4-:R-:W-:-:S04]  /*18c0*/  IADD3 R43, P1, P4, R16, R14, R43 ;  /* 0x0000000e102b7210 */ /* 0x010fc80007c3e02b */
[----:B-----5:R-:W-:Y:S02]  /*18d0*/  IADD3 R43, P2, PT, R18, R43, RZ ;  /* 0x0000002b122b7210 */ /* 0x020fe40007f5e0ff */
[----:B------:R-:W-:-:S05]  /*18e0*/  IADD3.X R15, PT, PT, R17, R15, R11, P1, P4 ;  /* 0x0000000f110f7210 */ /* 0x000fca0000fe840b */
[----:B------:R-:W-:Y:S01]  /*18f0*/  IMAD.X R41, R19, 0x1, R15, P2 ;  /* 0x0000000113297824 */ /* 0x000fe200010e060f */
[----:B------:R-:W-:Y:S06]  /*1900*/  @!P0 BRA `(.L_x_272) ;  /* 0x0000000800248947 */ /* 0x000fec0003800000 */
[----:B------:R-:W-:-:S06]  /*1910*/  UIADD3 UR4, UPT, UPT, UR4, 0xe00, URZ ;  /* 0x00000e0004047890 */ /* 0x000fcc000fffe0ff */
[----:B------:R-:W-:-:S13]  /*1920*/  ISETP.LT.AND P0, PT, R21, UR4, PT ;  /* 0x0000000415007c0c */ /* 0x000fda000bf01270 */
[----:B------:R-:W-:Y:S05]  /*1930*/  @!P0 BRA `(.L_x_273) ;  /* 0xfffffffc00a08947 */ /* 0x000fea000383ffff */
.L_x_271:
[----:B------:R-:W-:-:S13]  /*1940*/  ISETP.LE.AND P0, PT, R4, UR4, PT ;  /* 0x0000000404007c0c */ /* 0x000fda000bf03270 */
[----:B------:R-:W-:Y:S05]  /*1950*/  @P0 BRA `(.L_x_272) ;  /* 0x0000000800100947 */ /* 0x000fea0003800000 */
[----:B------:R-:W-:Y:S01]  /*1960*/  VIADD R0, R4, -UR4 ;  /* 0x8000000404007c36 */ /* 0x000fe20008000000 */
[----:B------:R-:W-:Y:S04]  /*1970*/  BSSY.RECONVERGENT B1, `(.L_x_272) ;  /* 0x0000082000017945 */ /* 0x000fe80003800200 */
[----:B------:R-:W-:-:S13]  /*1980*/  ISETP.GE.AND P0, PT, R39, R0, PT ;  /* 0x000000002700720c */ /* 0x000fda0003f06270 */
[----:B------:R-:W-:Y:S05]  /*1990*/  @P0 BRA `(.L_x_274) ;  /* 0x0000000400fc0947 */ /* 0x000fea0003800000 */
[----:B------:R-:W-:Y:S01]  /*19a0*/  LOP3.LUT R5, RZ, R39, RZ, 0x33, !PT ;  /* 0x00000027ff057212 */ /* 0x000fe200078e33ff */
[----:B------:R-:W-:Y:S01]  /*19b0*/  BSSY.RECONVERGENT B2, `(.L_x_275) ;  /* 0x0000015000027945 */ /* 0x000fe20003800200 */
[----:B------:R-:W-:Y:S02]  /*19c0*/  IMAD.MOV.U32 R45, RZ, RZ, R39 ;  /* 0x000000ffff2d7224 */ /* 0x000fe400078e0027 */
[----:B------:R-:W-:-:S04]  /*19d0*/  IADD3 R4, PT, PT, R4, -UR4, R5 ;  /* 0x8000000404047c10 */ /* 0x000fc8000fffe005 */
[C---:B------:R-:W-:Y:S02]  /*19e0*/  LOP3.LUT R5, R4.reuse, 0x600, RZ, 0xc0, !PT ;  /* 0x0000060004057812 */ /* 0x040fe400078ec0ff */
[----:B------:R-:W-:Y:S02]  /*19f0*/  ISETP.GE.U32.AND P1, PT, R4, 0x600, PT ;  /* 0x000006000400780c */ /* 0x000fe40003f26070 */
[----:B------:R-:W-:-:S13]  /*1a00*/  ISETP.NE.AND P0, PT, R5, 0x600, PT ;  /* 0x000006000500780c */ /* 0x000fda0003f05270 */
[----:B------:R-:W-:Y:S05]  /*1a10*/  @!P0 BRA `(.L_x_276) ;  /* 0x0000000000388947 */ /* 0x000fea0003800000 */
[----:B------:R-:W-:Y:S01]  /*1a20*/  LEA.HI R4, R4, 0x1, RZ, 0x17 ;  /* 0x0000000104047811 */ /* 0x000fe200078fb8ff */
[----:B------:R-:W-:Y:S02]  /*1a30*/  VIADD R7, R39, UR4 ;  /* 0x0000000427077c36 */ /* 0x000fe40008000000 */
[----:B------:R-:W-:Y:S01]  /*1a40*/  IMAD.MOV.U32 R45, RZ, RZ, R39 ;  /* 0x000000ffff2d7224 */ /* 0x000fe200078e0027 */
[----:B------:R-:W-:-:S05]  /*1a50*/  LOP3.LUT R4, R4, 0x3, RZ, 0xc0, !PT ;  /* 0x0000000304047812 */ /* 0x000fca00078ec0ff */
[----:B------:R-:W-:-:S07]  /*1a60*/  IMAD.MOV R6, RZ, RZ, -R4 ;  /* 0x000000ffff067224 */ /* 0x000fce00078e0a04 */
.L_x_277:
[----:B------:R-:W-:-:S06]  /*1a70*/  IMAD.WIDE.U32 R4, R7, 0x8, R2 ;  /* 0x0000000807047825 */ /* 0x000fcc00078e0002 */
[----:B------:R-:W2:Y:S01]  /*1a80*/  LDG.E.64.CONSTANT R4, desc[UR6][R4.64] ;  /* 0x0000000604047981 */ /* 0x000ea2000c1e9b00 */
[----:B------:R-:W-:Y:S02]  /*1a90*/  VIADD R6, R6, 0x1 ;  /* 0x0000000106067836 */ /* 0x000fe40000000000 */
[----:B------:R-:W-:Y:S02]  /*1aa0*/  VIADD R45, R45, 0x200 ;  /* 0x000002002d2d7836 */ /* 0x000fe40000000000 */
[----:B------:R-:W-:Y:S01]  /*1ab0*/  VIADD R7, R7, 0x200 ;  /* 0x0000020007077836 */ /* 0x000fe20000000000 */
[----:B------:R-:W-:Y:S02]  /*1ac0*/  ISETP.NE.AND P0, PT, R6, RZ, PT ;  /* 0x000000ff0600720c */ /* 0x000fe40003f05270 */
[----:B--2---:R-:W-:-:S05]  /*1ad0*/  IADD3 R43, P2, PT, R4, R43, RZ ;  /* 0x0000002b042b7210 */ /* 0x004fca0007f5e0ff */
[----:B------:R-:W-:-:S06]  /*1ae0*/  IMAD.X R41, R5, 0x1, R41, P2 ;  /* 0x0000000105297824 */ /* 0x000fcc00010e0629 */
[----:B------:R-:W-:Y:S05]  /*1af0*/  @P0 BRA `(.L_x_277) ;  /* 0xfffffffc00dc0947 */ /* 0x000fea000383ffff */
.L_x_276:
[----:B------:R-:W-:Y:S05]  /*1b00*/  BSYNC.RECONVERGENT B2 ;  /* 0x0000000000027941 */ /* 0x000fea0003800200 */
.L_x_275:
[----:B------:R-:W-:Y:S05]  /*1b10*/  @!P1 BRA `(.L_x_274) ;  /* 0x00000004009c9947 */ /* 0x000fea0003800000 */
[----:B------:R-:W0:Y:S01]  /*1b20*/  LDCU.64 UR8, c[0x0][0x380] ;  /* 0x00007000ff0877ac */ /* 0x000e220008000a00 */
[----:B------:R-:W-:Y:S01]  /*1b30*/  IMAD.IADD R7, R0, 0x1, -R45 ;  /* 0x0000000100077824 */ /* 0x000fe200078e0a2d */
[C---:B------:R-:W-:Y:S01]  /*1b40*/  IADD3 R4, P0, PT, R45.reuse, UR4, RZ ;  /* 0x000000042d047c10 */ /* 0x040fe2000ff1e0ff */
[----:B------:R-:W-:Y:S01]  /*1b50*/  BSSY.RECONVERGENT B2, `(.L_x_278) ;  /* 0x0000039000027945 */ /* 0x000fe20003800200 */
[----:B------:R-:W-:Y:S02]  /*1b60*/  VIADD R38, R45, UR4 ;  /* 0x000000042d267c36 */ /* 0x000fe40008000000 */
[----:B------:R-:W-:Y:S01]  /*1b70*/  ISETP.GT.AND P1, PT, R7, 0x1800, PT ;  /* 0x000018000700780c */ /* 0x000fe20003f24270 */
[----:B------:R-:W-:Y:S01]  /*1b80*/  IMAD.X R5, RZ, RZ, RZ, P0 ;  /* 0x000000ffff057224 */ /* 0x000fe200000e06ff */
[----:B0-----:R-:W-:-:S04]  /*1b90*/  LEA R6, P0, R4, UR8, 0x3 ;  /* 0x0000000804067c11 */ /* 0x001fc8000f8018ff */
[----:B------:R-:W-:Y:S02]  /*1ba0*/  LEA.HI.X R4, R4, UR9, R5, 0x3, P0 ;  /* 0x0000000904047c11 */ /* 0x000fe400080f1c05 */
[----:B------:R-:W-:-:S05]  /*1bb0*/  IADD3 R6, P0, PT, R6, 0x2000, RZ ;  /* 0x0000200006067810 */ /* 0x000fca0007f1e0ff */
[----:B------:R-:W-:Y:S01]  /*1bc0*/  IMAD.X R7, RZ, RZ, R4, P0 ;  /* 0x000000ffff077224 */ /* 0x000fe200000e0604 */
[----:B------:R-:W-:Y:S01]  /*1bd0*/  PLOP3.LUT P0, PT, PT, PT, PT, 0x80, 0x8 ;  /* 0x000000000008781c */ /* 0x000fe20003f0f070 */
[----:B------:R-:W-:-:S12]  /*1be0*/  @!P1 BRA `(.L_x_279) ;  /* 0x0000000000bc9947 */ /* 0x000fd80003800000 */
[----:B------:R-:W-:Y:S01]  /*1bf0*/  PLOP3.LUT P0, PT, PT, PT, PT, 0x8, 0x80 ;  /* 0x000000000080781c */ /* 0x000fe20003f0e170 */
[----:B------:R-:W-:-:S12]  /*1c00*/  VIADD R40, R0, 0xffffe800 ;  /* 0xffffe80000287836 */ /* 0x000fd80000000000 */
.L_x_280:
[C-C-:B------:R-:W-:Y:S01]  /*1c10*/  IMAD.WIDE.U32 R8, R38.reuse, 0x8, R2.reuse ;  /* 0x0000000826087825 */ /* 0x140fe200078e0002 */
[----:B------:R-:W2:Y:S03]  /*1c20*/  LDG.E.64.CONSTANT R4, desc[UR6][R6.64+-0x1000] ;  /* 0xfff0000606047981 */ /* 0x000ea6000c1e9b00 */
[----:B------:R-:W-:Y:S01]  /*1c30*/  VIADD R25, R38, 0x800 ;  /* 0x0000080026197836 */ /* 0x000fe20000000000 */
[----:B------:R-:W3:Y:S04]  /*1c40*/  LDG.E.64.CONSTANT R10, desc[UR6][R6.64] ;  /* 0x00000006060a7981 */ /* 0x000ee8000c1e9b00 */
[----:B------:R-:W2:Y:S01]  /*1c50*/  LDG.E.64.CONSTANT R8, desc[UR6][R8.64] ;  /* 0x0000000608087981 */ /* 0x000ea2000c1e9b00 */
[----:B------:R-:W-:-:S03]  /*1c60*/  IMAD.WIDE.U32 R24, R25, 0x8, R2 ;  /* 0x0000000819187825 */ /* 0x000fc600078e0002 */
[----:B------:R-:W3:Y:S01]  /*1c70*/  LDG.E.64.CONSTANT R26, desc[UR6][R6.64+0x1000] ;  /* 0x00100006061a7981 */ /* 0x000ee2000c1e9b00 */
[----:B------:R-:W-:-:S03]  /*1c80*/  VIADD R17, R38, 0x1000 ;  /* 0x0000100026117836 */ /* 0x000fc60000000000 */
[----:B------:R-:W4:Y:S01]  /*1c90*/  LDG.E.64.CONSTANT R22, desc[UR6][R6.64+0x3000] ;  /* 0x0030000606167981 */ /* 0x000f22000c1e9b00 */
[----:B------:R-:W-:-:S03]  /*1ca0*/  IMAD.WIDE.U32 R16, R17, 0x8, R2 ;  /* 0x0000000811107825 */ /* 0x000fc600078e0002 */
[----:B------:R-:W4:Y:S04]  /*1cb0*/  LDG.E.64.CONSTANT R24, desc[UR6][R24.64] ;  /* 0x0000000618187981 */ /* 0x000f28000c1e9b00 */
[----:B------:R-:W5:Y:S04]  /*1cc0*/  LDG.E.64.CONSTANT R20, desc[UR6][R6.64+0x4000] ;  /* 0x0040000606147981 */ /* 0x000f68000c1e9b00 */
[----:B------:R-:W5:Y:S04]  /*1cd0*/  LDG.E.64.CONSTANT R18, desc[UR6][R6.64+0x5000] ;  /* 0x0050000606127981 */ /* 0x000f68000c1e9b00 */
[----:B------:R-:W5:Y:S04]  /*1ce0*/  LDG.E.64.CONSTANT R14, desc[UR6][R6.64+0x7000] ;  /* 0x00700006060e7981 */ /* 0x000f68000c1e9b00 */
[----:B------:R-:W5:Y:S01]  /*1cf0*/  LDG.E.64.CONSTANT R16, desc[UR6][R16.64] ;  /* 0x0000000610107981 */ /* 0x000f62000c1e9b00 */
[----:B------:R-:W-:-:S03]  /*1d00*/  VIADD R33, R38, 0x1800 ;  /* 0x0000180026217836 */ /* 0x000fc60000000000 */
[----:B------:R-:W5:Y:S04]  /*1d10*/  LDG.E.64.CONSTANT R12, desc[UR6][R6.64+0x8000] ;  /* 0x00800006060c7981 */ /* 0x000f68000c1e9b00 */
[----:B------:R-:W5:Y:S01]  /*1d20*/  LDG.E.64.CONSTANT R28, desc[UR6][R6.64+0x9000] ;  /* 0x00900006061c7981 */ /* 0x000f62000c1e9b00 */
[----:B------:R-:W-:-:S03]  /*1d30*/  IMAD.WIDE.U32 R32, R33, 0x8, R2 ;  /* 0x0000000821207825 */ /* 0x000fc600078e0002 */
[----:B------:R-:W5:Y:S04]  /*1d40*/  LDG.E.64.CONSTANT R30, desc[UR6][R6.64+0xb000] ;  /* 0x00b00006061e7981 */ /* 0x000f68000c1e9b00 */
[----:B------:R-:W5:Y:S04]  /*1d50*/  LDG.E.64.CONSTANT R32, desc[UR6][R32.64] ;  /* 0x0000000620207981 */ /* 0x000f68000c1e9b00 */
[----:B------:R-:W5:Y:S04]  /*1d60*/  LDG.E.64.CONSTANT R34, desc[UR6][R6.64+0xc000] ;  /* 0x00c0000606227981 */ /* 0x000f68000c1e9b00 */
[----:B------:R0:W5:Y:S01]  /*1d70*/  LDG.E.64.CONSTANT R36, desc[UR6][R6.64+0xd000] ;  /* 0x00d0000606247981 */ /* 0x000162000c1e9b00 */
[----:B------:R-:W-:-:S02]  /*1d80*/  VIADD R45, R45, 0x2000 ;  /* 0x000020002d2d7836 */ /* 0x000fc40000000000 */
[----:B------:R-:W-:Y:S01]  /*1d90*/  VIADD R38, R38, 0x2000 ;  /* 0x0000200026267836 */ /* 0x000fe20000000000 */
[----:B0-----:R-:W-:-:S05]  /*1da0*/  IADD3 R6, P6, PT, R6, 0x10000, RZ ;  /* 0x0001000006067810 */ /* 0x001fca0007fde0ff */
[----:B------:R-:W-:Y:S01]  /*1db0*/  IMAD.X R7, RZ, RZ, R7, P6 ;  /* 0x000000ffff077224 */ /* 0x000fe200030e0607 */
[----:B--2---:R-:W-:-:S04]  /*1dc0*/  IADD3 R43, P1, P2, R4, R8, R43 ;  /* 0x00000008042b7210 */ /* 0x004fc80007a3e02b */
[----:B---3--:R-:W-:Y:S02]  /*1dd0*/  IADD3 R43, P3, P4, R26, R10, R43 ;  /* 0x0000000a1a2b7210 */ /* 0x008fe40007c7e02b */
[----:B------:R-:W-:-:S04]  /*1de0*/  IADD3.X R5, PT, PT, R5, R9, R41, P1, P2 ;  /* 0x0000000905057210 */ /* 0x000fc80000fe4429 */
[----:B------:R-:W-:Y:S02]  /*1df0*/  IADD3.X R11, PT, PT, R27, R11, R5, P3, P4 ;  /* 0x0000000b1b0b7210 */ /* 0x000fe40001fe8405 */
[----:B----4-:R-:W-:-:S04]  /*1e00*/  IADD3 R43, P1, P2, R22, R24, R43 ;  /* 0x00000018162b7210 */ /* 0x010fc80007a3e02b */
[----:B------:R-:W-:Y:S02]  /*1e10*/  IADD3.X R23, PT, PT, R23, R25, R11, P1, P2 ;  /* 0x0000001917177210 */ /* 0x000fe40000fe440b */
[----:B-----5:R-:W-:-:S04]  /*1e20*/  IADD3 R43, P3, P4, R18, R20, R43 ;  /* 0x00000014122b7210 */ /* 0x020fc80007c7e02b */
[----:B------:R-:W-:Y:S02]  /*1e30*/  IADD3.X R19, PT, PT, R19, R21, R23, P3, P4 ;  /* 0x0000001513137210 */ /* 0x000fe40001fe8417 */
[----:B------:R-:W-:-:S04]  /*1e40*/  IADD3 R43, P1, P2, R14, R16, R43 ;  /* 0x000000100e2b7210 */ /* 0x000fc80007a3e02b */
[----:B------:R-:W-:Y:S02]  /*1e50*/  IADD3.X R15, PT, PT, R15, R17, R19, P1, P2 ;  /* 0x000000110f0f7210 */ /* 0x000fe40000fe4413 */
[----:B------:R-:W-:-:S04]  /*1e60*/  IADD3 R43, P3, P4, R28, R12, R43 ;  /* 0x0000000c1c2b7210 */ /* 0x000fc80007c7e02b */
[----:B------:R-:W-:Y:S02]  /*1e70*/  IADD3.X R13, PT, PT, R29, R13, R15, P3, P4 ;  /* 0x0000000d1d0d7210 */ /* 0x000fe40001fe840f */
[----:B------:R-:W-:Y:S02]  /*1e80*/  ISETP.GE.AND P3, PT, R45, R40, PT ;  /* 0x000000282d00720c */ /* 0x000fe40003f66270 */
[----:B------:R-:W-:-:S04]  /*1e90*/  IADD3 R43, P2, P1, R30, R32, R43 ;  /* 0x000000201e2b7210 */ /* 0x000fc8000795e02b */
[----:B------:R-:W-:Y:S02]  /*1ea0*/  IADD3.X R31, PT, PT, R31, R33, R13, P2, P1 ;  /* 0x000000211f1f7210 */ /* 0x000fe400017e240d */
[----:B------:R-:W-:-:S04]  /*1eb0*/  IADD3 R43, P4, P5, R36, R34, R43 ;  /* 0x00000022242b7210 */ /* 0x000fc80007d9e02b */
[----:B------:R-:W-:Y:S01]  /*1ec0*/  IADD3.X R41, PT, PT, R37, R35, R31, P4, P5 ;  /* 0x0000002325297210 */ /* 0x000fe200027ea41f */
[----:B------:R-:W-:Y:S08]  /*1ed0*/  @!P3 BRA `(.L_x_280) ;  /* 0xfffffffc004cb947 */ /* 0x000ff0000383ffff */
.L_x_279:
[----:B------:R-:W-:Y:S05]  /*1ee0*/  BSYNC.RECONVERGENT B2 ;  /* 0x0000000000027941 */ /* 0x000fea0003800200 */
.L_x_278:
[----:B------:R-:W-:Y:S01]  /*1ef0*/  IMAD.IADD R4, R0, 0x1, -R45 ;  /* 0x0000000100047824 */ /* 0x000fe200078e0a2d */
[----:B------:R-:W-:Y:S04]  /*1f00*/  BSSY.RECONVERGENT B2, `(.L_x_281) ;  /* 0x000001d000027945 */ /* 0x000fe80003800200 */
[----:B------:R-:W-:-:S13]  /*1f10*/  ISETP.GT.AND P1, PT, R4, 0x800, PT ;  /* 0x000008000400780c */ /* 0x000fda0003f24270 */
[----:B------:R-:W-:Y:S05]  /*1f20*/  @!P1 BRA `(.L_x_282) ;  /* 0x0000000000689947 */ /* 0x000fea0003800000 */
[C-C-:B------:R-:W-:Y:S01]  /*1f30*/  IMAD.WIDE.U32 R10, R38.reuse, 0x8, R2.reuse ;  /* 0x00000008260a7825 */ /* 0x140fe200078e0002 */
[----:B------:R-:W2:Y:S03]  /*1f40*/  LDG.E.64.CONSTANT R12, desc[UR6][R6.64+-0x1000] ;  /* 0xfff00006060c7981 */ /* 0x000ea6000c1e9b00 */
[----:B------:R-:W-:Y:S01]  /*1f50*/  VIADD R19, R38, 0x800 ;  /* 0x0000080026137836 */ /* 0x000fe20000000000 */
[----:B------:R-:W3:Y:S04]  /*1f60*/  LDG.E.64.CONSTANT R14, desc[UR6][R6.64] ;  /* 0x00000006060e7981 */ /* 0x000ee8000c1e9b00 */
[----:B------:R-:W2:Y:S01]  /*1f70*/  LDG.E.64.CONSTANT R10, desc[UR6][R10.64] ;  /* 0x000000060a0a7981 */ /* 0x000ea2000c1e9b00 */
[----:B------:R-:W-:-:S03]  /*1f80*/  IMAD.WIDE.U32 R18, R19, 0x8, R2 ;  /* 0x0000000813127825 */ /* 0x000fc600078e0002 */
[----:B------:R-:W3:Y:S04]  /*1f90*/  LDG.E.64.CONSTANT R16, desc[UR6][R6.64+0x1000] ;  /* 0x0010000606107981 */ /* 0x000ee8000c1e9b00 */
[----:B------:R-:W4:Y:S04]  /*1fa0*/  LDG.E.64.CONSTANT R20, desc[UR6][R6.64+0x3000] ;  /* 0x0030000606147981 */ /* 0x000f28000c1e9b00 */
[----:B------:R-:W4:Y:S04]  /*1fb0*/  LDG.E.64.CONSTANT R18, desc[UR6][R18.64] ;  /* 0x0000000612127981 */ /* 0x000f28000c1e9b00 */
[----:B------:R-:W5:Y:S04]  /*1fc0*/  LDG.E.64.CONSTANT R4, desc[UR6][R6.64+0x4000] ;  /* 0x0040000606047981 */ /* 0x000f68000c1e9b00 */
[----:B------:R-:W5:Y:S01]  /*1fd0*/  LDG.E.64.CONSTANT R8, desc[UR6][R6.64+0x5000] ;  /* 0x0050000606087981 */ /* 0x000f62000c1e9b00 */
[----:B------:R-:W-:-:S02]  /*1fe0*/  VIADD R45, R45, 0x1000 ;  /* 0x000010002d2d7836 */ /* 0x000fc40000000000 */
[----:B------:R-:W-:Y:S01]  /*1ff0*/  VIADD R38, R38, 0x1000 ;  /* 0x0000100026267836 */ /* 0x000fe20000000000 */
[----:B--2---:R-:W-:-:S04]  /*2000*/  IADD3 R43, P0, P1, R12, R10, R43 ;  /* 0x0000000a0c2b7210 */ /* 0x004fc8000791e02b */
[----:B------:R-:W-:Y:S02]  /*2010*/  IADD3.X R13, PT, PT, R13, R11, R41, P0, P1 ;  /* 0x0000000b0d0d7210 */ /* 0x000fe400007e2429 */
[----:B---3--:R-:W-:Y:S02]  /*2020*/  IADD3 R43, P0, P1, R16, R14, R43 ;  /* 0x0000000e102b7210 */ /* 0x008fe4000791e02b */
[----:B------:R-:W-:Y:S02]  /*2030*/  IADD3 R10, P3, PT, R6, 0x8000, RZ ;  /* 0x00008000060a7810 */ /* 0x000fe40007f7e0ff */
[----:B------:R-:W-:Y:S02]  /*2040*/  IADD3.X R15, PT, PT, R17, R15, R13, P0, P1 ;  /* 0x0000000f110f7210 */ /* 0x000fe400007e240d */
[----:B----4-:R-:W-:Y:S01]  /*2050*/  IADD3 R43, P0, P1, R20, R18, R43 ;  /* 0x00000012142b7210 */ /* 0x010fe2000791e02b */
[----:B------:R-:W-:-:S03]  /*2060*/  IMAD.X R11, RZ, RZ, R7, P3 ;  /* 0x000000ffff0b7224 */ /* 0x000fc600018e0607 */
[----:B------:R-:W-:Y:S02]  /*2070*/  IADD3.X R21, PT, PT, R21, R19, R15, P0, P1 ;  /* 0x0000001315157210 */ /* 0x000fe400007e240f */
[----:B-----5:R-:W-:Y:S01]  /*2080*/  IADD3 R43, P1, P2, R8, R4, R43 ;  /* 0x00000004082b7210 */ /* 0x020fe20007a3e02b */
[----:B------:R-:W-:Y:S01]  /*2090*/  IMAD.MOV.U32 R6, RZ, RZ, R10 ;  /* 0x000000ffff067224 */ /* 0x000fe200078e000a */
[----:B------:R-:W-:Y:S01]  /*20a0*/  PLOP3.LUT P0, PT, PT, PT, PT, 0x8, 0x80 ;  /* 0x000000000080781c */ /* 0x000fe20003f0e170 */
[----:B------:R-:W-:Y:S01]  /*20b0*/  IMAD.MOV.U32 R7, RZ, RZ, R11 ;  /* 0x000000ffff077224 */ /* 0x000fe200078e000b */
[----:B------:R-:W-:-:S11]  /*20c0*/  IADD3.X R41, PT, PT, R9, R5, R21, P1, P2 ;  /* 0x0000000509297210 */ /* 0x000fd60000fe4415 */
.L_x_282:
[----:B------:R-:W-:Y:S05]  /*20d0*/  BSYNC.RECONVERGENT B2 ;  /* 0x0000000000027941 */ /* 0x000fea0003800200 */
.L_x_281:
[----:B------:R-:W-:-:S13]  /*20e0*/  ISETP.LT.OR P0, PT, R45, R0, P0 ;  /* 0x000000002d00720c */ /* 0x000fda0000701670 */
[----:B------:R-:W-:Y:S05]  /*20f0*/  @!P0 BRA `(.L_x_274) ;  /* 0x0000000000248947 */ /* 0x000fea0003800000 */
[----:B------:R-:W-:Y:S01]  /*2100*/  IMAD.WIDE.U32 R2, R38, 0x8, R2 ;  /* 0x0000000826027825 */ /* 0x000fe200078e0002 */
[----:B------:R-:W2:Y:S04]  /*2110*/  LDG.E.64.CONSTANT R4, desc[UR6][R6.64+-0x1000] ;  /* 0xfff0000606047981 */ /* 0x000ea8000c1e9b00 */
[----:B------:R-:W3:Y:S04]  /*2120*/  LDG.E.64.CONSTANT R8, desc[UR6][R6.64] ;  /* 0x0000000606087981 */ /* 0x000ee8000c1e9b00 */
[----:B------:R-:W2:Y:S04]  /*2130*/  LDG.E.64.CONSTANT R2, desc[UR6][R2.64] ;  /* 0x0000000602027981 */ /* 0x000ea8000c1e9b00 */
[----:B------:R-:W3:Y:S01]  /*2140*/  LDG.E.64.CONSTANT R10, desc[UR6][R6.64+0x1000] ;  /* 0x00100006060a7981 */ /* 0x000ee2000c1e9b00 */
[----:B--2---:R-:W-:-:S04]  /*2150*/  IADD3 R43, P0, P1, R4, R2, R43 ;  /* 0x00000002042b7210 */ /* 0x004fc8000791e02b */
[----:B---3--:R-:W-:Y:S02]  /*2160*/  IADD3 R43, P2, P3, R10, R8, R43 ;  /* 0x000000080a2b7210 */ /* 0x008fe40007b5e02b */
[----:B------:R-:W-:-:S04]  /*2170*/  IADD3.X R41, PT, PT, R5, R3, R41, P0, P1 ;  /* 0x0000000305297210 */ /* 0x000fc800007e2429 */
[----:B------:R-:W-:-:S07]  /*2180*/  IADD3.X R41, PT, PT, R11, R9, R41, P2, P3 ;  /* 0x000000090b297210 */ /* 0x000fce00017e6429 */
.L_x_274:
[----:B------:R-:W-:Y:S05]  /*2190*/  BSYNC.RECONVERGENT B1 ;  /* 0x0000000000017941 */ /* 0x000fea0003800200 */
.L_x_272:
[----:B------:R-:W0:Y:S01]  /*21a0*/  S2R R6, SR_LANEID ;  /* 0x0000000000067919 */ /* 0x000e220000000000 */
[----:B------:R-:W1:Y:S04]  /*21b0*/  SHFL.DOWN PT, R0, R43, 0x1, 0x1f ;  /* 0x08201f002b007f89 */ /* 0x000e6800000e0000 */
[----:B------:R-:W2:Y:S01]  /*21c0*/  SHFL.DOWN PT, R2, R41, 0x1, 0x1f ;  /* 0x08201f0029027f89 */ /* 0x000ea200000e0000 */
[C---:B0-----:R-:W-:Y:S02]  /*21d0*/  ISETP.GT.AND P0, PT, R6.reuse, 0x1e, PT ;  /* 0x0000001e0600780c */ /* 0x041fe40003f04270 */
[----:B------:R-:W-:Y:S02]  /*21e0*/  ISETP.GT.AND P1, PT, R6, 0x1d, PT ;  /* 0x0000001d0600780c */ /* 0x000fe40003f24270 */
[----:B-1----:R-:W-:-:S02]  /*21f0*/  SEL R0, R0, RZ, !P0 ;  /* 0x000000ff00007207 */ /* 0x002fc40004000000 */
[----:B--2---:R-:W-:Y:S02]  /*2200*/  SEL R2, R2, RZ, !P0 ;  /* 0x000000ff02027207 */ /* 0x004fe40004000000 */
[----:B------:R-:W-:Y:S02]  /*2210*/  IADD3 R7, P0, PT, R43, R0, RZ ;  /* 0x000000002b077210 */ /* 0x000fe40007f1e0ff */
[----:B------:R-:W-:-:S03]  /*2220*/  ISETP.NE.AND P2, PT, R6, RZ, PT ;  /* 0x000000ff0600720c */ /* 0x000fc60003f45270 */
[----:B------:R-:W-:Y:S01]  /*2230*/  IMAD.X R9, R41, 0x1, R2, P0 ;  /* 0x0000000129097824 */ /* 0x000fe200000e0602 */
[----:B------:R-:W0:Y:S04]  /*2240*/  SHFL.DOWN PT, R0, R7, 0x2, 0x1f ;  /* 0x08401f0007007f89 */ /* 0x000e2800000e0000 */
[----:B------:R-:W1:Y:S05]  /*2250*/  SHFL.DOWN PT, R2, R9, 0x2, 0x1f ;  /* 0x08401f0009027f89 */ /* 0x000e6a00000e0000 */
[----:B------:R-:W2:Y:S01]  /*2260*/  @!P2 S2R R11, SR_CgaCtaId ;  /* 0x00000000000ba919 */ /* 0x000ea20000008800 */
        /* <DEDUP_REMOVED lines=12> */
[----:B------:R-:W-:-:S05]  /*2330*/  IMAD.X R9, R2, 0x1, R5, P0 ;  /* 0x0000000102097824 */ /* 0x000fca00000e0605 */
[----:B------:R-:W1:Y:S01]  /*2340*/  SHFL.DOWN PT, R2, R9, 0x8, 0x1f ;  /* 0x09001f0009027f89 */ /* 0x000e6200000e0000 */
[----:B0-----:R-:W-:-:S04]  /*2350*/  SEL R0, R0, RZ, !P1 ;  /* 0x000000ff00007207 */ /* 0x001fc80004800000 */
[----:B------:R-:W-:Y:S02]  /*2360*/  IADD3 R5, P0, PT, R0, R7, RZ ;  /* 0x0000000700057210 */ /* 0x000fe40007f1e0ff */
[----:B-1----:R-:W-:-:S03]  /*2370*/  SEL R2, R2, RZ, !P1 ;  /* 0x000000ff02027207 */ /* 0x002fc60004800000 */
[----:B------:R-:W0:Y:S01]  /*2380*/  SHFL.DOWN PT, R0, R5, 0x10, 0x1f ;  /* 0x0a001f0005007f89 */ /* 0x000e2200000e0000 */
[----:B------:R-:W-:Y:S02]  /*2390*/  ISETP.GT.AND P1, PT, R6, 0xf, PT ;  /* 0x0000000f0600780c */ /* 0x000fe40003f24270 */
[----:B------:R-:W-:Y:S01]  /*23a0*/  @!P2 SHF.R.U32.HI R6, RZ, 0x2, R39 ;  /* 0x00000002ff06a819 */ /* 0x000fe20000011627 */
[----:B------:R-:W-:Y:S01]  /*23b0*/  IMAD.X R4, R2, 0x1, R9, P0 ;  /* 0x0000000102047824 */ /* 0x000fe200000e0609 */
[----:B------:R-:W-:Y:S02]  /*23c0*/  @!P2 MOV R2, 0x400 ;  /* 0x000004000002a802 */ /* 0x000fe40000000f00 */
[----:B------:R-:W-:Y:S02]  /*23d0*/  @!P2 LOP3.LUT R6, R6, 0xf8, RZ, 0xc0, !PT ;  /* 0x000000f80606a812 */ /* 0x000fe400078ec0ff */
[----:B------:R-:W1:Y:S01]  /*23e0*/  SHFL.DOWN PT, R3, R4, 0x10, 0x1f ;  /* 0x0a001f0004037f89 */ /* 0x000e6200000e0000 */
[----:B--2---:R-:W-:-:S05]  /*23f0*/  @!P2 LEA R11, R11, R2, 0x18 ;  /* 0x000000020b0ba211 */ /* 0x004fca00078ec0ff */
[----:B------:R-:W-:Y:S01]  /*2400*/  @!P2 IMAD.IADD R11, R6, 0x1, R11 ;  /* 0x00000001060ba824 */ /* 0x000fe200078e020b */
[----:B0-----:R-:W-:-:S04]  /*2410*/  SEL R0, R0, RZ, !P1 ;  /* 0x000000ff00007207 */ /* 0x001fc80004800000 */
[----:B------:R-:W-:Y:S02]  /*2420*/  IADD3 R2, P0, PT, R0, R5, RZ ;  /* 0x0000000500027210 */ /* 0x000fe40007f1e0ff */
[----:B-1----:R-:W-:-:S05]  /*2430*/  SEL R3, R3, RZ, !P1 ;  /* 0x000000ff03037207 */ /* 0x002fca0004800000 */
[----:B------:R-:W-:Y:S01]  /*2440*/  IMAD.X R3, R3, 0x1, R4, P0 ;  /* 0x0000000103037824 */ /* 0x000fe200000e0604 */
[----:B------:R-:W-:-:S04]  /*2450*/  ISETP.NE.AND P0, PT, R39, RZ, PT ;  /* 0x000000ff2700720c */ /* 0x000fc80003f05270 */
[----:B------:R0:W-:Y:S01]  /*2460*/  @!P2 STS.64 [R11+0x10], R2 ;  /* 0x000010020b00a388 */ /* 0x0001e20000000a00 */
[----:B------:R-:W-:Y:S08]  /*2470*/  BAR.SYNC.DEFER_BLOCKING 0x0 ;  /* 0x0000000000007b1d */ /* 0x000ff00000010000 */
[----:B------:R-:W-:Y:S05]  /*2480*/  @P0 BRA `(.L_x_270) ;  /* 0x00000000006c0947 */ /* 0x000fea0003800000 */
[----:B------:R-:W1:Y:S01]  /*2490*/  S2UR UR5, SR_CgaCtaId ;  /* 0x00000000000579c3 */ /* 0x000e620000008800 */
[----:B------:R-:W-:Y:S02]  /*24a0*/  UMOV UR4, 0x400 ;  /* 0x0000040000047882 */ /* 0x000fe40000000000 */
[----:B-1----:R-:W-:-:S09]  /*24b0*/  ULEA UR4, UR5, UR4, 0x18 ;  /* 0x0000000405047291 */ /* 0x002fd2000f8ec0ff */
[----:B------:R-:W-:Y:S04]  /*24c0*/  LDS.64 R32, [UR4+0x18] ;  /* 0x00001804ff207984 */ /* 0x000fe80008000a00 */
[----:B------:R-:W1:Y:S04]  /*24d0*/  LDS.128 R28, [UR4+0x20] ;  /* 0x00002004ff1c7984 */ /* 0x000e680008000c00 */
[----:B------:R-:W2:Y:S04]  /*24e0*/  LDS.128 R24, [UR4+0x30] ;  /* 0x00003004ff187984 */ /* 0x000ea80008000c00 */
[----:B------:R-:W3:Y:S04]  /*24f0*/  LDS.128 R20, [UR4+0x40] ;  /* 0x00004004ff147984 */ /* 0x000ee80008000c00 */
[----:B------:R-:W4:Y:S04]  /*2500*/  LDS.128 R16, [UR4+0x50] ;  /* 0x00005004ff107984 */ /* 0x000f280008000c00 */
[----:B------:R-:W5:Y:S04]  /*2510*/  LDS.128 R12, [UR4+0x60] ;  /* 0x00006004ff0c7984 */ /* 0x000f680008000c00 */
[----:B0-----:R-:W0:Y:S04]  /*2520*/  LDS.128 R8, [UR4+0x70] ;  /* 0x00007004ff087984 */ /* 0x001e280008000c00 */
[----:B------:R-:W0:Y:S01]  /*2530*/  LDS.128 R4, [UR4+0x80] ;  /* 0x00008004ff047984 */ /* 0x000e220008000c00 */
[----:B-1----:R-:W-:-:S04]  /*2540*/  IADD3 R35, P1, P2, R28, R32, R2 ;  /* 0x000000201c237210 */ /* 0x002fc80007a3e002 */
[----:B--2---:R-:W-:Y:S02]  /*2550*/  IADD3 R35, P3, P4, R24, R35, R30 ;  /* 0x0000002318237210 */ /* 0x004fe40007c7e01e */
[----:B------:R-:W-:Y:S02]  /*2560*/  IADD3.X R29, PT, PT, R29, R33, R3, P1, P2 ;  /* 0x000000211d1d7210 */ /* 0x000fe40000fe4403 */
[----:B---3--:R-:W-:Y:S02]  /*2570*/  IADD3 R3, P1, P2, R20, R35, R26 ;  /* 0x0000002314037210 */ /* 0x008fe40007a3e01a */
[----:B------:R-:W-:Y:S02]  /*2580*/  IADD3.X R25, PT, PT, R25, R29, R31, P3, P4 ;  /* 0x0000001d19197210 */ /* 0x000fe40001fe841f */
[----:B----4-:R-:W-:Y:S02]  /*2590*/  IADD3 R3, P3, P4, R16, R3, R22 ;  /* 0x0000000310037210 */ /* 0x010fe40007c7e016 */
[----:B------:R-:W-:-:S02]  /*25a0*/  IADD3.X R21, PT, PT, R21, R25, R27, P1, P2 ;  /* 0x0000001915157210 */ /* 0x000fc40000fe441b */
[----:B-----5:R-:W-:Y:S02]  /*25b0*/  IADD3 R3, P1, P2, R12, R3, R18 ;  /* 0x000000030c037210 */ /* 0x020fe40007a3e012 */
[----:B------:R-:W-:Y:S02]  /*25c0*/  IADD3.X R17, PT, PT, R17, R21, R23, P3, P4 ;  /* 0x0000001511117210 */ /* 0x000fe40001fe8417 */
[----:B0-----:R-:W-:Y:S02]  /*25d0*/  IADD3 R3, P3, P4, R8, R3, R14 ;  /* 0x0000000308037210 */ /* 0x001fe40007c7e00e */
[----:B------:R-:W-:Y:S02]  /*25e0*/  IADD3.X R13, PT, PT, R13, R17, R19, P1, P2 ;  /* 0x000000110d0d7210 */ /* 0x000fe40000fe4413 */
[----:B------:R-:W-:Y:S02]  /*25f0*/  IADD3 R3, P1, P2, R4, R3, R10 ;  /* 0x0000000304037210 */ /* 0x000fe40007a3e00a */
[----:B------:R-:W-:-:S02]  /*2600*/  IADD3.X R9, PT, PT, R9, R13, R15, P3, P4 ;  /* 0x0000000d09097210 */ /* 0x000fc40001fe840f */
[----:B------:R-:W-:Y:S02]  /*2610*/  IADD3 R2, P3, PT, R3, R6, RZ ;  /* 0x0000000603027210 */ /* 0x000fe40007f7e0ff */
[----:B------:R-:W-:-:S05]  /*2620*/  IADD3.X R3, PT, PT, R5, R9, R11, P1, P2 ;  /* 0x0000000905037210 */ /* 0x000fca0000fe440b */
[----:B------:R-:W-:-:S07]  /*2630*/  IMAD.X R3, R3, 0x1, R7, P3 ;  /* 0x0000000103037824 */ /* 0x000fce00018e0607 */
.L_x_270:
[----:B------:R-:W-:Y:S05]  /*2640*/  BSYNC.RECONVERGENT B0 ;  /* 0x0000000000007941 */ /* 0x000fea0003800200 */
.L_x_255:
[----:B------:R-:W-:Y:S05]  /*2650*/  @P0 EXIT ;  /* 0x000000000000094d */ /* 0x000fea0003800000 */
[----:B------:R-:W0:Y:S01]  /*2660*/  LDCU.64 UR4, c[0x0][0x398] ;  /* 0x00007300ff0477ac */ /* 0x000e220008000a00 */
[----:B------:R-:W3:Y:S01]  /*2670*/  LDC.64 R4, c[0x0][0x388] ;  /* 0x0000e200ff047b82 */ /* 0x000ee20000000a00 */
[----:B012---:R-:W-:-:S04]  /*2680*/  IADD3 R2, P0, PT, R2, UR4, RZ ;  /* 0x0000000402027c10 */ /* 0x007fc8000ff1e0ff */
[----:B------:R-:W-:-:S05]  /*2690*/  IADD3.X R3, PT, PT, R3, UR5, RZ, P0, !PT ;  /* 0x0000000503037c10 */ /* 0x000fca00087fe4ff */
[----:B---3--:R-:W-:Y:S01]  /*26a0*/  STG.E.64 desc[UR6][R4.64], R2 ;  /* 0x0000000204007986 */ /* 0x008fe2000c101b06 */
[----:B------:R-:W-:Y:S05]  /*26b0*/  EXIT ;  /* 0x000000000000794d */ /* 0x000fea0003800000 */
.L_x_283:
        /* <DEDUP_REMOVED lines=12> */
.L_x_617:


//--------------------- .text._ZN3cub18CUB_300001_SM_10006detail6reduce18DeviceReduceKernelINS2_10policy_hubIlyN4cuda3std3__44plusIlEEE10Policy1000EN6thrust24THRUST_300001_SM_1000_NS6detail15normal_iteratorINSD_10device_ptrIlEEEEyS9_lNS7_10__identityEEEvT0_PT3_T1_NS0_13GridEvenShareISN_EET2_T4_ --------------------------
	.section	.text._ZN3cub18CUB_300001_SM_10006detail6reduce18DeviceReduceKernelINS2_10policy_hubIlyN4cuda3std3__44plusIlEEE10Policy1000EN6thrust24THRUST_300001_SM_1000_NS6detail15normal_iteratorINSD_10device_ptrIlEEEEyS9_lNS7_10__identityEEEvT0_PT3_T1_NS0_13GridEvenShareISN_EET2_T4_,"ax",@progbits
	.align	128
        .global         _ZN3cub18CUB_300001_SM_10006detail6reduce18DeviceReduceKernelINS2_10policy_hubIlyN4cuda3std3__44plusIlEEE10Policy1000EN6thrust24THRUST_300001_SM_1000_NS6detail15normal_iteratorINSD_10device_ptrIlEEEEyS9_lNS7_10__identityEEEvT0_PT3_T1_NS0_13GridEvenShareISN_EET2_T4_
        .type           _ZN3cub18CUB_300001_SM_10006detail6reduce18DeviceReduceKernelINS2_10policy_hubIlyN4cuda3std3__44plusIlEEE10Policy1000EN6thrust24THRUST_300001_SM_1000_NS6detail15normal_iteratorINSD_10device_ptrIlEEEEyS9_lNS7_10__identityEEEvT0_PT3_T1_NS0_13GridEvenShareISN_EET2_T4_,@function
        .size           _ZN3cub18CUB_300001_SM_10006detail6reduce18DeviceReduceKernelINS2_10policy_hubIlyN4cuda3std3__44plusIlEEE10Policy1000EN6thrust24THRUST_300001_SM_1000_NS6detail15normal_iteratorINSD_10device_ptrIlEEEEyS9_lNS7_10__identityEEEvT0_PT3_T1_NS0_13GridEvenShareISN_EET2_T4_,(.L_x_618 - _ZN3cub18CUB_300001_SM_10006detail6reduce18DeviceReduceKernelINS2_10policy_hubIlyN4cuda3std3__44plusIlEEE10Policy1000EN6thrust24THRUST_300001_SM_1000_NS6detail15normal_iteratorINSD_10device_ptrIlEEEEyS9_lNS7_10__identityEEEvT0_PT3_T1_NS0_13GridEvenShareISN_EET2_T4_)
        .other          _ZN3cub18CUB_300001_SM_10006detail6reduce18DeviceReduceKernelINS2_10policy_hubIlyN4cuda3std3__44plusIlEEE10Policy1000EN6thrust24THRUST_300001_SM_1000_NS6detail15normal_iteratorINSD_10device_ptrIlEEEEyS9_lNS7_10__identityEEEvT0_PT3_T1_NS0_13GridEvenShareISN_EET2_T4_,@"STO_CUDA_ENTRY STV_DEFAULT"
_ZN3cub18CUB_300001_SM_10006detail6reduce18DeviceReduceKernelINS2_10policy_hubIlyN4cuda3std3__44plusIlEEE10Policy1000EN6thrust24THRUST_300001_SM_1000_NS6detail15normal_iteratorINSD_10device_ptrIlEEEEyS9_lNS7_10__identityEEEvT0_PT3_T1_NS0_13GridEvenShareISN_EET2_T4_:
.text._ZN3cub18CUB_300001_SM_10006detail6reduce18DeviceReduceKernelINS2_10policy_hubIlyN4cuda3std3__44plusIlEEE10Policy1000EN6thrust24THRUST_300001_SM_1000_NS6detail15normal_iteratorINSD_10device_ptrIlEEEEyS9_lNS7_10__identityEEEvT0_PT3_T1_NS0_13GridEvenShareISN_EET2_T4_:
[----:B------:R-:W-:Y:S08]  /*0000*/  LDC R1, c[0x0][0x37c] ;  /* 0x0000df00ff017b82 */ /* 0x000ff00000000800 */
[----:B------:R-:W0:Y:S01]  /*0010*/  S2UR UR18, SR_CTAID.X ;  /* 0x00000000001279c3 */ /* 0x000e220000002500 */
[----:B------:R-:W1:Y:S01]  /*0020*/  LDCU.64 UR4, c[0x0][0x3b8] ;  /* 0x00007700ff0477ac */ /* 0x000e620008000a00 */
[----:B------:R-:W-:Y:S01]  /*0030*/  BSSY.RECONVERGENT B0, `(.L_x_284) ;  /* 0x0000293000007945 */ /* 0x000fe20003800200 */
[----:B------:R-:W2:Y:S01]  /*0040*/  LDCU UR11, c[0x0][0x3c0] ;  /* 0x00007800ff0b77ac */ /* 0x000ea20008000800 */
[----:B------:R-:W3:Y:S01]  /*0050*/  LDCU.64 UR16, c[0x0][0x358] ;  /* 0x00006b00ff1077ac */ /* 0x000ee20008000a00 */
[----:B-1----:R-:W-:-:S02]  /*0060*/  IMAD.U32 R4, RZ, RZ, UR4 ;  /* 0x00000004ff047e24 */ /* 0x002fc4000f8e00ff */
[----:B------:R-:W-:Y:S01]  /*0070*/  IMAD.U32 R5, RZ, RZ, UR5 ;  /* 0x00000005ff057e24 */ /* 0x000fe2000f8e00ff */
[----:B--2---:R-:W-:Y:S02]  /*0080*/  UIMAD UR5, UR11, 0xe00, URZ ;  /* 0x00000e000b0578a4 */ /* 0x004fe4000f8e02ff */
[----:B0-----:R-:W-:Y:S02]  /*0090*/  UIMAD UR9, UR18, 0xe00, URZ ;  /* 0x00000e00120978a4 */ /* 0x001fe4000f8e02ff */
[----:B------:R-:W-:-:S04]  /*00a0*/  USHF.R.S32.HI UR4, URZ, 0x1f, UR5 ;  /* 0x0000001fff047899 */ /* 0x000fc80008011405 */
[----:B------:R-:W-:-:S04]  /*00b0*/  IADD3 R0, P1, PT, R4, -UR9, RZ ;  /* 0x8000000904007c10 */ /* 0x000fc8000ff3e0ff */
[----:B------:R-:W-:Y:S02]  /*00c0*/  ISETP.GT.U32.AND P0, PT, R0, 0xdff, PT ;  /* 0x00000dff0000780c */ /* 0x000fe40003f04070 */
[----:B------:R-:W-:-:S04]  /*00d0*/  IADD3.X R3, PT, PT, R5, -0x1, RZ, P1, !PT ;  /* 0xffffffff05037810 */ /* 0x000fc80000ffe4ff */
[----:B------:R-:W-:-:S13]  /*00e0*/  ISETP.GT.U32.AND.EX P0, PT, R3, RZ, PT, P0 ;  /* 0x000000ff0300720c */ /* 0x000fda0003f04100 */
[----:B---3--:R-:W-:Y:S05]  /*00f0*/  @P0 BRA `(.L_x_285) ;  /* 0x00000014006c0947 */ /* 0x008fea0003800000 */
[----:B------:R-:W0:Y:S01]  /*0100*/  S2R R5, SR_TID.X ;  /* 0x0000000000057919 */ /* 0x000e220000002100 */
[----:B------:R-:W-:Y:S01]  /*0110*/  VIADD R2, R4, -UR9 ;  /* 0x8000000904027c36 */ /* 0x000fe20008000000 */
[----:B------:R-:W-:Y:S01]  /*0120*/  BSSY.RECONVERGENT B1, `(.L_x_286) ;  /* 0x000000a000017945 */ /* 0x000fe20003800200 */
[----:B------:R-:W-:-:S03]  /*0130*/  CS2R R20, SRZ ;  /* 0x0000000000147805 */ /* 0x000fc6000001ff00 */
[----:B0-----:R-:W-:Y:S01]  /*0140*/  ISETP.GE.AND P0, PT, R5, R2, PT ;  /* 0x000000020500720c */ /* 0x001fe20003f06270 */
[----:B------:R-:W-:-:S12]  /*0150*/  IMAD.MOV.U32 R3, RZ, RZ, R5 ;  /* 0x000000ffff037224 */ /* 0x000fd800078e0005 */
[----:B------:R-:W-:Y:S05]  /*0160*/  @P0 BRA `(.L_x_287) ;  /* 0x0000000000140947 */ /* 0x000fea0003800000 */
[----:B------:R-:W0:Y:S01]  /*0170*/  LDC.64 R20, c[0x0][0x380] ;  /* 0x0000e000ff147b82 */ /* 0x000e220000000a00 */
[----:B------:R-:W-:-:S04]  /*0180*/  VIADD R3, R5, UR9 ;  /* 0x0000000905037c36 */ /* 0x000fc80008000000 */
[----:B0-----:R-:W-:-:S06]  /*0190*/  IMAD.WIDE.U32 R20, R3, 0x8, R20 ;  /* 0x0000000803147825 */ /* 0x001fcc00078e0014 */
[----:B------:R-:W5:Y:S01]  /*01a0*/  LDG.E.64 R20, desc[UR16][R20.64] ;  /* 0x0000001014147981 */ /* 0x000f62000c1e1b00 */
[----:B------:R-:W-:-:S07]  /*01b0*/  VIADD R3, R5, 0x200 ;  /* 0x0000020005037836 */ /* 0x000fce0000000000 */
.L_x_287:
[----:B------:R-:W-:Y:S05]  /*01c0*/  BSYNC.RECONVERGENT B1 ;  /* 0x0000000000017941 */ /* 0x000fea0003800200 */
.L_x_286:
[----:B------:R-:W-:Y:S01]  /*01d0*/  ISETP.GE.AND P0, PT, R3, R2, PT ;  /* 0x000000020300720c */ /* 0x000fe20003f06270 */
[----:B------:R-:W-:-:S12]  /*01e0*/  BSSY.RECONVERGENT B1, `(.L_x_288) ;  /* 0x000007a000017945 */ /* 0x000fd80003800200 */
[----:B------:R-:W-:Y:S05]  /*01f0*/  @P0 BRA `(.L_x_289) ;  /* 0x0000000400e00947 */ /* 0x000fea0003800000 */
[----:B------:R-:W-:Y:S01]  /*0200*/  LOP3.LUT R7, RZ, R3, RZ, 0x33, !PT ;  /* 0x00000003ff077212 */ /* 0x000fe200078e33ff */
[----:B------:R-:W-:Y:S03]  /*0210*/  BSSY.RECONVERGENT B2, `(.L_x_290) ;  /* 0x0000037000027945 */ /* 0x000fe60003800200 */
[----:B------:R-:W-:-:S04]  /*0220*/  IADD3 R7, PT, PT, R4, -UR9, R7 ;  /* 0x8000000904077c10 */ /* 0x000fc8000fffe007 */
[C---:B------:R-:W-:Y:S02]  /*0230*/  ISETP.GE.U32.AND P1, PT, R7.reuse, 0x1e00, PT ;  /* 0x00001e000700780c */ /* 0x040fe40003f26070 */
[----:B------:R-:W-:-:S04]  /*0240*/  LEA.HI R0, R7, 0x1, RZ, 0x17 ;  /* 0x0000000107007811 */ /* 0x000fc800078fb8ff */
[----:B------:R-:W-:-:S04]  /*0250*/  LOP3.LUT R4, R0, 0xf, RZ, 0xc0, !PT ;  /* 0x0000000f00047812 */ /* 0x000fc800078ec0ff */
[----:B------:R-:W-:-:S03]  /*0260*/  ISETP.NE.AND P0, PT, R4, RZ, PT ;  /* 0x000000ff0400720c */ /* 0x000fc60003f05270 */
[----:B------:R-:W-:Y:S10]  /*0270*/  @!P1 BRA `(.L_x_291) ;  /* 0x0000000000c09947 */ /* 0x000ff40003800000 */
[----:B------:R-:W0:Y:S01]  /*0280*/  LDCU.64 UR4, c[0x0][0x380] ;  /* 0x00007000ff0477ac */ /* 0x000e220008000a00 */
[----:B------:R-:W-:Y:S01]  /*0290*/  IMAD.WIDE.U32 R6, R3, 0x8, RZ ;  /* 0x0000000803067825 */ /* 0x000fe200078e00ff */
[----:B------:R-:W-:-:S03]  /*02a0*/  LOP3.LUT R24, R0, 0xfffff0, RZ, 0xc0, !PT ;  /* 0x00fffff000187812 */ /* 0x000fc600078ec0ff */
[----:B------:R-:W-:Y:S02]  /*02b0*/  IMAD.U32 R9, RZ, RZ, UR18 ;  /* 0x00000012ff097e24 */ /* 0x000fe4000f8e00ff */
[----:B------:R-:W-:Y:S02]  /*02c0*/  IMAD.MOV R24, RZ, RZ, -R24 ;  /* 0x000000ffff187224 */ /* 0x000fe400078e0a18 */
[----:B------:R-:W-:-:S03]  /*02d0*/  IMAD.WIDE.U32 R6, R9, 0x7000, R6 ;  /* 0x0000700009067825 */ /* 0x000fc600078e0006 */
[----:B0-----:R-:W-:-:S04]  /*02e0*/  IADD3 R8, P1, PT, R6, UR4, RZ ;  /* 0x0000000406087c10 */ /* 0x001fc8000ff3e0ff */
[----:B------:R-:W-:-:S04]  /*02f0*/  IADD3 R8, P2, PT, R8, 0x8000, RZ ;  /* 0x0000800008087810 */ /* 0x000fc80007f5e0ff */
[----:B------:R-:W-:-:S09]  /*0300*/  IADD3.X R7, PT, PT, RZ, UR5, R7, P2, P1 ;  /* 0x00000005ff077c10 */ /* 0x000fd200097e2407 */
.L_x_292:
[----:B------:R-:W-:-:S05]  /*0310*/  IMAD.MOV.U32 R6, RZ, RZ, R8 ;  /* 0x000000ffff067224 */ /* 0x000fca00078e0008 */
[----:B------:R-:W2:Y:S04]  /*0320*/  LDG.E.64 R26, desc[UR16][R6.64+-0x8000] ;  /* 0xff800010061a7981 */ /* 0x000ea8000c1e1b00 */
[----:B------:R-:W2:Y:S04]  /*0330*/  LDG.E.64 R22, desc[UR16][R6.64+-0x7000] ;  /* 0xff90001006167981 */ /* 0x000ea8000c1e1b00 */
[----:B------:R-:W3:Y:S04]  /*0340*/  LDG.E.64 R8, desc[UR16][R6.64+-0x6000] ;  /* 0xffa0001006087981 */ /* 0x000ee8000c1e1b00 */
[----:B------:R-:W3:Y:S04]  /*0350*/  LDG.E.64 R10, desc[UR16][R6.64+-0x5000] ;  /* 0xffb00010060a7981 */ /* 0x000ee8000c1e1b00 */
[----:B------:R-:W4:Y:S04]  /*0360*/  LDG.E.64 R12, desc[UR16][R6.64+-0x4000] ;  /* 0xffc00010060c7981 */ /* 0x000f28000c1e1b00 */
[----:B------:R-:W4:Y:S04]  /*0370*/  LDG.E.64 R14, desc[UR16][R6.64+-0x3000] ;  /* 0xffd00010060e7981 */ /* 0x000f28000c1e1b00 */
[----:B------:R-:W4:Y:S04]  /*0380*/  LDG.E.64 R16, desc[UR16][R6.64+-0x2000] ;  /* 0xffe0001006107981 */ /* 0x000f28000c1e1b00 */
[----:B------:R-:W4:Y:S01]  /*0390*/  LDG.E.64 R18, desc[UR16][R6.64+-0x1000] ;  /* 0xfff0001006127981 */ /* 0x000f22000c1e1b00 */
[----:B--2--5:R-:W-:-:S04]  /*03a0*/  IADD3 R25, P1, P2, R22, R26, R20 ;  /* 0x0000001a16197210 */ /* 0x024fc80007a3e014 */
[----:B------:R-:W-:Y:S02]  /*03b0*/  IADD3.X R27, PT, PT, R23, R27, R21, P1, P2 ;  /* 0x0000001b171b7210 */ /* 0x000fe40000fe4415 */
[----:B------:R-:W2:Y:S01]  /*03c0*/  LDG.E.64 R20, desc[UR16][R6.64+0x6000] ;  /* 0x0060001006147981 */ /* 0x000ea2000c1e1b00 */
[----:B---3--:R-:W-:-:S03]  /*03d0*/  IADD3 R25, P1, P2, R10, R8, R25 ;  /* 0x000000080a197210 */ /* 0x008fc60007a3e019 */
[----:B------:R-:W2:Y:S01]  /*03e0*/  LDG.E.64 R22, desc[UR16][R6.64+0x7000] ;  /* 0x0070001006167981 */ /* 0x000ea2000c1e1b00 */
[----:B------:R-:W-:-:S03]  /*03f0*/  IADD3.X R27, PT, PT, R11, R9, R27, P1, P2 ;  /* 0x000000090b1b7210 */ /* 0x000fc60000fe441b */
[----:B------:R-:W3:Y:S01]  /*0400*/  LDG.E.64 R8, desc[UR16][R6.64] ;  /* 0x0000001006087981 */ /* 0x000ee2000c1e1b00 */
[----:B----4-:R-:W-:-:S03]  /*0410*/  IADD3 R25, P1, P2, R14, R12, R25 ;  /* 0x0000000c0e197210 */ /* 0x010fc60007a3e019 */
[----:B------:R-:W3:Y:S01]  /*0420*/  LDG.E.64 R10, desc[UR16][R6.64+0x1000] ;  /* 0x00100010060a7981 */ /* 0x000ee2000c1e1b00 */
[----:B------:R-:W-:-:S03]  /*0430*/  IADD3.X R27, PT, PT, R15, R13, R27, P1, P2 ;  /* 0x0000000d0f1b7210 */ /* 0x000fc60000fe441b */
[----:B------:R-:W4:Y:S04]  /*0440*/  LDG.E.64 R12, desc[UR16][R6.64+0x2000] ;  /* 0x00200010060c7981 */ /* 0x000f28000c1e1b00 */
[----:B------:R-:W4:Y:S01]  /*0450*/  LDG.E.64 R14, desc[UR16][R6.64+0x3000] ;  /* 0x00300010060e7981 */ /* 0x000f22000c1e1b00 */
[----:B------:R-:W-:-:S04]  /*0460*/  IADD3 R25, P1, P2, R18, R16, R25 ;  /* 0x0000001012197210 */ /* 0x000fc80007a3e019 */
[----:B------:R-:W-:Y:S02]  /*0470*/  IADD3.X R27, PT, PT, R19, R17, R27, P1, P2 ;  /* 0x00000011131b7210 */ /* 0x000fe40000fe441b */
[----:B------:R-:W2:Y:S04]  /*0480*/  LDG.E.64 R16, desc[UR16][R6.64+0x4000] ;  /* 0x0040001006107981 */ /* 0x000ea8000c1e1b00 */
[----:B------:R-:W2:Y:S01]  /*0490*/  LDG.E.64 R18, desc[UR16][R6.64+0x5000] ;  /* 0x0050001006127981 */ /* 0x000ea2000c1e1b00 */
[----:B------:R-:W-:Y:S02]  /*04a0*/  VIADD R24, R24, 0x10 ;  /* 0x0000001018187836 */ /* 0x000fe40000000000 */
[----:B------:R-:W-:Y:S01]  /*04b0*/  VIADD R3, R3, 0x2000 ;  /* 0x0000200003037836 */ /* 0x000fe20000000000 */
[----:B---3--:R-:W-:-:S04]  /*04c0*/  IADD3 R25, P1, P2, R10, R8, R25 ;  /* 0x000000080a197210 */ /* 0x008fc80007a3e019 */
[----:B------:R-:W-:Y:S02]  /*04d0*/  IADD3.X R11, PT, PT, R11, R9, R27, P1, P2 ;  /* 0x000000090b0b7210 */ /* 0x000fe40000fe441b */
[----:B----4-:R-:W-:-:S04]  /*04e0*/  IADD3 R9, P3, P4, R14, R12, R25 ;  /* 0x0000000c0e097210 */ /* 0x010fc80007c7e019 */
[----:B------:R-:W-:Y:S02]  /*04f0*/  IADD3.X R13, PT, PT, R15, R13, R11, P3, P4 ;  /* 0x0000000d0f0d7210 */ /* 0x000fe40001fe840b */
[----:B------:R-:W-:Y:S02]  /*0500*/  ISETP.NE.AND P3, PT, R24, RZ, PT ;  /* 0x000000ff1800720c */ /* 0x000fe40003f65270 */
[----:B------:R-:W-:Y:S02]  /*0510*/  IADD3 R8, P6, PT, R6, 0x10000, RZ ;  /* 0x0001000006087810 */ /* 0x000fe40007fde0ff */
[----:B--2---:R-:W-:-:S04]  /*0520*/  IADD3 R9, P2, P1, R18, R16, R9 ;  /* 0x0000001012097210 */ /* 0x004fc8000795e009 */
[----:B------:R-:W-:Y:S02]  /*0530*/  IADD3 R20, P4, P5, R22, R20, R9 ;  /* 0x0000001416147210 */ /* 0x000fe40007d9e009 */
[----:B------:R-:W-:Y:S01]  /*0540*/  IADD3.X R17, PT, PT, R19, R17, R13, P2, P1 ;  /* 0x0000001113117210 */ /* 0x000fe200017e240d */
[----:B------:R-:W-:-:S03]  /*0550*/  IMAD.X R7, RZ, RZ, R7, P6 ;  /* 0x000000ffff077224 */ /* 0x000fc600030e0607 */
[----:B------:R-:W-:Y:S01]  /*0560*/  IADD3.X R21, PT, PT, R23, R21, R17, P4, P5 ;  /* 0x0000001517157210 */ /* 0x000fe200027ea411 */
[----:B------:R-:W-:Y:S06]  /*0570*/  @P3 BRA `(.L_x_292) ;  /* 0xfffffffc00643947 */ /* 0x000fec000383ffff */
.L_x_291:
[----:B------:R-:W-:Y:S05]  /*0580*/  BSYNC.RECONVERGENT B2 ;  /* 0x0000000000027941 */ /* 0x000fea0003800200 */
.L_x_290:
[----:B------:R-:W-:Y:S05]  /*0590*/  @!P0 BRA `(.L_x_289) ;  /* 0x0000000000f88947 */ /* 0x000fea0003800000 */
[----:B------:R-:W-:Y:S01]  /*05a0*/  ISETP.GE.U32.AND P1, PT, R4, 0x8, PT ;  /* 0x000000080400780c */ /* 0x000fe20003f26070 */
[----:B------:R-:W-:Y:S01]  /*05b0*/  BSSY.RECONVERGENT B2, `(.L_x_293) ;  /* 0x000001a000027945 */ /* 0x000fe20003800200 */
[----:B------:R-:W-:-:S04]  /*05c0*/  LOP3.LUT R26, R0, 0x7, RZ, 0xc0, !PT ;  /* 0x00000007001a7812 */ /* 0x000fc800078ec0ff */
[----:B------:R-:W-:-:S07]  /*05d0*/  ISETP.NE.AND P0, PT, R26, RZ, PT ;  /* 0x000000ff1a00720c */ /* 0x000fce0003f05270 */
[----:B------:R-:W-:Y:S06]  /*05e0*/  @!P1 BRA `(.L_x_294) ;  /* 0x0000000000589947 */ /* 0x000fec0003800000 */
[----:B------:R-:W0:Y:S01]  /*05f0*/  LDCU.64 UR4, c[0x0][0x380] ;  /* 0x00007000ff0477ac */ /* 0x000e220008000a00 */
[----:B------:R-:W-:-:S04]  /*0600*/  IADD3 R4, P1, PT, R3, UR9, RZ ;  /* 0x0000000903047c10 */ /* 0x000fc8000ff3e0ff */
[----:B------:R-:W-:Y:S02]  /*0610*/  LEA.HI.X.SX32 R7, R3, RZ, 0x1, P1 ;  /* 0x000000ff03077211 */ /* 0x000fe400008f0eff */
[----:B0-----:R-:W-:-:S04]  /*0620*/  LEA R24, P1, R4, UR4, 0x3 ;  /* 0x0000000404187c11 */ /* 0x001fc8000f8218ff */
[----:B------:R-:W-:-:S05]  /*0630*/  LEA.HI.X R25, R4, UR5, R7, 0x3, P1 ;  /* 0x0000000504197c11 */ /* 0x000fca00088f1c07 */
        /* <DEDUP_REMOVED lines=16> */
[----:B------:R-:W-:-:S09]  /*0740*/  IADD3.X R21, PT, PT, R17, R7, R9, P3, P4 ;  /* 0x0000000711157210 */ /* 0x000fd20001fe8409 */
.L_x_294:
[----:B------:R-:W-:Y:S05]  /*0750*/  BSYNC.RECONVERGENT B2 ;  /* 0x0000000000027941 */ /* 0x000fea0003800200 */
.L_x_293:
        /* <DEDUP_REMOVED lines=14> */
[----:B------:R-:W3:Y:S01]  /*0840*/  LDG.E.64 R14, desc[UR16][R6.64+0x3000] ;  /* 0x00300010060e7981 */ /* 0x000ee2000c1e1b00 */
[----:B------:R-:W-:Y:S01]  /*0850*/  VIADD R3, R3, 0x800 ;  /* 0x0000080003037836 */ /* 0x000fe20000000000 */
[----:B--2--5:R-:W-:-:S04]  /*0860*/  IADD3 R17, P1, P2, R10, R8, R20 ;  /* 0x000000080a117210 */ /* 0x024fc80007a3e014 */
[----:B------:R-:W-:Y:S02]  /*0870*/  IADD3.X R21, PT, PT, R11, R9, R21, P1, P2 ;  /* 0x000000090b157210 */ /* 0x000fe40000fe4415 */
[----:B---3--:R-:W-:-:S04]  /*0880*/  IADD3 R20, P3, P4, R14, R12, R17 ;  /* 0x0000000c0e147210 */ /* 0x008fc80007c7e011 */
[----:B------:R-:W-:-:S09]  /*0890*/  IADD3.X R21, PT, PT, R15, R13, R21, P3, P4 ;  /* 0x0000000d0f157210 */ /* 0x000fd20001fe8415 */
.L_x_296:
[----:B------:R-:W-:Y:S05]  /*08a0*/  BSYNC.RECONVERGENT B2 ;  /* 0x0000000000027941 */ /* 0x000fea0003800200 */
.L_x_295:
[----:B------:R-:W-:Y:S05]  /*08b0*/  @!P0 BRA `(.L_x_289) ;  /* 0x0000000000308947 */ /* 0x000fea0003800000 */
[----:B------:R-:W0:Y:S01]  /*08c0*/  LDC.64 R6, c[0x0][0x380] ;  /* 0x0000e000ff067b82 */ /* 0x000e220000000a00 */
[----:B------:R-:W-:Y:S02]  /*08d0*/  IMAD.U32 R9, RZ, RZ, UR18 ;  /* 0x00000012ff097e24 */ /* 0x000fe4000f8e00ff */
[----:B------:R-:W-:Y:S02]  /*08e0*/  IMAD.MOV R0, RZ, RZ, -R0 ;  /* 0x000000ffff007224 */ /* 0x000fe400078e0a00 */
[----:B0-----:R-:W-:-:S07]  /*08f0*/  IMAD.WIDE.U32 R6, R9, 0x7000, R6 ;  /* 0x0000700009067825 */ /* 0x001fce00078e0006 */
.L_x_297:
[----:B------:R-:W-:-:S06]  /*0900*/  IMAD.WIDE R8, R3, 0x8, R6 ;  /* 0x0000000803087825 */ /* 0x000fcc00078e0206 */
[----:B------:R-:W2:Y:S01]  /*0910*/  LDG.E.64 R8, desc[UR16][R8.64] ;  /* 0x0000001008087981 */ /* 0x000ea2000c1e1b00 */
[----:B------:R-:W-:Y:S02]  /*0920*/  VIADD R0, R0, 0x1 ;  /* 0x0000000100007836 */ /* 0x000fe40000000000 */
[----:B------:R-:W-:-:S03]  /*0930*/  VIADD R3, R3, 0x200 ;  /* 0x0000020003037836 */ /* 0x000fc60000000000 */
[----:B------:R-:W-:Y:S02]  /*0940*/  ISETP.NE.AND P0, PT, R0, RZ, PT ;  /* 0x000000ff0000720c */ /* 0x000fe40003f05270 */
[----:B--2--5:R-:W-:-:S05]  /*0950*/  IADD3 R20, P1, PT, R8, R20, RZ ;  /* 0x0000001408147210 */ /* 0x024fca0007f3e0ff */
[----:B------:R-:W-:-:S06]  /*0960*/  IMAD.X R21, R9, 0x1, R21, P1 ;  /* 0x0000000109157824 */ /* 0x000fcc00008e0615 */
[----:B------:R-:W-:Y:S05]  /*0970*/  @P0 BRA `(.L_x_297) ;  /* 0xfffffffc00e00947 */ /* 0x000fea000383ffff */
.L_x_289:
[----:B------:R-:W-:Y:S05]  /*0980*/  BSYNC.RECONVERGENT B1 ;  /* 0x0000000000017941 */ /* 0x000fea0003800200 */
.L_x_288:
        /* <DEDUP_REMOVED lines=31> */
[----:B------:R-:W-:Y:S02]  /*0b80*/  @!P1 SHF.R.U32.HI R3, RZ, 0x2, R5 ;  /* 0x00000002ff039819 */ /* 0x000fe40000011605 */
[----:B-1----:R-:W-:Y:S01]  /*0b90*/  SEL R2, R2, RZ, !P0 ;  /* 0x000000ff02027207 */ /* 0x002fe20004000000 */
[----:B------:R-:W0:Y:S01]  /*0ba0*/  SHFL.DOWN PT, R0, R9, 0x10, 0x1f ;  /* 0x0a001f0009007f89 */ /* 0x000e2200000e0000 */
[----:B------:R-:W-:Y:S02]  /*0bb0*/  ISETP.GT.AND P0, PT, R4, 0xf, PT ;  /* 0x0000000f0400780c */ /* 0x000fe40003f04270 */
[----:B------:R-:W-:Y:S01]  /*0bc0*/  @!P1 MOV R4, 0x400 ;  /* 0x0000040000049802 */ /* 0x000fe20000000f00 */
[----:B------:R-:W-:-:S05]  /*0bd0*/  IMAD.X R11, R2, 0x1, R13, P2 ;  /* 0x00000001020b7824 */ /* 0x000fca00010e060d */
[----:B------:R-:W1:Y:S01]  /*0be0*/  SHFL.DOWN PT, R2, R11, 0x10, 0x1f ;  /* 0x0a001f000b027f89 */ /* 0x000e6200000e0000 */
[----:B--2---:R-:W-:Y:S02]  /*0bf0*/  @!P1 LEA R7, R7, R4, 0x18 ;  /* 0x0000000407079211 */ /* 0x004fe400078ec0ff */
[----:B0-----:R-:W-:-:S04]  /*0c00*/  SEL R0, R0, RZ, !P0 ;  /* 0x000000ff00007207 */ /* 0x001fc80004000000 */
[----:B------:R-:W-:Y:S02]  /*0c10*/  IADD3 R0, P2, PT, R0, R9, RZ ;  /* 0x0000000900007210 */ /* 0x000fe40007f5e0ff */
[----:B-1----:R-:W-:Y:S02]  /*0c20*/  SEL R4, R2, RZ, !P0 ;  /* 0x000000ff02047207 */ /* 0x002fe40004000000 */
[----:B------:R-:W-:Y:S02]  /*0c30*/  @!P1 LOP3.LUT R2, R3, 0xf8, RZ, 0xc0, !PT ;  /* 0x000000f803029812 */ /* 0x000fe400078ec0ff */
[----:B------:R-:W-:Y:S01]  /*0c40*/  ISETP.NE.AND P0, PT, R5, RZ, PT ;  /* 0x000000ff0500720c */ /* 0x000fe20003f05270 */
[----:B------:R-:W-:Y:S02]  /*0c50*/  IMAD.X R3, R4, 0x1, R11, P2 ;  /* 0x0000000104037824 */ /* 0x000fe400010e060b */
[----:B------:R-:W-:Y:S02]  /*0c60*/  @!P1 IMAD.IADD R7, R2, 0x1, R7 ;  /* 0x0000000102079824 */ /* 0x000fe400078e0207 */
[----:B------:R-:W-:-:S05]  /*0c70*/  @!P1 IMAD.MOV.U32 R2, RZ, RZ, R0 ;  /* 0x000000ffff029224 */ /* 0x000fca00078e0000 */
        /* <DEDUP_REMOVED lines=8> */
[----:B--2---:R-:W1:Y:S04]  /*0d00*/  LDS.128 R4, [UR4+0x30] ;  /* 0x00003004ff047984 */ /* 0x004e680008000c00 */
[----:B------:R-:W2:Y:S04]  /*0d10*/  LDS.128 R20, [UR4+0x40] ;  /* 0x00004004ff147984 */ /* 0x000ea80008000c00 */
[----:B------:R-:W3:Y:S04]  /*0d20*/  LDS.128 R16, [UR4+0x50] ;  /* 0x00005004ff107984 */ /* 0x000ee80008000c00 */
[----:B------:R-:W4:Y:S01]  /*0d30*/  LDS.128 R12, [UR4+0x60] ;  /* 0x00006004ff0c7984 */ /* 0x000f220008000c00 */
[----:B0-----:R-:W-:-:S04]  /*0d40*/  IADD3 R11, P1, P2, R24, R8, R0 ;  /* 0x00000008180b7210 */ /* 0x001fc80007a3e000 */
[----:B------:R-:W-:Y:S02]  /*0d50*/  IADD3.X R25, PT, PT, R25, R9, R3, P1, P2 ;  /* 0x0000000919197210 */ /* 0x000fe40000fe4403 */
[----:B-1----:R-:W-:Y:S02]  /*0d60*/  IADD3 R3, P1, P2, R4, R11, R26 ;  /* 0x0000000b04037210 */ /* 0x002fe40007a3e01a */
[----:B------:R-:W0:Y:S02]  /*0d70*/  LDS.128 R8, [UR4+0x70] ;  /* 0x00007004ff087984 */ /* 0x000e240008000c00 */
[----:B------:R-:W-:Y:S02]  /*0d80*/  IADD3.X R5, PT, PT, R5, R25, R27, P1, P2 ;  /* 0x0000001905057210 */ /* 0x000fe40000fe441b */
[----:B------:R-:W1:Y:S01]  /*0d90*/  LDS.128 R24, [UR4+0x80] ;  /* 0x00008004ff187984 */ /* 0x000e620008000c00 */
[----:B--2---:R-:W-:-:S04]  /*0da0*/  IADD3 R3, P1, P2, R20, R3, R6 ;  /* 0x0000000314037210 */ /* 0x004fc80007a3e006 */
[----:B---3--:R-:W-:Y:S02]  /*0db0*/  IADD3 R3, P3, P4, R16, R3, R22 ;  /* 0x0000000310037210 */ /* 0x008fe40007c7e016 */
[----:B------:R-:W-:Y:S02]  /*0dc0*/  IADD3.X R7, PT, PT, R21, R5, R7, P1, P2 ;  /* 0x0000000515077210 */ /* 0x000fe40000fe4407 */
[----:B----4-:R-:W-:Y:S02]  /*0dd0*/  IADD3 R3, P1, P2, R12, R3, R18 ;  /* 0x000000030c037210 */ /* 0x010fe40007a3e012 */
[----:B------:R-:W-:-:S04]  /*0de0*/  IADD3.X R17, PT, PT, R17, R7, R23, P3, P4 ;  /* 0x0000000711117210 */ /* 0x000fc80001fe8417 */
[----:B------:R-:W-:Y:S02]  /*0df0*/  IADD3.X R13, PT, PT, R13, R17, R19, P1, P2 ;  /* 0x000000110d0d7210 */ /* 0x000fe40000fe4413 */
[----:B0-----:R-:W-:-:S04]  /*0e00*/  IADD3 R3, P3, P4, R8, R3, R14 ;  /* 0x0000000308037210 */ /* 0x001fc80007c7e00e */
[----:B-1----:R-:W-:Y:S02]  /*0e10*/  IADD3 R3, P1, P2, R24, R3, R10 ;  /* 0x0000000318037210 */ /* 0x002fe40007a3e00a */
[----:B------:R-:W-:Y:S02]  /*0e20*/  IADD3.X R9, PT, PT, R9, R13, R15, P3, P4 ;  /* 0x0000000d09097210 */ /* 0x000fe40001fe840f */
[----:B------:R-:W-:Y:S02]  /*0e30*/  IADD3 R0, P3, PT, R3, R26, RZ ;  /* 0x0000001a03007210 */ /* 0x000fe40007f7e0ff */
[----:B------:R-:W-:-:S05]  /*0e40*/  IADD3.X R3, PT, PT, R25, R9, R11, P1, P2 ;  /* 0x0000000919037210 */ /* 0x000fca0000fe440b */
[----:B------:R-:W-:Y:S01]  /*0e50*/  IMAD.X R3, R3, 0x1, R27, P3 ;  /* 0x0000000103037824 */ /* 0x000fe200018e061b */
[----:B------:R-:W-:Y:S06]  /*0e60*/  BRA `(.L_x_299) ;  /* 0x0000001800bc7947 */ /* 0x000fec0003800000 */
.L_x_298:
[----:B------:R-:W-:-:S04]  /*0e70*/  LOP3.LUT R0, R5, 0x3e0, RZ, 0xc0, !PT ;  /* 0x000003e005007812 */ /* 0x000fc800078ec0ff */
[----:B------:R-:W-:Y:S01]  /*0e80*/  LOP3.LUT R7, RZ, R0, RZ, 0x33, !PT ;  /* 0x00000000ff077212 */ /* 0x000fe200078e33ff */
[----:B------:R-:W-:Y:S02]  /*0e90*/  VIADD R3, R0, 0x20 ;  /* 0x0000002000037836 */ /* 0x000fe40000000000 */
[----:B------:R-:W0:Y:S02]  /*0ea0*/  S2R R0, SR_LANEID ;  /* 0x0000000000007919 */ /* 0x000e240000000000 */
        /* <DEDUP_REMOVED lines=13> */
[----:B------:R-:W-:Y:S01]  /*0f80*/  ISETP.GT.AND P0, PT, R6, R7, PT ;  /* 0x000000070600720c */ /* 0x000fe20003f04270 */
[----:B------:R-:W-:Y:S02]  /*0f90*/  VIADD R6, R0, 0x4 ;  /* 0x0000000400067836 */ /* 0x000fe40000000000 */
[----:B------:R-:W1:Y:S01]  /*0fa0*/  SHFL.DOWN PT, R4, R9, 0x2, R7 ;  /* 0x0840000009047989 */ /* 0x000e6200000e0007 */
[----:B0-----:R-:W-:-:S04]  /*0fb0*/  SEL R3, R3, RZ, !P0 ;  /* 0x000000ff03037207 */ /* 0x001fc80004000000 */
[----:B------:R-:W-:Y:S02]  /*0fc0*/  IADD3 R8, P1, PT, R3, R10, RZ ;  /* 0x0000000a03087210 */ /* 0x000fe40007f3e0ff */
[----:B-1----:R-:W-:Y:S02]  /*0fd0*/  SEL R4, R4, RZ, !P0 ;  /* 0x000000ff04047207 */ /* 0x002fe40004000000 */
[----:B------:R-:W-:Y:S01]  /*0fe0*/  ISETP.GT.AND P0, PT, R6, R7, PT ;  /* 0x000000070600720c */ /* 0x000fe20003f04270 */
[----:B------:R-:W0:Y:S01]  /*0ff0*/  SHFL.DOWN PT, R3, R8, 0x4, R7 ;  /* 0x0880000008037989 */ /* 0x000e2200000e0007 */
[----:B------:R-:W-:Y:S02]  /*1000*/  VIADD R6, R0, 0x8 ;  /* 0x0000000800067836 */ /* 0x000fe40000000000 */
[----:B------:R-:W-:Y:S02]  /*1010*/  IMAD.X R11, R4, 0x1, R9, P1 ;  /* 0x00000001040b7824 */ /* 0x000fe400008e0609 */
[----:B------:R-:W-:-:S03]  /*1020*/  VIADD R0, R0, 0x10 ;  /* 0x0000001000007836 */ /* 0x000fc60000000000 */
[----:B------:R-:W1:Y:S01]  /*1030*/  SHFL.DOWN PT, R4, R11, 0x4, R7 ;  /* 0x088000000b047989 */ /* 0x000e6200000e0007 */
[----:B0-----:R-:W-:-:S04]  /*1040*/  SEL R3, R3, RZ, !P0 ;  /* 0x000000ff03037207 */ /* 0x001fc80004000000 */
[----:B------:R-:W-:Y:S02]  /*1050*/  IADD3 R10, P1, PT, R3, R8, RZ ;  /* 0x00000008030a7210 */ /* 0x000fe40007f3e0ff */
[----:B-1----:R-:W-:-:S03]  /*1060*/  SEL R4, R4, RZ, !P0 ;  /* 0x000000ff04047207 */ /* 0x002fc60004000000 */
[----:B------:R-:W0:Y:S01]  /*1070*/  SHFL.DOWN PT, R3, R10, 0x8, R7 ;  /* 0x090000000a037989 */ /* 0x000e2200000e0007 */
[----:B------:R-:W-:Y:S01]  /*1080*/  ISETP.GT.AND P0, PT, R6, R7, PT ;  /* 0x000000070600720c */ /* 0x000fe20003f04270 */
[----:B------:R-:W-:Y:S02]  /*1090*/  IMAD.X R9, R4, 0x1, R11, P1 ;  /* 0x0000000104097824 */ /* 0x000fe400008e060b */
[----:B------:R-:W1:Y:S03]  /*10a0*/  @!P2 S2R R11, SR_CgaCtaId ;  /* 0x00000000000ba919 */ /* 0x000e660000008800 */
[----:B------:R-:W2:Y:S01]  /*10b0*/  SHFL.DOWN PT, R4, R9, 0x8, R7 ;  /* 0x0900000009047989 */ /* 0x000ea200000e0007 */
[----:B0-----:R-:W-:-:S04]  /*10c0*/  SEL R3, R3, RZ, !P0 ;  /* 0x000000ff03037207 */ /* 0x001fc80004000000 */
[----:B------:R-:W-:-:S05]  /*10d0*/  IADD3 R6, P1, PT, R3, R10, RZ ;  /* 0x0000000a03067210 */ /* 0x000fca0007f3e0ff */
[----:B------:R-:W0:Y:S01]  /*10e0*/  SHFL.DOWN PT, R3, R6, 0x10, R7 ;  /* 0x0a00000006037989 */ /* 0x000e2200000e0007 */
[----:B--2---:R-:W-:Y:S02]  /*10f0*/  SEL R4, R4, RZ, !P0 ;  /* 0x000000ff04047207 */ /* 0x004fe40004000000 */
[----:B------:R-:W-:Y:S02]  /*1100*/  ISETP.GT.AND P0, PT, R0, R7, PT ;  /* 0x000000070000720c */ /* 0x000fe40003f04270 */
[----:B------:R-:W-:Y:S01]  /*1110*/  @!P2 MOV R0, 0x400 ;  /* 0x000004000000a802 */ /* 0x000fe20000000f00 */
[----:B------:R-:W-:Y:S01]  /*1120*/  IMAD.X R8, R4, 0x1, R9, P1 ;  /* 0x0000000104087824 */ /* 0x000fe200008e0609 */
[----:B------:R-:W-:Y:S02]  /*1130*/  @!P2 SHF.R.U32.HI R9, RZ, 0x2, R5 ;  /* 0x00000002ff09a819 */ /* 0x000fe40000011605 */
[----:B-1----:R-:W-:Y:S02]  /*1140*/  @!P2 LEA R10, R11, R0, 0x18 ;  /* 0x000000000b0aa211 */ /* 0x002fe400078ec0ff */
[----:B------:R-:W1:Y:S01]  /*1150*/  SHFL.DOWN PT, R4, R8, 0x10, R7 ;  /* 0x0a00000008047989 */ /* 0x000e6200000e0007 */
[----:B------:R-:W-:-:S05]  /*1160*/  @!P2 LOP3.LUT R9, R9, 0xf8, RZ, 0xc0, !PT ;  /* 0x000000f80909a812 */ /* 0x000fca00078ec0ff */
[----:B------:R-:W-:Y:S01]  /*1170*/  @!P2 IMAD.IADD R9, R9, 0x1, R10 ;  /* 0x000000010909a824 */ /* 0x000fe200078e020a */
[----:B0-----:R-:W-:-:S04]  /*1180*/  SEL R3, R3, RZ, !P0 ;  /* 0x000000ff03037207 */ /* 0x001fc80004000000 */
[----:B------:R-:W-:-:S05]  /*1190*/  IADD3 R0, P1, PT, R3, R6, RZ ;  /* 0x0000000603007210 */ /* 0x000fca0007f3e0ff */
[----:B------:R-:W-:Y:S01]  /*11a0*/  @!P2 IMAD.MOV.U32 R6, RZ, RZ, R0 ;  /* 0x000000ffff06a224 */ /* 0x000fe200078e0000 */
[----:B-1----:R-:W-:Y:S02]  /*11b0*/  SEL R4, R4, RZ, !P0 ;  /* 0x000000ff04047207 */ /* 0x002fe40004000000 */
[----:B------:R-:W-:-:S03]  /*11c0*/  ISETP.NE.AND P0, PT, R5, RZ, PT ;  /* 0x000000ff0500720c */ /* 0x000fc60003f05270 */
[----:B------:R-:W-:-:S04]  /*11d0*/  IMAD.X R3, R4, 0x1, R8, P1 ;  /* 0x0000000104037824 */ /* 0x000fc800008e0608 */
[----:B------:R-:W-:-:S05]  /*11e0*/  @!P2 IMAD.MOV.U32 R7, RZ, RZ, R3 ;  /* 0x000000ffff07a224 */ /* 0x000fca00078e0003 */
[----:B------:R1:W-:Y:S01]  /*11f0*/  @!P2 STS.64 [R9+0x10], R6 ;  /* 0x000010060900a388 */ /* 0x0003e20000000a00 */
[----:B------:R-:W-:Y:S06]  /*1200*/  BAR.SYNC.DEFER_BLOCKING 0x0 ;  /* 0x0000000000007b1d */ /* 0x000fec0000010000 */
[----:B------:R-:W-:Y:S05]  /*1210*/  @P0 BRA `(.L_x_299) ;  /* 0x0000001400d00947 */ /* 0x000fea0003800000 */
[----:B------:R-:W0:Y:S01]  /*1220*/  S2UR UR5, SR_CgaCtaId ;  /* 0x00000000000579c3 */ /* 0x000e220000008800 */
[----:B------:R-:W-:Y:S01]  /*1230*/  UMOV UR4, 0x400 ;  /* 0x0000040000047882 */ /* 0x000fe20000000000 */
[C---:B------:R-:W-:Y:S02]  /*1240*/  ISETP.GT.AND P1, PT, R2.reuse, 0x20, PT ;  /* 0x000000200200780c */ /* 0x040fe40003f24270 */
[C---:B------:R-:W-:Y:S02]  /*1250*/  ISETP.GT.AND P2, PT, R2.reuse, 0x40, PT ;  /* 0x000000400200780c */ /* 0x040fe40003f44270 */
[----:B------:R-:W-:Y:S01]  /*1260*/  ISETP.GT.AND P6, PT, R2, 0x1a0, PT ;  /* 0x000001a00200780c */ /* 0x000fe20003fc4270 */
[----:B0-----:R-:W-:-:S09]  /*1270*/  ULEA UR4, UR5, UR4, 0x18 ;  /* 0x0000000405047291 */ /* 0x001fd2000f8ec0ff */
[----:B------:R-:W0:Y:S04]  /*1280*/  LDS.64 R20, [UR4+0x18] ;  /* 0x00001804ff147984 */ /* 0x000e280008000a00 */
[----:B------:R-:W2:Y:S04]  /*1290*/  LDS.128 R16, [UR4+0x20] ;  /* 0x00002004ff107984 */ /* 0x000ea80008000c00 */
[----:B-1----:R-:W1:Y:S04]  /*12a0*/  LDS.128 R4, [UR4+0x30] ;  /* 0x00003004ff047984 */ /* 0x002e680008000c00 */
[----:B------:R-:W3:Y:S04]  /*12b0*/  LDS.128 R12, [UR4+0x40] ;  /* 0x00004004ff0c7984 */ /* 0x000ee80008000c00 */
[----:B------:R-:W4:Y:S04]  /*12c0*/  LDS.128 R8, [UR4+0x50] ;  /* 0x00005004ff087984 */ /* 0x000f280008000c00 */
[----:B------:R-:W-:Y:S01]  /*12d0*/  LDS.128 R24, [UR4+0x70] ;  /* 0x00007004ff187984 */ /* 0x000fe20008000c00 */
[----:B0-----:R-:W-:-:S02]  /*12e0*/  SEL R20, R20, RZ, P1 ;  /* 0x000000ff14147207 */ /* 0x001fc40000800000 */
[----:B------:R-:W-:Y:S02]  /*12f0*/  SEL R21, R21, RZ, P1 ;  /* 0x000000ff15157207 */ /* 0x000fe40000800000 */
[----:B--2---:R-:W-:Y:S02]  /*1300*/  SEL R23, R16, RZ, P2 ;  /* 0x000000ff10177207 */ /* 0x004fe40001000000 */
[----:B------:R-:W-:Y:S02]  /*1310*/  SEL R16, R17, RZ, P2 ;  /* 0x000000ff11107207 */ /* 0x000fe40001000000 */
[----:B------:R-:W-:Y:S02]  /*1320*/  IADD3 R0, P3, P4, R23, R20, R0 ;  /* 0x0000001417007210 */ /* 0x000fe40007c7e000 */
[C---:B------:R-:W-:Y:S02]  /*1330*/  ISETP.GT.AND P1, PT, R2.reuse, 0x60, PT ;  /* 0x000000600200780c */ /* 0x040fe40003f24270 */
[----:B------:R-:W-:-:S02]  /*1340*/  ISETP.GT.AND P2, PT, R2, 0x80, PT ;  /* 0x000000800200780c */ /* 0x000fc40003f44270 */
[----:B------:R-:W-:Y:S02]  /*1350*/  IADD3.X R3, PT, PT, R16, R21, R3, P3, P4 ;  /* 0x0000001510037210 */ /* 0x000fe40001fe8403 */
[----:B------:R-:W0:Y:S01]  /*1360*/  LDS.128 R20, [UR4+0x60] ;  /* 0x00006004ff147984 */ /* 0x000e220008000c00 */
[----:B------:R-:W-:Y:S02]  /*1370*/  SEL R17, R18, RZ, P1 ;  /* 0x000000ff12117207 */ /* 0x000fe40000800000 */
[----:B-1----:R-:W-:Y:S02]  /*1380*/  SEL R4, R4, RZ, P2 ;  /* 0x000000ff04047207 */ /* 0x002fe40001000000 */
[----:B------:R-:W-:Y:S02]  /*1390*/  SEL R18, R19, RZ, P1 ;  /* 0x000000ff13127207 */ /* 0x000fe40000800000 */
[----:B------:R-:W-:Y:S02]  /*13a0*/  SEL R16, R5, RZ, P2 ;  /* 0x000000ff05107207 */ /* 0x000fe40001000000 */
[----:B------:R-:W-:-:S02]  /*13b0*/  IADD3 R4, P3, P4, R4, R0, R17 ;  /* 0x0000000004047210 */ /* 0x000fc40007c7e011 */
[----:B------:R-:W-:Y:S02]  /*13c0*/  ISETP.GT.AND P2, PT, R2, 0xa0, PT ;  /* 0x000000a00200780c */ /* 0x000fe40003f44270 */
[----:B------:R-:W-:Y:S02]  /*13d0*/  IADD3.X R3, PT, PT, R16, R3, R18, P3, P4 ;  /* 0x0000000310037210 */ /* 0x000fe40001fe8412 */
[----:B------:R-:W1:Y:S01]  /*13e0*/  LDS.128 R16, [UR4+0x80] ;  /* 0x00008004ff107984 */ /* 0x000e620008000c00 */
[----:B------:R-:W-:Y:S02]  /*13f0*/  ISETP.GT.AND P1, PT, R2, 0xc0, PT ;  /* 0x000000c00200780c */ /* 0x000fe40003f24270 */
[----:B------:R-:W-:Y:S02]  /*1400*/  SEL R5, R6, RZ, P2 ;  /* 0x000000ff06057207 */ /* 0x000fe40001000000 */
[----:B---3--:R-:W-:Y:S02]  /*1410*/  SEL R0, R12, RZ, P1 ;  /* 0x000000ff0c007207 */ /* 0x008fe40000800000 */
[----:B------:R-:W-:-:S02]  /*1420*/  SEL R6, R7, RZ, P2 ;  /* 0x000000ff07067207 */ /* 0x000fc40001000000 */
[C---:B------:R-:W-:Y:S02]  /*1430*/  ISETP.GT.AND P2, PT, R2.reuse, 0xe0, PT ;  /* 0x000000e00200780c */ /* 0x040fe40003f44270 */
[----:B------:R-:W-:Y:S02]  /*1440*/  ISETP.GT.AND P3, PT, R2, 0x100, PT ;  /* 0x000001000200780c */ /* 0x000fe40003f64270 */
[----:B------:R-:W-:Y:S02]  /*1450*/  IADD3 R0, P4, P5, R0, R4, R5 ;  /* 0x0000000400007210 */ /* 0x000fe40007d9e005 */
[----:B------:R-:W-:Y:S02]  /*1460*/  SEL R12, R13, RZ, P1 ;  /* 0x000000ff0d0c7207 */ /* 0x000fe40000800000 */
[----:B------:R-:W-:Y:S02]  /*1470*/  ISETP.GT.AND P1, PT, R2, 0x120, PT ;  /* 0x000001200200780c */ /* 0x000fe40003f24270 */
[----:B------:R-:W-:-:S02]  /*1480*/  SEL R4, R14, RZ, P2 ;  /* 0x000000ff0e047207 */ /* 0x000fc40001000000 */
[----:B----4-:R-:W-:Y:S02]  /*1490*/  SEL R5, R8, RZ, P3 ;  /* 0x000000ff08057207 */ /* 0x010fe40001800000 */
[----:B------:R-:W-:Y:S02]  /*14a0*/  SEL R15, R15, RZ, P2 ;  /* 0x000000ff0f0f7207 */ /* 0x000fe40001000000 */
[----:B------:R-:W-:Y:S02]  /*14b0*/  IADD3.X R3, PT, PT, R12, R3, R6, P4, P5 ;  /* 0x000000030c037210 */ /* 0x000fe400027ea406 */
[----:B------:R-:W-:Y:S02]  /*14c0*/  ISETP.GT.AND P2, PT, R2, 0x140, PT ;  /* 0x000001400200780c */ /* 0x000fe40003f44270 */
[----:B------:R-:W-:Y:S02]  /*14d0*/  SEL R6, R9, RZ, P3 ;  /* 0x000000ff09067207 */ /* 0x000fe40001800000 */
[----:B------:R-:W-:-:S02]  /*14e0*/  SEL R7, R10, RZ, P1 ;  /* 0x000000ff0a077207 */ /* 0x000fc40000800000 */
[----:B------:R-:W-:Y:S02]  /*14f0*/  IADD3 R4, P3, P4, R5, R0, R4 ;  /* 0x0000000005047210 */ /* 0x000fe40007c7e004 */
[----:B------:R-:W-:Y:S02]  /*1500*/  SEL R10, R11, RZ, P1 ;  /* 0x000000ff0b0a7207 */ /* 0x000fe40000800000 */
[----:B------:R-:W-:Y:S02]  /*1510*/  ISETP.GT.AND P1, PT, R2, 0x160, PT ;  /* 0x000001600200780c */ /* 0x000fe40003f24270 */
[----:B0-----:R-:W-:Y:S02]  /*1520*/  SEL R0, R20, RZ, P2 ;  /* 0x000000ff14007207 */ /* 0x001fe40001000000 */
[----:B------:R-:W-:Y:S02]  /*1530*/  ISETP.GT.AND P5, PT, R2, 0x180, PT ;  /* 0x000001800200780c */ /* 0x000fe40003fa4270 */
[----:B------:R-:W-:-:S02]  /*1540*/  IADD3.X R6, PT, PT, R6, R3, R15, P3, P4 ;  /* 0x0000000306067210 */ /* 0x000fc40001fe840f */
[----:B------:R-:W-:Y:S02]  /*1550*/  SEL R3, R22, RZ, P1 ;  /* 0x000000ff16037207 */ /* 0x000fe40000800000 */
[----:B------:R-:W-:Y:S02]  /*1560*/  SEL R23, R23, RZ, P1 ;  /* 0x000000ff17177207 */ /* 0x000fe40000800000 */
[----:B------:R-:W-:Y:S02]  /*1570*/  SEL R5, R21, RZ, P2 ;  /* 0x000000ff15057207 */ /* 0x000fe40001000000 */
[----:B------:R-:W-:Y:S02]  /*1580*/  IADD3 R0, P1, P3, R0, R4, R7 ;  /* 0x0000000400007210 */ /* 0x000fe40007b3e007 */
[----:B------:R-:W-:Y:S02]  /*1590*/  SEL R4, R24, RZ, P5 ;  /* 0x000000ff18047207 */ /* 0x000fe40002800000 */
[----:B------:R-:W-:-:S02]  /*15a0*/  ISETP.GT.AND P2, PT, R2, 0x1c0, PT ;  /* 0x000001c00200780c */ /* 0x000fc40003f44270 */
[----:B------:R-:W-:Y:S02]  /*15b0*/  IADD3.X R5, PT, PT, R5, R6, R10, P1, P3 ;  /* 0x0000000605057210 */ /* 0x000fe40000fe640a */
[----:B------:R-:W-:Y:S02]  /*15c0*/  IADD3 R4, P3, P4, R4, R0, R3 ;  /* 0x0000000004047210 */ /* 0x000fe40007c7e003 */
[----:B------:R-:W-:Y:S02]  /*15d0*/  SEL R0, R26, RZ, P6 ;  /* 0x000000ff1a007207 */ /* 0x000fe40003000000 */
[----:B-1----:R-:W-:Y:S02]  /*15e0*/  SEL R3, R16, RZ, P2 ;  /* 0x000000ff10037207 */ /* 0x002fe40001000000 */
[----:B------:R-:W-:Y:S02]  /*15f0*/  ISETP.GT.AND P1, PT, R2, 0x1e0, PT ;  /* 0x000001e00200780c */ /* 0x000fe40003f24270 */
[----:B------:R-:W-:-:S02]  /*1600*/  SEL R24, R25, RZ, P5 ;  /* 0x000000ff19187207 */ /* 0x000fc40002800000 */
[----:B------:R-:W-:Y:S02]  /*1610*/  SEL R27, R27, RZ, P6 ;  /* 0x000000ff1b1b7207 */ /* 0x000fe40003000000 */
[----:B------:R-:W-:Y:S02]  /*1620*/  IADD3 R3, P5, P6, R3, R4, R0 ;  /* 0x0000000403037210 */ /* 0x000fe40007ebe000 */
[----:B------:R-:W-:Y:S02]  /*1630*/  SEL R0, R18, RZ, P1 ;  /* 0x000000ff12007207 */ /* 0x000fe40000800000 */
[----:B------:R-:W-:Y:S02]  /*1640*/  IADD3.X R4, PT, PT, R24, R5, R23, P3, P4 ;  /* 0x0000000518047210 */ /* 0x000fe40001fe8417 */
[----:B------:R-:W-:Y:S02]  /*1650*/  SEL R2, R17, RZ, P2 ;  /* 0x000000ff11027207 */ /* 0x000fe40001000000 */
[----:B------:R-:W-:-:S02]  /*1660*/  IADD3 R0, P2, PT, R0, R3, RZ ;  /* 0x0000000300007210 */ /* 0x000fc40007f5e0ff */
[----:B------:R-:W-:Y:S02]  /*1670*/  SEL R3, R19, RZ, P1 ;  /* 0x000000ff13037207 */ /* 0x000fe40000800000 */
[----:B------:R-:W-:-:S05]  /*1680*/  IADD3.X R2, PT, PT, R2, R4, R27, P5, P6 ;  /* 0x0000000402027210 */ /* 0x000fca0002fec41b */
[----:B------:R-:W-:Y:S01]  /*1690*/  IMAD.X R3, R3, 0x1, R2, P2 ;  /* 0x0000000103037824 */ /* 0x000fe200010e0602 */
[----:B------:R-:W-:Y:S06]  /*16a0*/  BRA `(.L_x_299) ;  /* 0x0000001000ac7947 */ /* 0x000fec0003800000 */
.L_x_285:
[----:B------:R-:W0:Y:S01]  /*16b0*/  S2R R2, SR_TID.X ;  /* 0x0000000000027919 */ /* 0x000e220000002100 */
[----:B------:R-:W1:Y:S01]  /*16c0*/  LDC.64 R6, c[0x0][0x380] ;  /* 0x0000e000ff067b82 */ /* 0x000e620000000a00 */
[----:B0-----:R-:W-:-:S04]  /*16d0*/  VIADD R23, R2, UR9 ;  /* 0x0000000902177c36 */ /* 0x001fc80008000000 */
[----:B-1----:R-:W-:-:S05]  /*16e0*/  IMAD.WIDE.U32 R22, R23, 0x8, R6 ;  /* 0x0000000817167825 */ /* 0x002fca00078e0006 */
[----:B------:R-:W2:Y:S04]  /*16f0*/  LDG.E.64 R14, desc[UR16][R22.64] ;  /* 0x00000010160e7981 */ /* 0x000ea8000c1e1b00 */
[----:B------:R-:W2:Y:S04]  /*1700*/  LDG.E.64 R16, desc[UR16][R22.64+0x1000] ;  /* 0x0010001016107981 */ /* 0x000ea8000c1e1b00 */
[----:B------:R-:W2:Y:S04]  /*1710*/  LDG.E.64 R18, desc[UR16][R22.64+0x2000] ;  /* 0x0020001016127981 */ /* 0x000ea8000c1e1b00 */
[----:B------:R-:W3:Y:S04]  /*1720*/  LDG.E.64 R12, desc[UR16][R22.64+0x3000] ;  /* 0x00300010160c7981 */ /* 0x000ee8000c1e1b00 */
[----:B------:R-:W3:Y:S04]  /*1730*/  LDG.E.64 R10, desc[UR16][R22.64+0x4000] ;  /* 0x00400010160a7981 */ /* 0x000ee8000c1e1b00 */
[----:B------:R-:W4:Y:S04]  /*1740*/  LDG.E.64 R6, desc[UR16][R22.64+0x5000] ;  /* 0x0050001016067981 */ /* 0x000f28000c1e1b00 */
[----:B------:R-:W4:Y:S01]  /*1750*/  LDG.E.64 R8, desc[UR16][R22.64+0x6000] ;  /* 0x0060001016087981 */ /* 0x000f22000c1e1b00 */
[----:B------:R-:W-:-:S04]  /*1760*/  ISETP.GE.U32.AND P0, PT, R0, UR5, PT ;  /* 0x0000000500007c0c */ /* 0x000fc8000bf06070 */
[----:B------:R-:W-:Y:S02]  /*1770*/  ISETP.GE.U32.AND.EX P0, PT, R3, UR4, PT, P0 ;  /* 0x0000000403007c0c */ /* 0x000fe4000bf06100 */
[----:B--2---:R-:W-:-:S04]  /*1780*/  IADD3 R21, P3, P4, R18, R16, R14 ;  /* 0x0000001012157210 */ /* 0x004fc80007c7e00e */
[----:B------:R-:W-:Y:S02]  /*1790*/  IADD3.X R15, PT, PT, R19, R17, R15, P3, P4 ;  /* 0x00000011130f7210 */ /* 0x000fe40001fe840f */
[----:B---3--:R-:W-:-:S04]  /*17a0*/  IADD3 R21, P2, P1, R10, R12, R21 ;  /* 0x0000000c0a157210 */ /* 0x008fc8000795e015 */
[----:B------:R-:W-:Y:S02]  /*17b0*/  IADD3.X R11, PT, PT, R11, R13, R15, P2, P1 ;  /* 0x0000000d0b0b7210 */ /* 0x000fe400017e240f */
[----:B----4-:R-:W-:-:S04]  /*17c0*/  IADD3 R21, P3, P4, R8, R6, R21 ;  /* 0x0000000608157210 */ /* 0x010fc80007c7e015 */
[----:B------:R-:W-:Y:S01]  /*17d0*/  IADD3.X R27, PT, PT, R9, R7, R11, P3, P4 ;  /* 0x00000007091b7210 */ /* 0x000fe20001fe840b */
[----:B------:R-:W-:Y:S08]  /*17e0*/  @!P0 BRA `(.L_x_300) ;  /* 0x0000000c002c8947 */ /* 0x000ff00003800000 */
[----:B------:R-:W-:Y:S01]  /*17f0*/  UIADD3 UR7, UP0, UPT, UR5, UR9, URZ ;  /* 0x0000000905077290 */ /* 0x000fe2000ff1e0ff */
[----:B------:R-:W-:Y:S01]  /*1800*/  IADD3 R3, P2, PT, R4, -0xe00, RZ ;  /* 0xfffff20004037810 */ /* 0x000fe20007f5e0ff */
[----:B------:R-:W0:Y:S01]  /*1810*/  LDCU.64 UR12, c[0x0][0x380] ;  /* 0x00007000ff0c77ac */ /* 0x000e220008000a00 */
[----:B------:R-:W-:Y:S02]  /*1820*/  LOP3.LUT R7, RZ, R2, RZ, 0x33, !PT ;  /* 0x00000002ff077212 */ /* 0x000fe400078e33ff */
[----:B------:R-:W-:Y:S01]  /*1830*/  IADD3.X R0, PT, PT, R5, -0x1, RZ, P2, !PT ;  /* 0xffffffff05007810 */ /* 0x000fe200017fe4ff */
[----:B------:R-:W-:Y:S01]  /*1840*/  UIADD3.X UR8, UPT, UPT, URZ, UR4, URZ, UP0, !UPT ;  /* 0x00000004ff087290 */ /* 0x000fe200087fe4ff */
[----:B------:R-:W-:Y:S01]  /*1850*/  ISETP.LT.U32.AND P0, PT, R3, UR7, PT ;  /* 0x0000000703007c0c */ /* 0x000fe2000bf01070 */
[----:B------:R-:W-:Y:S01]  /*1860*/  UMOV UR6, UR5 ;  /* 0x0000000500067c82 */ /* 0x000fe20008000000 */
[----:B------:R-:W-:Y:S01]  /*1870*/  IADD3 R9, P1, PT, R2, UR7, RZ ;  /* 0x0000000702097c10 */ /* 0x000fe2000ff3e0ff */
[----:B------:R-:W-:Y:S01]  /*1880*/  UMOV UR4, URZ ;  /* 0x000000ff00047c82 */ /* 0x000fe20008000000 */
[----:B------:R-:W-:Y:S01]  /*1890*/  IADD3 R7, PT, PT, R4, -UR5, R7 ;  /* 0x8000000504077c10 */ /* 0x000fe2000fffe007 */
[----:B------:R-:W-:Y:S01]  /*18a0*/  IMAD.U32 R11, RZ, RZ, UR8 ;  /* 0x00000008ff0b7e24 */ /* 0x000fe2000f8e00ff */
[----:B------:R-:W-:Y:S01]  /*18b0*/  UMOV UR10, UR8 ;  /* 0x00000008000a7c82 */ /* 0x000fe20008000000 */
[----:B------:R-:W-:-:S02]  /*18c0*/  IMAD.X R8, RZ, RZ, UR8, P1 ;  /* 0x00000008ff087e24 */ /* 0x000fc400088e06ff */
[----:B------:R-:W-:Y:S01]  /*18d0*/  VIADD R12, R7, -UR9 ;  /* 0x80000009070c7c36 */ /* 0x000fe20008000000 */
[----:B------:R-:W-:Y:S01]  /*18e0*/  ISETP.GT.U32.AND.EX P0, PT, R11, R0, PT, P0 ;  /* 0x000000000b00720c */ /* 0x000fe20003f04100 */
[----:B------:R-:W-:Y:S01]  /*18f0*/  UMOV UR9, UR7 ;  /* 0x0000000700097c82 */ /* 0x000fe20008000000 */
[----:B0-----:R-:W-:-:S04]  /*1900*/  LEA R6, P2, R9, UR12, 0x3 ;  /* 0x0000000c09067c11 */ /* 0x001fc8000f8418ff */
[----:B------:R-:W-:Y:S02]  /*1910*/  IADD3 R2, P1, PT, R6, 0x8000, RZ ;  /* 0x0000800006027810 */ /* 0x000fe40007f3e0ff */
[----:B------:R-:W-:-:S05]  /*1920*/  LEA.HI.X R9, R9, UR13, R8, 0x3, P2 ;  /* 0x0000000d09097c11 */ /* 0x000fca00090f1c08 */
[----:B------:R-:W-:Y:S01]  /*1930*/  IMAD.X R9, RZ, RZ, R9, P1 ;  /* 0x000000ffff097224 */ /* 0x000fe200008e0609 */
[----:B------:R-:W-:Y:S06]  /*1940*/  @P0 BRA `(.L_x_301) ;  /* 0x0000000000c00947 */ /* 0x000fec0003800000 */
[----:B------:R-:W0:Y:S01]  /*1950*/  LDC.64 R4, c[0x0][0x3b8] ;  /* 0x0000ee00ff047b82 */ /* 0x000e220000000a00 */
[----:B------:R-:W1:Y:S01]  /*1960*/  LDCU UR11, c[0x0][0x3c0] ;  /* 0x00007800ff0b77ac */ /* 0x000e620008000800 */
[----:B------:R-:W2:Y:S01]  /*1970*/  LDCU.64 UR12, c[0x0][0x380] ;  /* 0x00007000ff0c77ac */ /* 0x000ea20008000a00 */
[----:B------:R-:W-:Y:S01]  /*1980*/  NOP ;  /* 0x0000000000007918 */ /* 0x000fe20000000000 */
.L_x_302:
[----:B------:R-:W3:Y:S02]  /*1990*/  S2R R6, SR_TID.X ;  /* 0x0000000000067919 */ /* 0x000ee40000002100 */
[----:B---3--:R-:W-:-:S05]  /*19a0*/  IADD3 R6, P0, PT, R6, UR7, RZ ;  /* 0x0000000706067c10 */ /* 0x008fca000ff1e0ff */
[----:B------:R-:W-:Y:S01]  /*19b0*/  IMAD.X R7, RZ, RZ, UR8, P0 ;  /* 0x00000008ff077e24 */ /* 0x000fe200080e06ff */
[----:B--2---:R-:W-:-:S04]  /*19c0*/  LEA R28, P0, R6, UR12, 0x3 ;  /* 0x0000000c061c7c11 */ /* 0x004fc8000f8018ff */
[----:B------:R-:W-:-:S05]  /*19d0*/  LEA.HI.X R29, R6, UR13, R7, 0x3, P0 ;  /* 0x0000000d061d7c11 */ /* 0x000fca00080f1c07 */
[----:B------:R-:W2:Y:S04]  /*19e0*/  LDG.E.64 R22, desc[UR16][R28.64] ;  /* 0x000000101c167981 */ /* 0x000ea8000c1e1b00 */
[----:B------:R-:W2:Y:S04]  /*19f0*/  LDG.E.64 R24, desc[UR16][R28.64+0x1000] ;  /* 0x001000101c187981 */ /* 0x000ea8000c1e1b00 */
[----:B------:R-:W3:Y:S04]  /*1a00*/  LDG.E.64 R6, desc[UR16][R28.64+0x2000] ;  /* 0x002000101c067981 */ /* 0x000ee8000c1e1b00 */
[----:B------:R-:W3:Y:S04]  /*1a10*/  LDG.E.64 R10, desc[UR16][R28.64+0x3000] ;  /* 0x003000101c0a7981 */ /* 0x000ee8000c1e1b00 */
[----:B------:R-:W4:Y:S04]  /*1a20*/  LDG.E.64 R14, desc[UR16][R28.64+0x4000] ;  /* 0x004000101c0e7981 */ /* 0x000f28000c1e1b00 */
[----:B------:R-:W4:Y:S04]  /*1a30*/  LDG.E.64 R16, desc[UR16][R28.64+0x5000] ;  /* 0x005000101c107981 */ /* 0x000f28000c1e1b00 */
[----:B------:R-:W5:Y:S01]  /*1a40*/  LDG.E.64 R18, desc[UR16][R28.64+0x6000] ;  /* 0x006000101c127981 */ /* 0x000f62000c1e1b00 */
[----:B-1----:R-:W-:Y:S01]  /*1a50*/  UIMAD UR14, UR11, 0xe00, URZ ;  /* 0x00000e000b0e78a4 */ /* 0x002fe2000f8e02ff */
[----:B0-----:R-:W-:-:S03]  /*1a60*/  IADD3 R8, P3, PT, R4, -UR7, RZ ;  /* 0x8000000704087c10 */ /* 0x001fc6000ff7e0ff */
[----:B------:R-:W-:Y:S02]  /*1a70*/  USHF.R.S32.HI UR15, URZ, 0x1f, UR14 ;  /* 0x0000001fff0f7899 */ /* 0x000fe4000801140e */
[----:B------:R-:W-:-:S04]  /*1a80*/  UIADD3 UR5, UP0, UPT, UR14, UR9, URZ ;  /* 0x000000090e057290 */ /* 0x000fc8000ff1e0ff */
[----:B------:R-:W-:Y:S01]  /*1a90*/  UIADD3.X UR6, UPT, UPT, UR15, UR10, URZ, UP0, !UPT ;  /* 0x0000000a0f067290 */ /* 0x000fe200087fe4ff */
[----:B--2---:R-:W-:-:S04]  /*1aa0*/  IADD3 R21, P0, P1, R24, R22, R21 ;  /* 0x0000001618157210 */ /* 0x004fc8000791e015 */
[----:B------:R-:W-:Y:S02]  /*1ab0*/  IADD3.X R23, PT, PT, R25, R23, R27, P0, P1 ;  /* 0x0000001719177210 */ /* 0x000fe400007e241b */
[----:B------:R-:W-:Y:S02]  /*1ac0*/  ISETP.GE.U32.AND P0, PT, R8, UR14, PT ;  /* 0x0000000e08007c0c */ /* 0x000fe4000bf06070 */
[----:B---3--:R-:W-:Y:S02]  /*1ad0*/  IADD3 R21, P1, P2, R10, R6, R21 ;  /* 0x000000060a157210 */ /* 0x008fe40007a3e015 */
[----:B------:R-:W-:Y:S02]  /*1ae0*/  IADD3.X R6, PT, PT, R5, ~UR8, RZ, P3, !PT ;  /* 0x8000000805067c10 */ /* 0x000fe40009ffe4ff */
[----:B------:R-:W-:Y:S02]  /*1af0*/  IADD3.X R7, PT, PT, R11, R7, R23, P1, P2 ;  /* 0x000000070b077210 */ /* 0x000fe40000fe4417 */
[----:B------:R-:W-:-:S02]  /*1b00*/  ISETP.GE.U32.AND.EX P0, PT, R6, UR15, PT, P0 ;  /* 0x0000000f06007c0c */ /* 0x000fc4000bf06100 */
[----:B----4-:R-:W-:-:S04]  /*1b10*/  IADD3 R21, P3, P4, R16, R14, R21 ;  /* 0x0000000e10157210 */ /* 0x010fc80007c7e015 */
[----:B-----5:R-:W-:Y:S02]  /*1b20*/  IADD3 R21, P1, PT, R18, R21, RZ ;  /* 0x0000001512157210 */ /* 0x020fe40007f3e0ff */
[----:B------:R-:W-:-:S05]  /*1b30*/  IADD3.X R15, PT, PT, R17, R15, R7, P3, P4 ;  /* 0x0000000f110f7210 */ /* 0x000fca0001fe8407 */
[----:B------:R-:W-:Y:S01]  /*1b40*/  IMAD.X R27, R19, 0x1, R15, P1 ;  /* 0x00000001131b7824 */ /* 0x000fe200008e060f */
[----:B------:R-:W-:Y:S06]  /*1b50*/  @!P0 BRA `(.L_x_300) ;  /* 0x0000000800508947 */ /* 0x000fec0003800000 */
[----:B------:R-:W-:Y:S02]  /*1b60*/  UIADD3 UR7, UP0, UPT, UR14, UR7, URZ ;  /* 0x000000070e077290 */ /* 0x000fe4000ff1e0ff */
[----:B------:R-:W-:Y:S01]  /*1b70*/  IMAD.U32 R7, RZ, RZ, UR14 ;  /* 0x0000000eff077e24 */ /* 0x000fe2000f8e00ff */
[----:B------:R-:W-:Y:S01]  /*1b80*/  UIADD3 UR4, UPT, UPT, UR4, 0x1, URZ ;  /* 0x0000000104047890 */ /* 0x000fe2000fffe0ff */
[----:B------:R-:W-:Y:S01]  /*1b90*/  IMAD.MOV.U32 R8, RZ, RZ, R2 ;  /* 0x000000ffff087224 */ /* 0x000fe200078e0002 */
[----:B------:R-:W-:Y:S01]  /*1ba0*/  UIADD3.X UR8, UPT, UPT, UR15, UR8, URZ, UP0, !UPT ;  /* 0x000000080f087290 */ /* 0x000fe200087fe4ff */
[----:B------:R-:W-:Y:S01]  /*1bb0*/  VIADD R12, R12, -UR14 ;  /* 0x8000000e0c0c7c36 */ /* 0x000fe20008000000 */
[----:B------:R-:W-:Y:S01]  /*1bc0*/  ISETP.LT.U32.AND P0, PT, R3, UR7, PT ;  /* 0x0000000703007c0c */ /* 0x000fe2000bf01070 */
[----:B------:R-:W-:Y:S01]  /*1bd0*/  IMAD.WIDE R8, R7, 0x8, R8 ;  /* 0x0000000807087825 */ /* 0x000fe200078e0208 */
[----:B------:R-:W-:Y:S01]  /*1be0*/  UMOV UR9, UR5 ;  /* 0x0000000500097c82 */ /* 0x000fe20008000000 */
[----:B------:R-:W-:-:S02]  /*1bf0*/  UMOV UR10, UR6 ;  /* 0x00000006000a7c82 */ /* 0x000fc40008000000 */
[----:B------:R-:W-:Y:S02]  /*1c00*/  IMAD.U32 R11, RZ, RZ, UR8 ;  /* 0x00000008ff0b7e24 */ /* 0x000fe4000f8e00ff */
[----:B------:R-:W-:-:S03]  /*1c10*/  IMAD.MOV.U32 R2, RZ, RZ, R8 ;  /* 0x000000ffff027224 */ /* 0x000fc600078e0008 */
[----:B------:R-:W-:-:S13]  /*1c20*/  ISETP.GT.U32.AND.EX P0, PT, R11, R0, PT, P0 ;  /* 0x000000000b00720c */ /* 0x000fda0003f04100 */
[----:B------:R-:W-:Y:S05]  /*1c30*/  @!P0 BRA `(.L_x_302) ;  /* 0xfffffffc00548947 */ /* 0x000fea000383ffff */
[----:B------:R-:W-:-:S05]  /*1c40*/  UMOV UR6, UR14 ;  /* 0x0000000e00067c82 */ /* 0x000fca0008000000 */
.L_x_301:
[----:B------:R-:W0:Y:S01]  /*1c50*/  S2R R7, SR_TID.X ;  /* 0x0000000000077919 */ /* 0x000e220000002100 */
[C---:B------:R-:W-:Y:S01]  /*1c60*/  VIADD R0, R4.reuse, -UR7 ;  /* 0x8000000704007c36 */ /* 0x040fe20008000000 */
[----:B------:R-:W-:Y:S01]  /*1c70*/  ISETP.LE.U32.AND P1, PT, R4, UR7, PT ;  /* 0x0000000704007c0c */ /* 0x000fe2000bf23070 */
[----:B------:R-:W-:Y:S01]  /*1c80*/  IMAD.U32 R6, RZ, RZ, UR8 ;  /* 0x00000008ff067e24 */ /* 0x000fe2000f8e00ff */
[----:B------:R-:W-:Y:S02]  /*1c90*/  BSSY.RECONVERGENT B1, `(.L_x_300) ;  /* 0x0000080000017945 */ /* 0x000fe40003800200 */
[----:B0-----:R-:W-:-:S04]  /*1ca0*/  ISETP.GE.AND P0, PT, R7, R0, PT ;  /* 0x000000000700720c */ /* 0x001fc80003f06270 */
[----:B------:R-:W-:-:S13]  /*1cb0*/  ISETP.GE.U32.OR.EX P0, PT, R6, R5, P0, P1 ;  /* 0x000000050600720c */ /* 0x000fda0000706510 */
[----:B------:R-:W-:Y:S05]  /*1cc0*/  @P0 BRA `(.L_x_303) ;  /* 0x0000000400f00947 */ /* 0x000fea0003800000 */
[----:B------:R-:W-:Y:S01]  /*1cd0*/  UIMAD UR5, UR18, 0xe00, URZ ;  /* 0x00000e00120578a4 */ /* 0x000fe2000f8e02ff */
[----:B------:R-:W-:Y:S01]  /*1ce0*/  LOP3.LUT R3, RZ, R7, RZ, 0x33, !PT ;  /* 0x00000007ff037212 */ /* 0x000fe200078e33ff */
[----:B------:R-:W-:Y:S01]  /*1cf0*/  UIMAD UR14, UR4, UR11, URZ ;  /* 0x0000000b040e72a4 */ /* 0x000fe2000f8e02ff */
[----:B------:R-:W-:Y:S01]  /*1d00*/  BSSY.RECONVERGENT B2, `(.L_x_304) ;  /* 0x0000036000027945 */ /* 0x000fe20003800200 */
[----:B------:R-:W-:Y:S01]  /*1d10*/  UIADD3 UR5, UPT, UPT, UR5, UR6, URZ ;  /* 0x0000000605057290 */ /* 0x000fe2000fffe0ff */
[----:B------:R-:W-:-:S03]  /*1d20*/  IMAD.MOV.U32 R0, RZ, RZ, R7 ;  /* 0x000000ffff007224 */ /* 0x000fc600078e0007 */
[----:B------:R-:W-:Y:S02]  /*1d30*/  IMAD.U32 R5, RZ, RZ, UR14 ;  /* 0x0000000eff057e24 */ /* 0x000fe4000f8e00ff */
[----:B------:R-:W-:-:S05]  /*1d40*/  IADD3 R4, PT, PT, R4, -UR5, R3 ;  /* 0x8000000504047c10 */ /* 0x000fca000fffe003 */
[----:B------:R-:W-:-:S05]  /*1d50*/  IMAD R4, R5, -0xe00, R4 ;  /* 0xfffff20005047824 */ /* 0x000fca00078e0204 */
[C---:B------:R-:W-:Y:S02]  /*1d60*/  ISETP.GE.U32.AND P1, PT, R4.reuse, 0x1e00, PT ;  /* 0x00001e000400780c */ /* 0x040fe40003f26070 */
[----:B------:R-:W-:-:S04]  /*1d70*/  LEA.HI R13, R4, 0x1, RZ, 0x17 ;  /* 0x00000001040d7811 */ /* 0x000fc800078fb8ff */
[----:B------:R-:W-:-:S04]  /*1d80*/  LOP3.LUT R14, R13, 0xf, RZ, 0xc0, !PT ;  /* 0x0000000f0d0e7812 */ /* 0x000fc800078ec0ff */
[----:B------:R-:W-:-:S03]  /*1d90*/  ISETP.NE.AND P0, PT, R14, RZ, PT ;  /* 0x000000ff0e00720c */ /* 0x000fc60003f05270 */
[----:B------:R-:W-:Y:S10]  /*1da0*/  @!P1 BRA `(.L_x_305) ;  /* 0x0000000000ac9947 */ /* 0x000ff40003800000 */
[----:B------:R-:W-:-:S04]  /*1db0*/  LEA.HI R0, R12, 0x1, RZ, 0x17 ;  /* 0x000000010c007811 */ /* 0x000fc800078fb8ff */
[----:B------:R-:W-:Y:S01]  /*1dc0*/  LOP3.LUT R15, R0, 0xfffff0, RZ, 0xc0, !PT ;  /* 0x00fffff0000f7812 */ /* 0x000fe200078ec0ff */
[----:B------:R-:W-:-:S04]  /*1dd0*/  IMAD.MOV.U32 R0, RZ, RZ, R7 ;  /* 0x000000ffff007224 */ /* 0x000fc800078e0007 */
[----:B------:R-:W-:-:S07]  /*1de0*/  IMAD.MOV R15, RZ, RZ, -R15 ;  /* 0x000000ffff0f7224 */ /* 0x000fce00078e0a0f */
.L_x_306:
[----:B------:R-:W-:-:S05]  /*1df0*/  IMAD.MOV.U32 R8, RZ, RZ, R2 ;  /* 0x000000ffff087224 */ /* 0x000fca00078e0002 */
[----:B------:R-:W2:Y:S04]  /*1e00*/  LDG.E.64 R24, desc[UR16][R8.64+-0x8000] ;  /* 0xff80001008187981 */ /* 0x000ea8000c1e1b00 */
[----:B------:R-:W2:Y:S04]  /*1e10*/  LDG.E.64 R2, desc[UR16][R8.64+-0x7000] ;  /* 0xff90001008027981 */ /* 0x000ea8000c1e1b00 */
[----:B------:R-:W3:Y:S04]  /*1e20*/  LDG.E.64 R4, desc[UR16][R8.64+-0x6000] ;  /* 0xffa0001008047981 */ /* 0x000ee8000c1e1b00 */
[----:B------:R-:W3:Y:S04]  /*1e30*/  LDG.E.64 R22, desc[UR16][R8.64+-0x5000] ;  /* 0xffb0001008167981 */ /* 0x000ee8000c1e1b00 */
[----:B------:R-:W4:Y:S04]  /*1e40*/  LDG.E.64 R16, desc[UR16][R8.64+-0x4000] ;  /* 0xffc0001008107981 */ /* 0x000f28000c1e1b00 */
[----:B------:R-:W4:Y:S04]  /*1e50*/  LDG.E.64 R18, desc[UR16][R8.64+-0x3000] ;  /* 0xffd0001008127981 */ /* 0x000f28000c1e1b00 */
[----:B------:R-:W5:Y:S04]  /*1e60*/  LDG.E.64 R6, desc[UR16][R8.64+-0x2000] ;  /* 0xffe0001008067981 */ /* 0x000f68000c1e1b00 */
[----:B------:R-:W5:Y:S01]  /*1e70*/  LDG.E.64 R10, desc[UR16][R8.64+-0x1000] ;  /* 0xfff00010080a7981 */ /* 0x000f62000c1e1b00 */
[----:B--2---:R-:W-:-:S04]  /*1e80*/  IADD3 R21, P1, P2, R2, R24, R21 ;  /* 0x0000001802157210 */ /* 0x004fc80007a3e015 */
[----:B------:R-:W-:Y:S02]  /*1e90*/  IADD3.X R27, PT, PT, R3, R25, R27, P1, P2 ;  /* 0x00000019031b7210 */ /* 0x000fe40000fe441b */
[----:B------:R-:W2:Y:S01]  /*1ea0*/  LDG.E.64 R2, desc[UR16][R8.64] ;  /* 0x0000001008027981 */ /* 0x000ea2000c1e1b00 */
[----:B---3--:R-:W-:-:S03]  /*1eb0*/  IADD3 R25, P1, P2, R22, R4, R21 ;  /* 0x0000000416197210 */ /* 0x008fc60007a3e015 */
[----:B------:R-:W3:Y:S01]  /*1ec0*/  LDG.E.64 R20, desc[UR16][R8.64+0x3000] ;  /* 0x0030001008147981 */ /* 0x000ee2000c1e1b00 */
[----:B------:R-:W-:-:S03]  /*1ed0*/  IADD3.X R27, PT, PT, R23, R5, R27, P1, P2 ;  /* 0x00000005171b7210 */ /* 0x000fc60000fe441b */
[----:B------:R-:W2:Y:S04]  /*1ee0*/  LDG.E.64 R4, desc[UR16][R8.64+0x1000] ;  /* 0x0010001008047981 */ /* 0x000ea8000c1e1b00 */
[----:B------:R-:W3:Y:S01]  /*1ef0*/  LDG.E.64 R22, desc[UR16][R8.64+0x2000] ;  /* 0x0020001008167981 */ /* 0x000ee2000c1e1b00 */
[----:B----4-:R-:W-:-:S04]  /*1f00*/  IADD3 R25, P1, P2, R18, R16, R25 ;  /* 0x0000001012197210 */ /* 0x010fc80007a3e019 */
[----:B------:R-:W-:Y:S02]  /*1f10*/  IADD3.X R27, PT, PT, R19, R17, R27, P1, P2 ;  /* 0x00000011131b7210 */ /* 0x000fe40000fe441b */
[----:B-----5:R-:W-:Y:S01]  /*1f20*/  IADD3 R25, P1, P2, R10, R6, R25 ;  /* 0x000000060a197210 */ /* 0x020fe20007a3e019 */
[----:B------:R-:W4:Y:S04]  /*1f30*/  LDG.E.64 R16, desc[UR16][R8.64+0x4000] ;  /* 0x0040001008107981 */ /* 0x000f28000c1e1b00 */
[----:B------:R-:W4:Y:S01]  /*1f40*/  LDG.E.64 R18, desc[UR16][R8.64+0x5000] ;  /* 0x0050001008127981 */ /* 0x000f22000c1e1b00 */
[----:B------:R-:W-:-:S03]  /*1f50*/  IADD3.X R27, PT, PT, R11, R7, R27, P1, P2 ;  /* 0x000000070b1b7210 */ /* 0x000fc60000fe441b */
[----:B------:R-:W5:Y:S04]  /*1f60*/  LDG.E.64 R6, desc[UR16][R8.64+0x6000] ;  /* 0x0060001008067981 */ /* 0x000f68000c1e1b00 */
[----:B------:R-:W5:Y:S01]  /*1f70*/  LDG.E.64 R10, desc[UR16][R8.64+0x7000] ;  /* 0x00700010080a7981 */ /* 0x000f62000c1e1b00 */
[----:B------:R-:W-:Y:S02]  /*1f80*/  VIADD R15, R15, 0x10 ;  /* 0x000000100f0f7836 */ /* 0x000fe40000000000 */
[----:B------:R-:W-:Y:S01]  /*1f90*/  VIADD R0, R0, 0x2000 ;  /* 0x0000200000007836 */ /* 0x000fe20000000000 */
[----:B--2---:R-:W-:-:S04]  /*1fa0*/  IADD3 R25, P1, P2, R4, R2, R25 ;  /* 0x0000000204197210 */ /* 0x004fc80007a3e019 */
[----:B------:R-:W-:Y:S02]  /*1fb0*/  IADD3.X R5, PT, PT, R5, R3, R27, P1, P2 ;  /* 0x0000000305057210 */ /* 0x000fe40000fe441b */
[----:B---3--:R-:W-:-:S04]  /*1fc0*/  IADD3 R3, P3, P4, R20, R22, R25 ;  /* 0x0000001614037210 */ /* 0x008fc80007c7e019 */
[----:B------:R-:W-:Y:S02]  /*1fd0*/  IADD3.X R23, PT, PT, R21, R23, R5, P3, P4 ;  /* 0x0000001715177210 */ /* 0x000fe40001fe8405 */
[----:B------:R-:W-:Y:S02]  /*1fe0*/  ISETP.NE.AND P3, PT, R15, RZ, PT ;  /* 0x000000ff0f00720c */ /* 0x000fe40003f65270 */
[----:B----4-:R-:W-:Y:S02]  /*1ff0*/  IADD3 R3, P2, P1, R18, R16, R3 ;  /* 0x0000001012037210 */ /* 0x010fe4000795e003 */
[----:B------:R-:W-:Y:S02]  /*2000*/  IADD3 R2, P6, PT, R8, 0x10000, RZ ;  /* 0x0001000008027810 */ /* 0x000fe40007fde0ff */
[----:B------:R-:W-:Y:S02]  /*2010*/  IADD3.X R17, PT, PT, R19, R17, R23, P2, P1 ;  /* 0x0000001113117210 */ /* 0x000fe400017e2417 */
[----:B-----5:R-:W-:Y:S01]  /*2020*/  IADD3 R21, P4, P5, R10, R6, R3 ;  /* 0x000000060a157210 */ /* 0x020fe20007d9e003 */
[----:B------:R-:W-:-:S03]  /*2030*/  IMAD.X R9, RZ, RZ, R9, P6 ;  /* 0x000000ffff097224 */ /* 0x000fc600030e0609 */
[----:B------:R-:W-:Y:S01]  /*2040*/  IADD3.X R27, PT, PT, R11, R7, R17, P4, P5 ;  /* 0x000000070b1b7210 */ /* 0x000fe200027ea411 */
[----:B------:R-:W-:Y:S08]  /*2050*/  @P3 BRA `(.L_x_306) ;  /* 0xfffffffc00643947 */ /* 0x000ff0000383ffff */
.L_x_305:
[----:B------:R-:W-:Y:S05]  /*2060*/  BSYNC.RECONVERGENT B2 ;  /* 0x0000000000027941 */ /* 0x000fea0003800200 */
.L_x_304:
[----:B------:R-:W-:Y:S05]  /*2070*/  @!P0 BRA `(.L_x_303) ;  /* 0x0000000400048947 */ /* 0x000fea0003800000 */
[----:B------:R-:W-:Y:S01]  /*2080*/  ISETP.GE.U32.AND P1, PT, R14, 0x8, PT ;  /* 0x000000080e00780c */ /* 0x000fe20003f26070 */
[----:B------:R-:W-:Y:S01]  /*2090*/  BSSY.RECONVERGENT B2, `(.L_x_307) ;  /* 0x0000019000027945 */ /* 0x000fe20003800200 */
[----:B------:R-:W-:-:S04]  /*20a0*/  LOP3.LUT R20, R13, 0x7, RZ, 0xc0, !PT ;  /* 0x000000070d147812 */ /* 0x000fc800078ec0ff */
[----:B------:R-:W-:-:S07]  /*20b0*/  ISETP.NE.AND P0, PT, R20, RZ, PT ;  /* 0x000000ff1400720c */ /* 0x000fce0003f05270 */
[----:B------:R-:W-:Y:S06]  /*20c0*/  @!P1 BRA `(.L_x_308) ;  /* 0x0000000000549947 */ /* 0x000fec0003800000 */
[----:B------:R-:W-:-:S05]  /*20d0*/  IADD3 R2, P1, PT, R0, UR7, RZ ;  /* 0x0000000700027c10 */ /* 0x000fca000ff3e0ff */
[----:B------:R-:W-:Y:S01]  /*20e0*/  IMAD.X R3, RZ, RZ, UR8, P1 ;  /* 0x00000008ff037e24 */ /* 0x000fe200088e06ff */
[----:B------:R-:W-:-:S04]  /*20f0*/  LEA R22, P1, R2, UR12, 0x3 ;  /* 0x0000000c02167c11 */ /* 0x000fc8000f8218ff */
[----:B------:R-:W-:-:S05]  /*2100*/  LEA.HI.X R23, R2, UR13, R3, 0x3, P1 ;  /* 0x0000000d02177c11 */ /* 0x000fca00088f1c03 */
        /* <DEDUP_REMOVED lines=8> */
[----:B------:R-:W-:Y:S01]  /*2190*/  VIADD R0, R0, 0x1000 ;  /* 0x0000100000007836 */ /* 0x000fe20000000000 */
[----:B--2---:R-:W-:-:S04]  /*21a0*/  IADD3 R21, P1, P2, R16, R18, R21 ;  /* 0x0000001210157210 */ /* 0x004fc80007a3e015 */
[----:B------:R-:W-:Y:S02]  /*21b0*/  IADD3.X R17, PT, PT, R17, R19, R27, P1, P2 ;  /* 0x0000001311117210 */ /* 0x000fe40000fe441b */
[----:B---3--:R-:W-:-:S04]  /*21c0*/  IADD3 R21, P3, P4, R8, R10, R21 ;  /* 0x0000000a08157210 */ /* 0x008fc80007c7e015 */
[----:B------:R-:W-:Y:S02]  /*21d0*/  IADD3.X R9, PT, PT, R9, R11, R17, P3, P4 ;  /* 0x0000000b09097210 */ /* 0x000fe40001fe8411 */
[----:B----4-:R-:W-:-:S04]  /*21e0*/  IADD3 R21, P1, P2, R4, R6, R21 ;  /* 0x0000000604157210 */ /* 0x010fc80007a3e015 */
[----:B------:R-:W-:Y:S02]  /*21f0*/  IADD3.X R5, PT, PT, R5, R7, R9, P1, P2 ;  /* 0x0000000705057210 */ /* 0x000fe40000fe4409 */
[----:B-----5:R-:W-:-:S04]  /*2200*/  IADD3 R21, P3, P4, R14, R2, R21 ;  /* 0x000000020e157210 */ /* 0x020fc80007c7e015 */
[----:B------:R-:W-:-:S09]  /*2210*/  IADD3.X R27, PT, PT, R15, R3, R5, P3, P4 ;  /* 0x000000030f1b7210 */ /* 0x000fd20001fe8405 */
.L_x_308:
[----:B------:R-:W-:Y:S05]  /*2220*/  BSYNC.RECONVERGENT B2 ;  /* 0x0000000000027941 */ /* 0x000fea0003800200 */
.L_x_307:
[----:B------:R-:W-:Y:S05]  /*2230*/  @!P0 BRA `(.L_x_303) ;  /* 0x0000000000948947 */ /* 0x000fea0003800000 */
[----:B------:R-:W-:Y:S01]  /*2240*/  ISETP.GE.U32.AND P1, PT, R20, 0x4, PT ;  /* 0x000000041400780c */ /* 0x000fe20003f26070 */
[----:B------:R-:W-:Y:S01]  /*2250*/  BSSY.RECONVERGENT B2, `(.L_x_309) ;  /* 0x0000010000027945 */ /* 0x000fe20003800200 */
[----:B------:R-:W-:-:S11]  /*2260*/  LOP3.LUT P0, RZ, R13, 0x3, RZ, 0xc0, !PT ;  /* 0x000000030dff7812 */ /* 0x000fd6000780c0ff */
[----:B------:R-:W-:Y:S05]  /*2270*/  @!P1 BRA `(.L_x_310) ;  /* 0x0000000000349947 */ /* 0x000fea0003800000 */
[----:B------:R-:W-:-:S05]  /*2280*/  IADD3 R3, P1, PT, R0, UR7, RZ ;  /* 0x0000000700037c10 */ /* 0x000fca000ff3e0ff */
[----:B------:R-:W-:Y:S01]  /*2290*/  IMAD.X R4, RZ, RZ, UR8, P1 ;  /* 0x00000008ff047e24 */ /* 0x000fe200088e06ff */
[----:B------:R-:W-:-:S04]  /*22a0*/  LEA R2, P1, R3, UR12, 0x3 ;  /* 0x0000000c03027c11 */ /* 0x000fc8000f8218ff */
[----:B------:R-:W-:-:S05]  /*22b0*/  LEA.HI.X R3, R3, UR13, R4, 0x3, P1 ;  /* 0x0000000d03037c11 */ /* 0x000fca00088f1c04 */
[----:B------:R-:W2:Y:S04]  /*22c0*/  LDG.E.64 R4, desc[UR16][R2.64] ;  /* 0x0000001002047981 */ /* 0x000ea8000c1e1b00 */
[----:B------:R-:W2:Y:S04]  /*22d0*/  LDG.E.64 R6, desc[UR16][R2.64+0x1000] ;  /* 0x0010001002067981 */ /* 0x000ea8000c1e1b00 */
[----:B------:R-:W3:Y:S04]  /*22e0*/  LDG.E.64 R8, desc[UR16][R2.64+0x2000] ;  /* 0x0020001002087981 */ /* 0x000ee8000c1e1b00 */
[----:B------:R-:W3:Y:S01]  /*22f0*/  LDG.E.64 R10, desc[UR16][R2.64+0x3000] ;  /* 0x00300010020a7981 */ /* 0x000ee2000c1e1b00 */
[----:B------:R-:W-:Y:S01]  /*2300*/  VIADD R0, R0, 0x800 ;  /* 0x0000080000007836 */ /* 0x000fe20000000000 */
[----:B--2---:R-:W-:-:S04]  /*2310*/  IADD3 R21, P1, P2, R6, R4, R21 ;  /* 0x0000000406157210 */ /* 0x004fc80007a3e015 */
[----:B------:R-:W-:Y:S02]  /*2320*/  IADD3.X R27, PT, PT, R7, R5, R27, P1, P2 ;  /* 0x00000005071b7210 */ /* 0x000fe40000fe441b */
[----:B---3--:R-:W-:-:S04]  /*2330*/  IADD3 R21, P3, P4, R10, R8, R21 ;  /* 0x000000080a157210 */ /* 0x008fc80007c7e015 */
[----:B------:R-:W-:-:S09]  /*2340*/  IADD3.X R27, PT, PT, R11, R9, R27, P3, P4 ;  /* 0x000000090b1b7210 */ /* 0x000fd20001fe841b */
.L_x_310:
[----:B------:R-:W-:Y:S05]  /*2350*/  BSYNC.RECONVERGENT B2 ;  /* 0x0000000000027941 */ /* 0x000fea0003800200 */
.L_x_309:
[----:B------:R-:W-:Y:S05]  /*2360*/  @!P0 BRA `(.L_x_303) ;  /* 0x0000000000488947 */ /* 0x000fea0003800000 */
[----:B------:R-:W-:Y:S02]  /*2370*/  LOP3.LUT R12, R12, 0xffff, RZ, 0xc0, !PT ;  /* 0x0000ffff0c0c7812 */ /* 0x000fe400078ec0ff */
[----:B------:R-:W-:Y:S02]  /*2380*/  IADD3 R5, P0, PT, R0, UR9, RZ ;  /* 0x0000000900057c10 */ /* 0x000fe4000ff1e0ff */
[----:B------:R-:W-:Y:S02]  /*2390*/  LEA.HI R0, R12, 0x1, RZ, 0x17 ;  /* 0x000000010c007811 */ /* 0x000fe400078fb8ff */
[----:B------:R-:W-:Y:S01]  /*23a0*/  LEA R4, P1, R5, UR12, 0x3 ;  /* 0x0000000c05047c11 */ /* 0x000fe2000f8218ff */
[----:B------:R-:W-:Y:S01]  /*23b0*/  IMAD.X R2, RZ, RZ, UR10, P0 ;  /* 0x0000000aff027e24 */ /* 0x000fe200080e06ff */
[----:B------:R-:W-:-:S04]  /*23c0*/  LOP3.LUT R0, R0, 0x3, RZ, 0xc0, !PT ;  /* 0x0000000300007812 */ /* 0x000fc800078ec0ff */
[----:B------:R-:W-:Y:S01]  /*23d0*/  LEA.HI.X R5, R5, UR13, R2, 0x3, P1 ;  /* 0x0000000d05057c11 */ /* 0x000fe200088f1c02 */
[----:B------:R-:W-:-:S07]  /*23e0*/  IMAD.MOV R0, RZ, RZ, -R0 ;  /* 0x000000ffff007224 */ /* 0x000fce00078e0a00 */
.L_x_311:
[----:B------:R-:W-:Y:S02]  /*23f0*/  IMAD.MOV.U32 R2, RZ, RZ, R4 ;  /* 0x000000ffff027224 */ /* 0x000fe400078e0004 */
[----:B------:R-:W-:-:S06]  /*2400*/  IMAD.MOV.U32 R3, RZ, RZ, R5 ;  /* 0x000000ffff037224 */ /* 0x000fcc00078e0005 */
[----:B------:R-:W2:Y:S01]  /*2410*/  LDG.E.64 R2, desc[UR16][R2.64] ;  /* 0x0000001002027981 */ /* 0x000ea2000c1e1b00 */
[----:B------:R-:W-:Y:S01]  /*2420*/  VIADD R0, R0, 0x1 ;  /* 0x0000000100007836 */ /* 0x000fe20000000000 */
[----:B------:R-:W-:-:S04]  /*2430*/  IADD3 R4, P2, PT, R4, 0x1000, RZ ;  /* 0x0000100004047810 */ /* 0x000fc80007f5e0ff */
[----:B------:R-:W-:Y:S01]  /*2440*/  ISETP.NE.AND P0, PT, R0, RZ, PT ;  /* 0x000000ff0000720c */ /* 0x000fe20003f05270 */
[----:B------:R-:W-:Y:S01]  /*2450*/  IMAD.X R5, RZ, RZ, R5, P2 ;  /* 0x000000ffff057224 */ /* 0x000fe200010e0605 */
[----:B--2---:R-:W-:-:S05]  /*2460*/  IADD3 R21, P1, PT, R2, R21, RZ ;  /* 0x0000001502157210 */ /* 0x004fca0007f3e0ff */
[----:B------:R-:W-:-:S06]  /*2470*/  IMAD.X R27, R3, 0x1, R27, P1 ;  /* 0x00000001031b7824 */ /* 0x000fcc00008e061b */
[----:B------:R-:W-:Y:S05]  /*2480*/  @P0 BRA `(.L_x_311) ;  /* 0xfffffffc00d80947 */ /* 0x000fea000383ffff */
.L_x_303:
[----:B------:R-:W-:Y:S05]  /*2490*/  BSYNC.RECONVERGENT B1 ;  /* 0x0000000000017941 */ /* 0x000fea0003800200 */
.L_x_300:
[----:B------:R-:W0:Y:S01]  /*24a0*/  S2R R4, SR_LANEID ;  /* 0x0000000000047919 */ /* 0x000e220000000000 */
[----:B------:R-:W1:Y:S04]  /*24b0*/  SHFL.DOWN PT, R0, R21, 0x1, 0x1f ;  /* 0x08201f0015007f89 */ /* 0x000e6800000e0000 */
[----:B------:R-:W2:Y:S01]  /*24c0*/  SHFL.DOWN PT, R2, R27, 0x1, 0x1f ;  /* 0x08201f001b027f89 */ /* 0x000ea200000e0000 */
[----:B------:R-:W3:Y:S01]  /*24d0*/  S2R R6, SR_TID.X ;  /* 0x0000000000067919 */ /* 0x000ee20000002100 */
[C---:B0-----:R-:W-:Y:S02]  /*24e0*/  ISETP.GT.AND P1, PT, R4.reuse, 0x1e, PT ;  /* 0x0000001e0400780c */ /* 0x041fe40003f24270 */
[----:B------:R-:W-:Y:S02]  /*24f0*/  ISETP.NE.AND P2, PT, R4, RZ, PT ;  /* 0x000000ff0400720c */ /* 0x000fe40003f45270 */
[----:B-1----:R-:W-:-:S02]  /*2500*/  SEL R0, R0, RZ, !P1 ;  /* 0x000000ff00007207 */ /* 0x002fc40004800000 */
[----:B--2---:R-:W-:Y:S02]  /*2510*/  SEL R2, R2, RZ, !P1 ;  /* 0x000000ff02027207 */ /* 0x004fe40004800000 */
[----:B------:R-:W-:Y:S02]  /*2520*/  IADD3 R3, P0, PT, R21, R0, RZ ;  /* 0x0000000015037210 */ /* 0x000fe40007f1e0ff */
[----:B------:R-:W-:-:S03]  /*2530*/  ISETP.GT.AND P1, PT, R4, 0x1d, PT ;  /* 0x0000001d0400780c */ /* 0x000fc60003f24270 */
[----:B------:R-:W-:Y:S01]  /*2540*/  IMAD.X R9, R27, 0x1, R2, P0 ;  /* 0x000000011b097824 */ /* 0x000fe200000e0602 */
[----:B------:R-:W0:Y:S04]  /*2550*/  SHFL.DOWN PT, R0, R3, 0x2, 0x1f ;  /* 0x08401f0003007f89 */ /* 0x000e2800000e0000 */
[----:B------:R-:W1:Y:S01]  /*2560*/  SHFL.DOWN PT, R2, R9, 0x2, 0x1f ;  /* 0x08401f0009027f89 */ /* 0x000e6200000e0000 */
        /* <DEDUP_REMOVED lines=17> */
[----:B---3--:R-:W-:Y:S02]  /*2680*/  @!P2 SHF.R.U32.HI R3, RZ, 0x2, R6 ;  /* 0x00000002ff03a819 */ /* 0x008fe40000011606 */
[----:B-1----:R-:W-:Y:S01]  /*2690*/  SEL R2, R2, RZ, !P1 ;  /* 0x000000ff02027207 */ /* 0x002fe20004800000 */
[----:B------:R-:W0:Y:S01]  /*26a0*/  SHFL.DOWN PT, R0, R5, 0x10, 0x1f ;  /* 0x0a001f0005007f89 */ /* 0x000e2200000e0000 */
[----:B------:R-:W-:Y:S02]  /*26b0*/  ISETP.GT.AND P1, PT, R4, 0xf, PT ;  /* 0x0000000f0400780c */ /* 0x000fe40003f24270 */
[----:B------:R-:W-:Y:S01]  /*26c0*/  @!P2 MOV R4, 0x400 ;  /* 0x000004000004a802 */ /* 0x000fe20000000f00 */
[----:B------:R-:W-:-:S03]  /*26d0*/  IMAD.X R7, R2, 0x1, R9, P0 ;  /* 0x0000000102077824 */ /* 0x000fc600000e0609 */
[----:B--2---:R-:W-:Y:S02]  /*26e0*/  @!P2 LEA R11, R11, R4, 0x18 ;  /* 0x000000040b0ba211 */ /* 0x004fe400078ec0ff */
[----:B------:R-:W1:Y:S01]  /*26f0*/  SHFL.DOWN PT, R2, R7, 0x10, 0x1f ;  /* 0x0a001f0007027f89 */ /* 0x000e6200000e0000 */
[----:B------:R-:W-:-:S05]  /*2700*/  @!P2 LOP3.LUT R4, R3, 0xf8, RZ, 0xc0, !PT ;  /* 0x000000f80304a812 */ /* 0x000fca00078ec0ff */
[----:B------:R-:W-:Y:S01]  /*2710*/  @!P2 IMAD.IADD R11, R4, 0x1, R11 ;  /* 0x00000001040ba824 */ /* 0x000fe200078e020b */
[----:B0-----:R-:W-:-:S04]  /*2720*/  SEL R0, R0, RZ, !P1 ;  /* 0x000000ff00007207 */ /* 0x001fc80004800000 */
[----:B------:R-:W-:Y:S02]  /*2730*/  IADD3 R0, P0, PT, R0, R5, RZ ;  /* 0x0000000500007210 */ /* 0x000fe40007f1e0ff */
[----:B-1----:R-:W-:-:S05]  /*2740*/  SEL R2, R2, RZ, !P1 ;  /* 0x000000ff02027207 */ /* 0x002fca0004800000 */
[----:B------:R-:W-:Y:S01]  /*2750*/  IMAD.X R3, R2, 0x1, R7, P0 ;  /* 0x0000000102037824 */ /* 0x000fe200000e0607 */
[----:B------:R-:W-:Y:S01]  /*2760*/  ISETP.NE.AND P0, PT, R6, RZ, PT ;  /* 0x000000ff0600720c */ /* 0x000fe20003f05270 */
[----:B------:R-:W-:-:S05]  /*2770*/  @!P2 IMAD.MOV.U32 R2, RZ, RZ, R0 ;  /* 0x000000ffff02a224 */ /* 0x000fca00078e0000 */
[----:B------:R0:W-:Y:S01]  /*2780*/  @!P2 STS.64 [R11+0x10], R2 ;  /* 0x000010020b00a388 */ /* 0x0001e20000000a00 */
[----:B------:R-:W-:Y:S06]  /*2790*/  BAR.SYNC.DEFER_BLOCKING 0x0 ;  /* 0x0000000000007b1d */ /* 0x000fec0000010000 */
[----:B------:R-:W-:Y:S05]  /*27a0*/  @P0 BRA `(.L_x_299) ;  /* 0x00000000006c0947 */ /* 0x000fea0003800000 */
[----:B------:R-:W1:Y:S01]  /*27b0*/  S2UR UR5, SR_CgaCtaId ;  /* 0x00000000000579c3 */ /* 0x000e620000008800 */
[----:B------:R-:W-:Y:S02]  /*27c0*/  UMOV UR4, 0x400 ;  /* 0x0000040000047882 */ /* 0x000fe40000000000 */
[----:B-1----:R-:W-:-:S09]  /*27d0*/  ULEA UR4, UR5, UR4, 0x18 ;  /* 0x0000000405047291 */ /* 0x002fd2000f8ec0ff */
[----:B------:R-:W-:Y:S04]  /*27e0*/  LDS.64 R8, [UR4+0x18] ;  /* 0x00001804ff087984 */ /* 0x000fe80008000a00 */
[----:B------:R-:W0:Y:S04]  /*27f0*/  LDS.128 R24, [UR4+0x20] ;  /* 0x00002004ff187984 */ /* 0x000e280008000c00 */
[----:B------:R-:W1:Y:S04]  /*2800*/  LDS.128 R4, [UR4+0x30] ;  /* 0x00003004ff047984 */ /* 0x000e680008000c00 */
        /* <DEDUP_REMOVED lines=20> */
[----:B------:R-:W-:-:S07]  /*2950*/  IMAD.X R3, R3, 0x1, R27, P3 ;  /* 0x0000000103037824 */ /* 0x000fce00018e061b */
.L_x_299:
[----:B------:R-:W-:Y:S05]  /*2960*/  BSYNC.RECONVERGENT B0 ;  /* 0x0000000000007941 */ /* 0x000fea0003800200 */
.L_x_284:
[----:B------:R-:W-:Y:S05]  /*2970*/  @P0 EXIT ;  /* 0x000000000000094d */ /* 0x000fea0003800000 */
[----:B------:R-:W3:Y:S01]  /*2980*/  LDCU.64 UR4, c[0x0][0x388] ;  /* 0x00007100ff0477ac */ /* 0x000ee20008000a00 */
[----:B0-2---:R-:W-:Y:S01]  /*2990*/  IMAD.MOV.U32 R2, RZ, RZ, R0 ;  /* 0x000000ffff027224 */ /* 0x005fe200078e0000 */
[----:B---3--:R-:W-:-:S06]  /*29a0*/  UIMAD.WIDE.U32 UR4, UR18, 0x8, UR4 ;  /* 0x00000008120478a5 */ /* 0x008fcc000f8e0004 */
[----:B------:R-:W-:Y:S02]  /*29b0*/  IMAD.U32 R4, RZ, RZ, UR4 ;  /* 0x00000004ff047e24 */ /* 0x000fe4000f8e00ff */
[----:B------:R-:W-:-:S05]  /*29c0*/  IMAD.U32 R5, RZ, RZ, UR5 ;  /* 0x00000005ff057e24 */ /* 0x000fca000f8e00ff */
[----:B------:R-:W-:Y:S01]  /*29d0*/  STG.E.64 desc[UR16][R4.64], R2 ;  /* 0x0000000204007986 */ /* 0x000fe2000c101b10 */
[----:B------:R-:W-:Y:S05]  /*29e0*/  EXIT ;  /* 0x000000000000794d */ /* 0x000fea0003800000 */
.L_x_312:
        /* <DEDUP_REMOVED lines=9> */
.L_x_618:


//--------------------- .text._ZN3cub18CUB_300001_SM_10006detail6reduce28DeviceReduceSingleTileKernelINS2_10policy_hubIlyN4cuda3std3__44plusIlEEE10Policy1000EN6thrust24THRUST_300001_SM_1000_NS6detail15normal_iteratorINSD_10device_ptrIlEEEEPlyS9_llNS7_10__identityEEEvT0_T1_T2_T3_T4_T6_ --------------------------
	.section	.text._ZN3cub18CUB_300001_SM_10006detail6reduce28DeviceReduceSingleTileKernelINS2_10policy_hubIlyN4cuda3std3__44plusIlEEE10Policy1000EN6thrust24THRUST_300001_SM_1000_NS6detail15normal_iteratorINSD_10device_ptrIlEEEEPlyS9_llNS7_10__identityEEEvT0_T1_T2_T3_T4_T6_,"ax",@progbits
	.align	128
        .global         _ZN3cub18CUB_300001_SM_10006detail6reduce28DeviceReduceSingleTileKernelINS2_10policy_hubIlyN4cuda3std3__44plusIlEEE10Policy1000EN6thrust24THRUST_300001_SM_1000_NS6detail15normal_iteratorINSD_10device_ptrIlEEEEPlyS9_llNS7_10__identityEEEvT0_T1_T2_T3_T4_T6_
        .type           _ZN3cub18CUB_300001_SM_10006detail6reduce28DeviceReduceSingleTileKernelINS2_10policy_hubIlyN4cuda3std3__44plusIlEEE10Policy1000EN6thrust24THRUST_300001_SM_1000_NS6detail15normal_iteratorINSD_10device_ptrIlEEEEPlyS9_llNS7_10__identityEEEvT0_T1_T2_T3_T4_T6_,@function
        .size           _ZN3cub18CUB_300001_SM_10006detail6reduce28DeviceReduceSingleTileKernelINS2_10policy_hubIlyN4cuda3std3__44plusIlEEE10Policy1000EN6thrust24THRUST_300001_SM_1000_NS6detail15normal_iteratorINSD_10device_ptrIlEEEEPlyS9_llNS7_10__identityEEEvT0_T1_T2_T3_T4_T6_,(.L_x_619 - _ZN3cub18CUB_300001_SM_10006detail6reduce28DeviceReduceSingleTileKernelINS2_10policy_hubIlyN4cuda3std3__44plusIlEEE10Policy1000EN6thrust24THRUST_300001_SM_1000_NS6detail15normal_iteratorINSD_10device_ptrIlEEEEPlyS9_llNS7_10__identityEEEvT0_T1_T2_T3_T4_T6_)
        .other          _ZN3cub18CUB_300001_SM_10006detail6reduce28DeviceReduceSingleTileKernelINS2_10policy_hubIlyN4cuda3std3__44plusIlEEE10Policy1000EN6thrust24THRUST_300001_SM_1000_NS6detail15normal_iteratorINSD_10device_ptrIlEEEEPlyS9_llNS7_10__identityEEEvT0_T1_T2_T3_T4_T6_,@"STO_CUDA_ENTRY STV_DEFAULT"
_ZN3cub18CUB_300001_SM_10006detail6reduce28DeviceReduceSingleTileKernelINS2_10policy_hubIlyN4cuda3std3__44plusIlEEE10Policy1000EN6thrust24THRUST_300001_SM_1000_NS6detail15normal_iteratorINSD_10device_ptrIlEEEEPlyS9_llNS7_10__identityEEEvT0_T1_T2_T3_T4_T6_:
.text._ZN3cub18CUB_300001_SM_10006detail6reduce28DeviceReduceSingleTileKernelINS2_10policy_hubIlyN4cuda3std3__44plusIlEEE10Policy1000EN6thrust24THRUST_300001_SM_1000_NS6detail15normal_iteratorINSD_10device_ptrIlEEEEPlyS9_llNS7_10__identityEEEvT0_T1_T2_T3_T4_T6_:
[----:B------:R-:W-:Y:S01]  /*0000*/  LDC R1, c[0x0][0x37c] ;  /* 0x0000df00ff017b82 */ /* 0x000fe20000000800 */
[----:B------:R-:W0:Y:S01]  /*0010*/  LDCU.64 UR4, c[0x0][0x390] ;  /* 0x00007200ff0477ac */ /* 0x000e220008000a00 */
[----:B------:R-:W1:Y:S01]  /*0020*/  LDCU.64 UR6, c[0x0][0x358] ;  /* 0x00006b00ff0677ac */ /* 0x000e620008000a00 */
[----:B0-----:R-:W-:Y:S02]  /*0030*/  IMAD.U32 R2, RZ, RZ, UR4 ;  /* 0x00000004ff027e24 */ /* 0x001fe4000f8e00ff */
[----:B------:R-:W-:-:S03]  /*0040*/  IMAD.U32 R0, RZ, RZ, UR5 ;  /* 0x00000005ff007e24 */ /* 0x000fc6000f8e00ff */
[----:B------:R-:W-:-:S04]  /*0050*/  ISETP.NE.U32.AND P0, PT, R2, RZ, PT ;  /* 0x000000ff0200720c */ /* 0x000fc80003f05070 */
[----:B------:R-:W-:-:S13]  /*0060*/  ISETP.NE.AND.EX P0, PT, R0, RZ, PT, P0 ;  /* 0x000000ff0000720c */ /* 0x000fda0003f05300 */
        /* <DEDUP_REMOVED lines=8> */
.L_x_313:
[----:B------:R-:W-:Y:S01]  /*00f0*/  ISETP.GT.U32.AND P0, PT, R2, 0xdff, PT ;  /* 0x00000dff0200780c */ /* 0x000fe20003f04070 */
[----:B------:R-:W-:Y:S03]  /*0100*/  BSSY.RECONVERGENT B0, `(.L_x_314) ;  /* 0x0000262000007945 */ /* 0x000fe60003800200 */
[----:B------:R-:W-:-:S13]  /*0110*/  ISETP.GT.U32.AND.EX P0, PT, R0, RZ, PT, P0 ;  /* 0x000000ff0000720c */ /* 0x000fda0003f04100 */
[----:B------:R-:W-:Y:S05]  /*0120*/  @P0 BRA `(.L_x_315) ;  /* 0x0000001400680947 */ /* 0x000fea0003800000 */
[----:B------:R-:W0:Y:S01]  /*0130*/  S2R R3, SR_TID.X ;  /* 0x0000000000037919 */ /* 0x000e220000002100 */
[----:B------:R-:W-:Y:S01]  /*0140*/  BSSY.RECONVERGENT B1, `(.L_x_316) ;  /* 0x0000009000017945 */ /* 0x000fe20003800200 */
[----:B------:R-:W-:Y:S02]  /*0150*/  CS2R R4, SRZ ;  /* 0x0000000000047805 */ /* 0x000fe4000001ff00 */
[----:B0-----:R-:W-:Y:S01]  /*0160*/  ISETP.GE.U32.AND P0, PT, R3, R2, PT ;  /* 0x000000020300720c */ /* 0x001fe20003f06070 */
[----:B------:R-:W-:-:S12]  /*0170*/  IMAD.MOV.U32 R41, RZ, RZ, R3 ;  /* 0x000000ffff297224 */ /* 0x000fd800078e0003 */
[----:B------:R-:W-:Y:S05]  /*0180*/  @P0 BRA `(.L_x_317) ;  /* 0x0000000000100947 */ /* 0x000fea0003800000 */
[----:B------:R-:W0:Y:S02]  /*0190*/  LDC.64 R4, c[0x0][0x380] ;  /* 0x0000e000ff047b82 */ /* 0x000e240000000a00 */
[----:B0-----:R-:W-:-:S06]  /*01a0*/  IMAD.WIDE.U32 R4, R3, 0x8, R4 ;  /* 0x0000000803047825 */ /* 0x001fcc00078e0004 */
[----:B------:R-:W5:Y:S01]  /*01b0*/  LDG.E.64 R4, desc[UR6][R4.64] ;  /* 0x0000000604047981 */ /* 0x000f62000c1e1b00 */
[----:B------:R-:W-:-:S07]  /*01c0*/  VIADD R41, R3, 0x200 ;  /* 0x0000020003297836 */ /* 0x000fce0000000000 */
.L_x_317:
[----:B------:R-:W-:Y:S05]  /*01d0*/  BSYNC.RECONVERGENT B1 ;  /* 0x0000000000017941 */ /* 0x000fea0003800200 */
.L_x_316:
[----:B------:R-:W-:Y:S01]  /*01e0*/  ISETP.GE.U32.AND P0, PT, R41, R2, PT ;  /* 0x000000022900720c */ /* 0x000fe20003f06070 */
[----:B------:R-:W-:-:S12]  /*01f0*/  BSSY.RECONVERGENT B1, `(.L_x_318) ;  /* 0x000006e000017945 */ /* 0x000fd80003800200 */
[----:B------:R-:W-:Y:S05]  /*0200*/  @P0 BRA `(.L_x_319) ;  /* 0x0000000400b00947 */ /* 0x000fea0003800000 */
[----:B------:R-:W-:Y:S01]  /*0210*/  LOP3.LUT R7, RZ, R41, RZ, 0x33, !PT ;  /* 0x00000029ff077212 */ /* 0x000fe200078e33ff */
[----:B------:R-:W-:Y:S04]  /*0220*/  BSSY.RECONVERGENT B2, `(.L_x_320) ;  /* 0x0000033000027945 */ /* 0x000fe80003800200 */
[----:B------:R-:W-:-:S05]  /*0230*/  IMAD.IADD R7, R7, 0x1, R2 ;  /* 0x0000000107077824 */ /* 0x000fca00078e0202 */
[C---:B------:R-:W-:Y:S02]  /*0240*/  ISETP.GE.U32.AND P1, PT, R7.reuse, 0x1e00, PT ;  /* 0x00001e000700780c */ /* 0x040fe40003f26070 */
[----:B------:R-:W-:-:S04]  /*0250*/  LEA.HI R40, R7, 0x1, RZ, 0x17 ;  /* 0x0000000107287811 */ /* 0x000fc800078fb8ff */
[----:B------:R-:W-:-:S04]  /*0260*/  LOP3.LUT R43, R40, 0xf, RZ, 0xc0, !PT ;  /* 0x0000000f282b7812 */ /* 0x000fc800078ec0ff */
[----:B------:R-:W-:-:S03]  /*0270*/  ISETP.NE.AND P0, PT, R43, RZ, PT ;  /* 0x000000ff2b00720c */ /* 0x000fc60003f05270 */
[----:B------:R-:W-:Y:S10]  /*0280*/  @!P1 BRA `(.L_x_321) ;  /* 0x0000000000b09947 */ /* 0x000ff40003800000 */
[----:B------:R-:W0:Y:S01]  /*0290*/  LDC.64 R6, c[0x0][0x380] ;  /* 0x0000e000ff067b82 */ /* 0x000e220000000a00 */
[----:B------:R-:W-:-:S05]  /*02a0*/  LOP3.LUT R42, R40, 0xfffff0, RZ, 0xc0, !PT ;  /* 0x00fffff0282a7812 */ /* 0x000fca00078ec0ff */
[----:B------:R-:W-:Y:S02]  /*02b0*/  IMAD.MOV R42, RZ, RZ, -R42 ;  /* 0x000000ffff2a7224 */ /* 0x000fe400078e0a2a */
[----:B0-----:R-:W-:-:S03]  /*02c0*/  IMAD.WIDE.U32 R6, R41, 0x8, R6 ;  /* 0x0000000829067825 */ /* 0x001fc600078e0006 */
[----:B------:R-:W-:-:S05]  /*02d0*/  IADD3 R6, P1, PT, R6, 0x8000, RZ ;  /* 0x0000800006067810 */ /* 0x000fca0007f3e0ff */
[----:B------:R-:W-:-:S08]  /*02e0*/  IMAD.X R7, RZ, RZ, R7, P1 ;  /* 0x000000ffff077224 */ /* 0x000fd000008e0607 */
.L_x_322:
[----:B------:R-:W2:Y:S04]  /*02f0*/  LDG.E.64 R8, desc[UR6][R6.64+-0x8000] ;  /* 0xff80000606087981 */ /* 0x000ea8000c1e1b00 */
[----:B------:R-:W2:Y:S04]  /*0300*/  LDG.E.64 R10, desc[UR6][R6.64+-0x7000] ;  /* 0xff900006060a7981 */ /* 0x000ea8000c1e1b00 */
[----:B------:R-:W3:Y:S04]  /*0310*/  LDG.E.64 R12, desc[UR6][R6.64+-0x6000] ;  /* 0xffa00006060c7981 */ /* 0x000ee8000c1e1b00 */
[----:B------:R-:W3:Y:S04]  /*0320*/  LDG.E.64 R14, desc[UR6][R6.64+-0x5000] ;  /* 0xffb00006060e7981 */ /* 0x000ee8000c1e1b00 */
[----:B------:R-:W4:Y:S04]  /*0330*/  LDG.E.64 R16, desc[UR6][R6.64+-0x4000] ;  /* 0xffc0000606107981 */ /* 0x000f28000c1e1b00 */
        /* <DEDUP_REMOVED lines=10> */
[----:B------:R0:W4:Y:S01]  /*03e0*/  LDG.E.64 R38, desc[UR6][R6.64+0x7000] ;  /* 0x0070000606267981 */ /* 0x000122000c1e1b00 */
[----:B------:R-:W-:-:S02]  /*03f0*/  VIADD R42, R42, 0x10 ;  /* 0x000000102a2a7836 */ /* 0x000fc40000000000 */
[----:B------:R-:W-:Y:S01]  /*0400*/  VIADD R41, R41, 0x2000 ;  /* 0x0000200029297836 */ /* 0x000fe20000000000 */
[----:B0-----:R-:W-:-:S05]  /*0410*/  IADD3 R6, P6, PT, R6, 0x10000, RZ ;  /* 0x0001000006067810 */ /* 0x001fca0007fde0ff */
[----:B------:R-:W-:Y:S01]  /*0420*/  IMAD.X R7, RZ, RZ, R7, P6 ;  /* 0x000000ffff077224 */ /* 0x000fe200030e0607 */
        /* <DEDUP_REMOVED lines=12> */
[----:B------:R-:W-:Y:S02]  /*04f0*/  ISETP.NE.AND P3, PT, R42, RZ, PT ;  /* 0x000000ff2a00720c */ /* 0x000fe40003f65270 */
[----:B------:R-:W-:-:S04]  /*0500*/  IADD3 R5, P2, P1, R34, R32, R5 ;  /* 0x0000002022057210 */ /* 0x000fc8000795e005 */
[----:B------:R-:W-:Y:S02]  /*0510*/  IADD3 R4, P4, P5, R38, R36, R5 ;  /* 0x0000002426047210 */ /* 0x000fe40007d9e005 */
[----:B------:R-:W-:-:S04]  /*0520*/  IADD3.X R5, PT, PT, R35, R33, R29, P2, P1 ;  /* 0x0000002123057210 */ /* 0x000fc800017e241d */
[----:B------:R-:W-:Y:S01]  /*0530*/  IADD3.X R5, PT, PT, R39, R37, R5, P4, P5 ;  /* 0x0000002527057210 */ /* 0x000fe200027ea405 */
[----:B------:R-:W-:Y:S06]  /*0540*/  @P3 BRA `(.L_x_322) ;  /* 0xfffffffc00683947 */ /* 0x000fec000383ffff */
.L_x_321:
[----:B------:R-:W-:Y:S05]  /*0550*/  BSYNC.RECONVERGENT B2 ;  /* 0x0000000000027941 */ /* 0x000fea0003800200 */
.L_x_320:
[----:B------:R-:W-:Y:S05]  /*0560*/  @!P0 BRA `(.L_x_319) ;  /* 0x0000000000d88947 */ /* 0x000fea0003800000 */
[----:B------:R-:W-:Y:S01]  /*0570*/  ISETP.GE.U32.AND P1, PT, R43, 0x8, PT ;  /* 0x000000082b00780c */ /* 0x000fe20003f26070 */
[----:B------:R-:W-:Y:S01]  /*0580*/  BSSY.RECONVERGENT B2, `(.L_x_323) ;  /* 0x0000017000027945 */ /* 0x000fe20003800200 */
[----:B------:R-:W-:-:S04]  /*0590*/  LOP3.LUT R24, R40, 0x7, RZ, 0xc0, !PT ;  /* 0x0000000728187812 */ /* 0x000fc800078ec0ff */
[----:B------:R-:W-:-:S07]  /*05a0*/  ISETP.NE.AND P0, PT, R24, RZ, PT ;  /* 0x000000ff1800720c */ /* 0x000fce0003f05270 */
[----:B------:R-:W-:Y:S06]  /*05b0*/  @!P1 BRA `(.L_x_324) ;  /* 0x00000000004c9947 */ /* 0x000fec0003800000 */
[----:B------:R-:W0:Y:S02]  /*05c0*/  LDC.64 R6, c[0x0][0x380] ;  /* 0x0000e000ff067b82 */ /* 0x000e240000000a00 */
[----:B0-----:R-:W-:-:S05]  /*05d0*/  IMAD.WIDE R6, R41, 0x8, R6 ;  /* 0x0000000829067825 */ /* 0x001fca00078e0206 */
        /* <DEDUP_REMOVED lines=14> */
[----:B------:R-:W-:Y:S02]  /*06c0*/  IADD3 R4, P3, P4, R22, R20, R5 ;  /* 0x0000001416047210 */ /* 0x000fe40007c7e005 */
[----:B------:R-:W-:-:S04]  /*06d0*/  IADD3.X R5, PT, PT, R19, R17, R13, P1, P2 ;  /* 0x0000001113057210 */ /* 0x000fc80000fe440d */
[----:B------:R-:W-:-:S07]  /*06e0*/  IADD3.X R5, PT, PT, R23, R21, R5, P3, P4 ;  /* 0x0000001517057210 */ /* 0x000fce0001fe8405 */
.L_x_324:
[----:B------:R-:W-:Y:S05]  /*06f0*/  BSYNC.RECONVERGENT B2 ;  /* 0x0000000000027941 */ /* 0x000fea0003800200 */
.L_x_323:
        /* <DEDUP_REMOVED lines=17> */
.L_x_326:
[----:B------:R-:W-:Y:S05]  /*0810*/  BSYNC.RECONVERGENT B2 ;  /* 0x0000000000027941 */ /* 0x000fea0003800200 */
.L_x_325:
[----:B------:R-:W-:Y:S05]  /*0820*/  @!P1 BRA `(.L_x_319) ;  /* 0x0000000000289947 */ /* 0x000fea0003800000 */
[----:B------:R-:W0:Y:S01]  /*0830*/  LDC.64 R8, c[0x0][0x380] ;  /* 0x0000e000ff087b82 */ /* 0x000e220000000a00 */
[----:B------:R-:W-:-:S07]  /*0840*/  IMAD.MOV R10, RZ, RZ, -R40 ;  /* 0x000000ffff0a7224 */ /* 0x000fce00078e0a28 */
.L_x_327:
[----:B0-----:R-:W-:-:S06]  /*0850*/  IMAD.WIDE R6, R41, 0x8, R8 ;  /* 0x0000000829067825 */ /* 0x001fcc00078e0208 */
[----:B------:R-:W2:Y:S01]  /*0860*/  LDG.E.64 R6, desc[UR6][R6.64] ;  /* 0x0000000606067981 */ /* 0x000ea2000c1e1b00 */
[----:B------:R-:W-:Y:S02]  /*0870*/  VIADD R10, R10, 0x1 ;  /* 0x000000010a0a7836 */ /* 0x000fe40000000000 */
[----:B------:R-:W-:-:S03]  /*0880*/  VIADD R41, R41, 0x200 ;  /* 0x0000020029297836 */ /* 0x000fc60000000000 */
[----:B------:R-:W-:Y:S02]  /*0890*/  ISETP.NE.AND P0, PT, R10, RZ, PT ;  /* 0x000000ff0a00720c */ /* 0x000fe40003f05270 */
[----:B--2--5:R-:W-:-:S05]  /*08a0*/  IADD3 R4, P1, PT, R6, R4, RZ ;  /* 0x0000000406047210 */ /* 0x024fca0007f3e0ff */
[----:B------:R-:W-:-:S06]  /*08b0*/  IMAD.X R5, R7, 0x1, R5, P1 ;  /* 0x0000000107057824 */ /* 0x000fcc00008e0605 */
[----:B------:R-:W-:Y:S05]  /*08c0*/  @P0 BRA `(.L_x_327) ;  /* 0xfffffffc00e00947 */ /* 0x000fea000383ffff */
.L_x_319:
[----:B------:R-:W-:Y:S05]  /*08d0*/  BSYNC.RECONVERGENT B1 ;  /* 0x0000000000017941 */ /* 0x000fea0003800200 */
.L_x_318:
[----:B------:R-:W-:-:S04]  /*08e0*/  ISETP.GE.U32.AND P0, PT, R2, 0x200, PT ;  /* 0x000002000200780c */ /* 0x000fc80003f06070 */
[----:B------:R-:W-:-:S13]  /*08f0*/  ISETP.GE.U32.AND.EX P0, PT, R0, RZ, PT, P0 ;  /* 0x000000ff0000720c */ /* 0x000fda0003f06100 */
[----:B------:R-:W-:Y:S05]  /*0900*/  @!P0 BRA `(.L_x_328) ;  /* 0x00000004002c8947 */ /* 0x000fea0003800000 */
[----:B------:R-:W0:Y:S01]  /*0910*/  S2R R8, SR_LANEID ;  /* 0x0000000000087919 */ /* 0x000e220000000000 */
[----:B------:R-:W-:Y:S01]  /*0920*/  ISETP.NE.AND P5, PT, R3, RZ, PT ;  /* 0x000000ff0300720c */ /* 0x000fe20003fa5270 */
        /* <DEDUP_REMOVED lines=26> */
[----:B------:R-:W-:-:S02]  /*0ad0*/  @!P1 MOV R4, 0x400 ;  /* 0x0000040000049802 */ /* 0x000fc40000000f00 */
[----:B0-----:R-:W-:-:S04]  /*0ae0*/  SEL R0, R0, RZ, !P0 ;  /* 0x000000ff00007207 */ /* 0x001fc80004000000 */
[----:B------:R-:W-:Y:S02]  /*0af0*/  IADD3 R6, P2, PT, R0, R5, RZ ;  /* 0x0000000500067210 */ /* 0x000fe40007f5e0ff */
[----:B-1----:R-:W-:-:S03]  /*0b00*/  SEL R2, R2, RZ, !P0 ;  /* 0x000000ff02027207 */ /* 0x002fc60004000000 */
[----:B------:R-:W0:Y:S01]  /*0b10*/  SHFL.DOWN PT, R0, R6, 0x10, 0x1f ;  /* 0x0a001f0006007f89 */ /* 0x000e2200000e0000 */
[----:B------:R-:W-:Y:S01]  /*0b20*/  ISETP.GT.AND P0, PT, R8, 0xf, PT ;  /* 0x0000000f0800780c */ /* 0x000fe20003f04270 */
[----:B------:R-:W-:-:S05]  /*0b30*/  IMAD.X R9, R2, 0x1, R11, P2 ;  /* 0x0000000102097824 */ /* 0x000fca00010e060b */
[----:B------:R-:W1:Y:S01]  /*0b40*/  SHFL.DOWN PT, R2, R9, 0x10, 0x1f ;  /* 0x0a001f0009027f89 */ /* 0x000e6200000e0000 */
[----:B--2---:R-:W-:Y:S02]  /*0b50*/  @!P1 LEA R7, R7, R4, 0x18 ;  /* 0x0000000407079211 */ /* 0x004fe400078ec0ff */
[----:B0-----:R-:W-:Y:S02]  /*0b60*/  SEL R5, R0, RZ, !P0 ;  /* 0x000000ff00057207 */ /* 0x001fe40004000000 */
[----:B------:R-:W-:Y:S02]  /*0b70*/  @!P1 SHF.R.U32.HI R0, RZ, 0x2, R3 ;  /* 0x00000002ff009819 */ /* 0x000fe40000011603 */
[----:B------:R-:W-:Y:S02]  /*0b80*/  IADD3 R4, P2, PT, R5, R6, RZ ;  /* 0x0000000605047210 */ /* 0x000fe40007f5e0ff */
[----:B------:R-:W-:Y:S02]  /*0b90*/  @!P1 LOP3.LUT R0, R0, 0xf8, RZ, 0xc0, !PT ;  /* 0x000000f800009812 */ /* 0x000fe400078ec0ff */
[----:B-1----:R-:W-:-:S03]  /*0ba0*/  SEL R2, R2, RZ, !P0 ;  /* 0x000000ff02027207 */ /* 0x002fc60004000000 */
        /* <DEDUP_REMOVED lines=9> */
[----:B------:R-:W1:Y:S04]  /*0c40*/  LDS.128 R32, [UR4+0x20] ;  /* 0x00002004ff207984 */ /* 0x000e680008000c00 */
[----:B------:R-:W0:Y:S04]  /*0c50*/  LDS.128 R28, [UR4+0x30] ;  /* 0x00003004ff1c7984 */ /* 0x000e280008000c00 */
[----:B------:R-:W2:Y:S04]  /*0c60*/  LDS.128 R24, [UR4+0x40] ;  /* 0x00004004ff187984 */ /* 0x000ea80008000c00 */
[----:B------:R-:W3:Y:S04]  /*0c70*/  LDS.128 R20, [UR4+0x50] ;  /* 0x00005004ff147984 */ /* 0x000ee80008000c00 */
[----:B------:R-:W4:Y:S04]  /*0c80*/  LDS.128 R16, [UR4+0x60] ;  /* 0x00006004ff107984 */ /* 0x000f280008000c00 */
[----:B------:R-:W5:Y:S04]  /*0c90*/  LDS.128 R12, [UR4+0x70] ;  /* 0x00007004ff0c7984 */ /* 0x000f680008000c00 */
[----:B------:R-:W5:Y:S01]  /*0ca0*/  LDS.128 R8, [UR4+0x80] ;  /* 0x00008004ff087984 */ /* 0x000f620008000c00 */
[----:B-1----:R-:W-:-:S04]  /*0cb0*/  IADD3 R7, P0, P1, R32, R2, R4 ;  /* 0x0000000220077210 */ /* 0x002fc8000791e004 */
[----:B0-----:R-:W-:Y:S02]  /*0cc0*/  IADD3 R7, P2, P3, R28, R7, R34 ;  /* 0x000000071c077210 */ /* 0x001fe40007b5e022 */
[----:B------:R-:W-:Y:S02]  /*0cd0*/  IADD3.X R5, PT, PT, R33, R3, R5, P0, P1 ;  /* 0x0000000321057210 */ /* 0x000fe400007e2405 */
[----:B--2---:R-:W-:Y:S02]  /*0ce0*/  IADD3 R3, P0, P1, R24, R7, R30 ;  /* 0x0000000718037210 */ /* 0x004fe4000791e01e */
[----:B------:R-:W-:Y:S02]  /*0cf0*/  IADD3.X R5, PT, PT, R29, R5, R35, P2, P3 ;  /* 0x000000051d057210 */ /* 0x000fe400017e6423 */
[----:B---3--:R-:W-:Y:S02]  /*0d00*/  IADD3 R3, P2, P3, R20, R3, R26 ;  /* 0x0000000314037210 */ /* 0x008fe40007b5e01a */
[----:B------:R-:W-:-:S02]  /*0d10*/  IADD3.X R5, PT, PT, R25, R5, R31, P0, P1 ;  /* 0x0000000519057210 */ /* 0x000fc400007e241f */
[----:B----4-:R-:W-:Y:S02]  /*0d20*/  IADD3 R3, P0, P1, R16, R3, R22 ;  /* 0x0000000310037210 */ /* 0x010fe4000791e016 */
[----:B------:R-:W-:Y:S02]  /*0d30*/  IADD3.X R5, PT, PT, R21, R5, R27, P2, P3 ;  /* 0x0000000515057210 */ /* 0x000fe400017e641b */
[----:B-----5:R-:W-:Y:S02]  /*0d40*/  IADD3 R3, P2, P3, R12, R3, R18 ;  /* 0x000000030c037210 */ /* 0x020fe40007b5e012 */
[----:B------:R-:W-:Y:S02]  /*0d50*/  IADD3.X R5, PT, PT, R17, R5, R23, P0, P1 ;  /* 0x0000000511057210 */ /* 0x000fe400007e2417 */
[----:B------:R-:W-:Y:S02]  /*0d60*/  IADD3 R3, P0, P1, R8, R3, R14 ;  /* 0x0000000308037210 */ /* 0x000fe4000791e00e */
[----:B------:R-:W-:-:S02]  /*0d70*/  IADD3.X R5, PT, PT, R13, R5, R19, P2, P3 ;  /* 0x000000050d057210 */ /* 0x000fc400017e6413 */
[----:B------:R-:W-:Y:S02]  /*0d80*/  IADD3 R4, P2, PT, R3, R10, RZ ;  /* 0x0000000a03047210 */ /* 0x000fe40007f5e0ff */
[----:B------:R-:W-:-:S05]  /*0d90*/  IADD3.X R5, PT, PT, R9, R5, R15, P0, P1 ;  /* 0x0000000509057210 */ /* 0x000fca00007e240f */
[----:B------:R-:W-:Y:S01]  /*0da0*/  IMAD.X R5, R5, 0x1, R11, P2 ;  /* 0x0000000105057824 */ /* 0x000fe200010e060b */
[----:B------:R-:W-:Y:S06]  /*0db0*/  BRA `(.L_x_329) ;  /* 0x0000001800587947 */ /* 0x000fec0003800000 */
.L_x_328:
[C---:B------:R-:W-:Y:S01]  /*0dc0*/  LOP3.LUT R6, R3.reuse, 0x3e0, RZ, 0xc0, !PT ;  /* 0x000003e003067812 */ /* 0x040fe200078ec0ff */
[----:B------:R-:W0:Y:S01]  /*0dd0*/  S2R R16, SR_LANEID ;  /* 0x0000000000107919 */ /* 0x000e220000000000 */
[----:B------:R-:W-:Y:S02]  /*0de0*/  ISETP.NE.AND P5, PT, R3, RZ, PT ;  /* 0x000000ff0300720c */ /* 0x000fe40003fa5270 */
[----:B------:R-:W-:Y:S01]  /*0df0*/  LOP3.LUT R9, RZ, R6, RZ, 0x33, !PT ;  /* 0x00000006ff097212 */ /* 0x000fe200078e33ff */
[----:B------:R-:W-:-:S04]  /*0e00*/  VIADD R7, R6, 0x20 ;  /* 0x0000002006077836 */ /* 0x000fc80000000000 */
[----:B------:R-:W-:Y:S01]  /*0e10*/  IMAD.IADD R9, R9, 0x1, R2 ;  /* 0x0000000109097824 */ /* 0x000fe200078e0202 */
[----:B------:R-:W-:-:S04]  /*0e20*/  ISETP.GT.U32.AND P0, PT, R7, R2, PT ;  /* 0x000000020700720c */ /* 0x000fc80003f04070 */
        /* <DEDUP_REMOVED lines=8> */
[----:B------:R-:W-:-:S07]  /*0eb0*/  IADD3 R10, P0, PT, R4, R11, RZ ;  /* 0x0000000b040a7210 */ /* 0x000fce0007f1e0ff */
[----:B------:R-:W0:Y:S01]  /*0ec0*/  @!P2 S2R R11, SR_CgaCtaId ;  /* 0x00000000000ba919 */ /* 0x000e220000008800 */
[----:B------:R-:W-:Y:S01]  /*0ed0*/  IMAD.X R12, R5, 0x1, R12, P0 ;  /* 0x00000001050c7824 */ /* 0x000fe200000e060c */
[----:B------:R-:W1:Y:S01]  /*0ee0*/  SHFL.DOWN PT, R6, R10, 0x2, R9 ;  /* 0x084000000a067989 */ /* 0x000e6200000e0009 */
[----:B------:R-:W-:-:S03]  /*0ef0*/  ISETP.GT.AND P0, PT, R8, R9, PT ;  /* 0x000000090800720c */ /* 0x000fc60003f04270 */
[----:B------:R-:W2:Y:S01]  /*0f00*/  SHFL.DOWN PT, R7, R12, 0x2, R9 ;  /* 0x084000000c077989 */ /* 0x000ea200000e0009 */
[----:B-1----:R-:W-:-:S04]  /*0f10*/  SEL R6, R6, RZ, !P0 ;  /* 0x000000ff06067207 */ /* 0x002fc80004000000 */
[----:B------:R-:W-:Y:S01]  /*0f20*/  IADD3 R8, P1, PT, R6, R10, RZ ;  /* 0x0000000a06087210 */ /* 0x000fe20007f3e0ff */
[----:B------:R-:W-:Y:S01]  /*0f30*/  VIADD R6, R16, 0x4 ;  /* 0x0000000410067836 */ /* 0x000fe20000000000 */
[----:B--2---:R-:W-:-:S03]  /*0f40*/  SEL R7, R7, RZ, !P0 ;  /* 0x000000ff07077207 */ /* 0x004fc60004000000 */
[----:B------:R-:W1:Y:S01]  /*0f50*/  SHFL.DOWN PT, R4, R8, 0x4, R9 ;  /* 0x0880000008047989 */ /* 0x000e6200000e0009 */
[----:B------:R-:W-:Y:S01]  /*0f60*/  ISETP.GT.AND P0, PT, R6, R9, PT ;  /* 0x000000090600720c */ /* 0x000fe20003f04270 */
[----:B------:R-:W-:Y:S02]  /*0f70*/  IMAD.X R14, R7, 0x1, R12, P1 ;  /* 0x00000001070e7824 */ /* 0x000fe400008e060c */
[----:B------:R-:W-:-:S03]  /*0f80*/  VIADD R6, R16, 0x8 ;  /* 0x0000000810067836 */ /* 0x000fc60000000000 */
[----:B------:R-:W2:Y:S01]  /*0f90*/  SHFL.DOWN PT, R5, R14, 0x4, R9 ;  /* 0x088000000e057989 */ /* 0x000ea200000e0009 */
[----:B-1----:R-:W-:-:S04]  /*0fa0*/  SEL R4, R4, RZ, !P0 ;  /* 0x000000ff04047207 */ /* 0x002fc80004000000 */
[----:B------:R-:W-:Y:S02]  /*0fb0*/  IADD3 R10, P1, PT, R4, R8, RZ ;  /* 0x00000008040a7210 */ /* 0x000fe40007f3e0ff */
[----:B--2---:R-:W-:-:S03]  /*0fc0*/  SEL R5, R5, RZ, !P0 ;  /* 0x000000ff05057207 */ /* 0x004fc60004000000 */
[----:B------:R-:W1:Y:S01]  /*0fd0*/  SHFL.DOWN PT, R4, R10, 0x8, R9 ;  /* 0x090000000a047989 */ /* 0x000e6200000e0009 */
[----:B------:R-:W-:Y:S01]  /*0fe0*/  ISETP.GT.AND P0, PT, R6, R9, PT ;  /* 0x000000090600720c */ /* 0x000fe20003f04270 */
[----:B------:R-:W-:Y:S02]  /*0ff0*/  VIADD R6, R16, 0x10 ;  /* 0x0000001010067836 */ /* 0x000fe40000000000 */
[----:B------:R-:W-:-:S05]  /*1000*/  IMAD.X R12, R5, 0x1, R14, P1 ;  /* 0x00000001050c7824 */ /* 0x000fca00008e060e */
[----:B------:R-:W2:Y:S01]  /*1010*/  SHFL.DOWN PT, R5, R12, 0x8, R9 ;  /* 0x090000000c057989 */ /* 0x000ea200000e0009 */
[----:B-1----:R-:W-:-:S04]  /*1020*/  SEL R4, R4, RZ, !P0 ;  /* 0x000000ff04047207 */ /* 0x002fc80004000000 */
[----:B------:R-:W-:Y:S02]  /*1030*/  IADD3 R7, P1, PT, R4, R10, RZ ;  /* 0x0000000a04077210 */ /* 0x000fe40007f3e0ff */
[----:B------:R-:W-:Y:S02]  /*1040*/  @!P2 MOV R10, 0x400 ;  /* 0x00000400000aa802 */ /* 0x000fe40000000f00 */
[----:B--2---:R-:W-:Y:S01]  /*1050*/  SEL R5, R5, RZ, !P0 ;  /* 0x000000ff05057207 */ /* 0x004fe20004000000 */
[----:B------:R-:W1:Y:S01]  /*1060*/  SHFL.DOWN PT, R4, R7, 0x10, R9 ;  /* 0x0a00000007047989 */ /* 0x000e6200000e0009 */
[----:B------:R-:W-:Y:S02]  /*1070*/  ISETP.GT.AND P0, PT, R6, R9, PT ;  /* 0x000000090600720c */ /* 0x000fe40003f04270 */
[----:B------:R-:W-:Y:S01]  /*1080*/  @!P2 SHF.R.U32.HI R6, RZ, 0x2, R3 ;  /* 0x00000002ff06a819 */ /* 0x000fe20000011603 */
[----:B------:R-:W-:Y:S01]  /*1090*/  IMAD.X R8, R5, 0x1, R12, P1 ;  /* 0x0000000105087824 */ /* 0x000fe200008e060c */
[----:B0-----:R-:W-:-:S02]  /*10a0*/  @!P2 LEA R11, R11, R10, 0x18 ;  /* 0x0000000a0b0ba211 */ /* 0x001fc400078ec0ff */
[----:B------:R-:W-:Y:S02]  /*10b0*/  @!P2 LOP3.LUT R6, R6, 0xf8, RZ, 0xc0, !PT ;  /* 0x000000f80606a812 */ /* 0x000fe400078ec0ff */
[----:B------:R-:W0:Y:S03]  /*10c0*/  SHFL.DOWN PT, R5, R8, 0x10, R9 ;  /* 0x0a00000008057989 */ /* 0x000e2600000e0009 */
[----:B------:R-:W-:Y:S01]  /*10d0*/  @!P2 IMAD.IADD R11, R6, 0x1, R11 ;  /* 0x00000001060ba824 */ /* 0x000fe200078e020b */
[----:B-1----:R-:W-:-:S04]  /*10e0*/  SEL R4, R4, RZ, !P0 ;  /* 0x000000ff04047207 */ /* 0x002fc80004000000 */
[----:B------:R-:W-:Y:S02]  /*10f0*/  IADD3 R4, P1, PT, R4, R7, RZ ;  /* 0x0000000704047210 */ /* 0x000fe40007f3e0ff */
[----:B0-----:R-:W-:-:S05]  /*1100*/  SEL R5, R5, RZ, !P0 ;  /* 0x000000ff05057207 */ /* 0x001fca0004000000 */
[----:B------:R-:W-:-:S05]  /*1110*/  IMAD.X R5, R5, 0x1, R8, P1 ;  /* 0x0000000105057824 */ /* 0x000fca00008e0608 */
[----:B------:R0:W-:Y:S01]  /*1120*/  @!P2 STS.64 [R11+0x10], R4 ;  /* 0x000010040b00a388 */ /* 0x0001e20000000a00 */
[----:B------:R-:W-:Y:S06]  /*1130*/  BAR.SYNC.DEFER_BLOCKING 0x0 ;  /* 0x0000000000007b1d */ /* 0x000fec0000010000 */
[----:B------:R-:W-:Y:S05]  /*1140*/  @P5 BRA `(.L_x_329) ;  /* 0x0000001400745947 */ /* 0x000fea0003800000 */
[----:B------:R-:W1:Y:S01]  /*1150*/  S2UR UR5, SR_CgaCtaId ;  /* 0x00000000000579c3 */ /* 0x000e620000008800 */
[----:B------:R-:W-:Y:S01]  /*1160*/  UMOV UR4, 0x400 ;  /* 0x0000040000047882 */ /* 0x000fe20000000000 */
[C---:B------:R-:W-:Y:S02]  /*1170*/  ISETP.GT.U32.AND P0, PT, R2.reuse, 0x20, PT ;  /* 0x000000200200780c */ /* 0x040fe40003f04070 */
[----:B------:R-:W-:Y:S02]  /*1180*/  ISETP.GT.U32.AND P1, PT, R2, 0x40, PT ;  /* 0x000000400200780c */ /* 0x000fe40003f24070 */
[C---:B------:R-:W-:Y:S02]  /*1190*/  ISETP.GT.U32.AND.EX P0, PT, R0.reuse, RZ, PT, P0 ;  /* 0x000000ff0000720c */ /* 0x040fe40003f04100 */
[----:B------:R-:W-:Y:S02]  /*11a0*/  ISETP.GT.U32.AND.EX P1, PT, R0, RZ, PT, P1 ;  /* 0x000000ff0000720c */ /* 0x000fe40003f24110 */
[----:B------:R-:W-:-:S02]  /*11b0*/  ISETP.GT.U32.AND P2, PT, R2, 0x60, PT ;  /* 0x000000600200780c */ /* 0x000fc40003f44070 */
[----:B------:R-:W-:-:S04]  /*11c0*/  ISETP.GT.U32.AND P6, PT, R2, 0x140, PT ;  /* 0x000001400200780c */ /* 0x000fc80003fc4070 */
[----:B------:R-:W-:Y:S01]  /*11d0*/  ISETP.GT.U32.AND.EX P6, PT, R0, RZ, PT, P6 ;  /* 0x000000ff0000720c */ /* 0x000fe20003fc4160 */
[----:B-1----:R-:W-:-:S09]  /*11e0*/  ULEA UR4, UR5, UR4, 0x18 ;  /* 0x0000000405047291 */ /* 0x002fd2000f8ec0ff */
[----:B------:R-:W1:Y:S04]  /*11f0*/  LDS.64 R6, [UR4+0x18] ;  /* 0x00001804ff067984 */ /* 0x000e680008000a00 */
[----:B------:R-:W2:Y:S04]  /*1200*/  LDS.128 R20, [UR4+0x20] ;  /* 0x00002004ff147984 */ /* 0x000ea80008000c00 */
[----:B------:R-:W3:Y:S04]  /*1210*/  LDS.128 R16, [UR4+0x30] ;  /* 0x00003004ff107984 */ /* 0x000ee80008000c00 */
[----:B0-----:R-:W0:Y:S04]  /*1220*/  LDS.128 R8, [UR4+0x40] ;  /* 0x00004004ff087984 */ /* 0x001e280008000c00 */
[----:B------:R-:W4:Y:S01]  /*1230*/  LDS.128 R12, [UR4+0x50] ;  /* 0x00005004ff0c7984 */ /* 0x000f220008000c00 */
[----:B-1----:R-:W-:-:S02]  /*1240*/  SEL R6, R6, RZ, P0 ;  /* 0x000000ff06067207 */ /* 0x002fc40000000000 */
[----:B------:R-:W-:Y:S02]  /*1250*/  SEL R28, R7, RZ, P0 ;  /* 0x000000ff071c7207 */ /* 0x000fe40000000000 */
[----:B--2---:R-:W-:Y:S02]  /*1260*/  SEL R25, R20, RZ, P1 ;  /* 0x000000ff14197207 */ /* 0x004fe40000800000 */
[----:B------:R-:W-:Y:S02]  /*1270*/  ISETP.GT.U32.AND.EX P0, PT, R0, RZ, PT, P2 ;  /* 0x000000ff0000720c */ /* 0x000fe40003f04120 */
[----:B------:R-:W-:Y:S02]  /*1280*/  SEL R20, R21, RZ, P1 ;  /* 0x000000ff15147207 */ /* 0x000fe40000800000 */
[----:B------:R-:W-:Y:S02]  /*1290*/  ISETP.GT.U32.AND P1, PT, R2, 0x80, PT ;  /* 0x000000800200780c */ /* 0x000fe40003f24070 */
[----:B------:R-:W-:-:S02]  /*12a0*/  SEL R3, R22, RZ, P0 ;  /* 0x000000ff16037207 */ /* 0x000fc40000000000 */
[----:B------:R-:W-:Y:S02]  /*12b0*/  SEL R7, R23, RZ, P0 ;  /* 0x000000ff17077207 */ /* 0x000fe40000000000 */
[----:B------:R-:W-:Y:S02]  /*12c0*/  IADD3 R4, P2, P3, R25, R6, R4 ;  /* 0x0000000619047210 */ /* 0x000fe40007b5e004 */
[----:B------:R-:W-:Y:S01]  /*12d0*/  ISETP.GT.U32.AND.EX P0, PT, R0, RZ, PT, P1 ;  /* 0x000000ff0000720c */ /* 0x000fe20003f04110 */
[----:B------:R-:W1:Y:S01]  /*12e0*/  LDS.128 R24, [UR4+0x60] ;  /* 0x00006004ff187984 */ /* 0x000e620008000c00 */
[----:B------:R-:W-:Y:S02]  /*12f0*/  ISETP.GT.U32.AND P1, PT, R2, 0xa0, PT ;  /* 0x000000a00200780c */ /* 0x000fe40003f24070 */
[----:B------:R-:W-:Y:S02]  /*1300*/  IADD3.X R5, PT, PT, R20, R28, R5, P2, P3 ;  /* 0x0000001c14057210 */ /* 0x000fe400017e6405 */
[----:B---3--:R-:W-:Y:S01]  /*1310*/  SEL R28, R16, RZ, P0 ;  /* 0x000000ff101c7207 */ /* 0x008fe20000000000 */
[----:B------:R-:W2:Y:S01]  /*1320*/  LDS.128 R20, [UR4+0x70] ;  /* 0x00007004ff147984 */ /* 0x000ea20008000c00 */
[----:B------:R-:W-:-:S02]  /*1330*/  SEL R16, R17, RZ, P0 ;  /* 0x000000ff11107207 */ /* 0x000fc40000000000 */
[----:B------:R-:W-:Y:S02]  /*1340*/  ISETP.GT.U32.AND.EX P0, PT, R0, RZ, PT, P1 ;  /* 0x000000ff0000720c */ /* 0x000fe40003f04110 */
[----:B------:R-:W-:Y:S02]  /*1350*/  IADD3 R28, P2, P3, R28, R4, R3 ;  /* 0x000000041c1c7210 */ /* 0x000fe40007b5e003 */
[----:B------:R-:W-:Y:S02]  /*1360*/  SEL R3, R18, RZ, P0 ;  /* 0x000000ff12037207 */ /* 0x000fe40000000000 */
[----:B------:R-:W-:Y:S02]  /*1370*/  SEL R18, R19, RZ, P0 ;  /* 0x000000ff13127207 */ /* 0x000fe40000000000 */
[----:B------:R-:W-:Y:S02]  /*1380*/  IADD3.X R19, PT, PT, R16, R5, R7, P2, P3 ;  /* 0x0000000510137210 */ /* 0x000fe400017e6407 */
[----:B------:R-:W3:Y:S01]  /*1390*/  LDS.128 R4, [UR4+0x80] ;  /* 0x00008004ff047984 */ /* 0x000ee20008000c00 */
[----:B------:R-:W-:-:S02]  /*13a0*/  ISETP.GT.U32.AND P1, PT, R2, 0xc0, PT ;  /* 0x000000c00200780c */ /* 0x000fc40003f24070 */
[----:B------:R-:W-:Y:S02]  /*13b0*/  ISETP.GT.U32.AND P2, PT, R2, 0x100, PT ;  /* 0x000001000200780c */ /* 0x000fe40003f44070 */
[----:B------:R-:W-:Y:S02]  /*13c0*/  ISETP.GT.U32.AND.EX P0, PT, R0, RZ, PT, P1 ;  /* 0x000000ff0000720c */ /* 0x000fe40003f04110 */
[----:B------:R-:W-:Y:S02]  /*13d0*/  ISETP.GT.U32.AND P1, PT, R2, 0xe0, PT ;  /* 0x000000e00200780c */ /* 0x000fe40003f24070 */
[----:B0-----:R-:W-:Y:S02]  /*13e0*/  SEL R16, R8, RZ, P0 ;  /* 0x000000ff08107207 */ /* 0x001fe40000000000 */
[----:B------:R-:W-:Y:S02]  /*13f0*/  SEL R17, R9, RZ, P0 ;  /* 0x000000ff09117207 */ /* 0x000fe40000000000 */
[----:B------:R-:W-:-:S02]  /*1400*/  ISETP.GT.U32.AND.EX P0, PT, R0, RZ, PT, P1 ;  /* 0x000000ff0000720c */ /* 0x000fc40003f04110 */
[----:B------:R-:W-:Y:S02]  /*1410*/  ISETP.GT.U32.AND.EX P1, PT, R0, RZ, PT, P2 ;  /* 0x000000ff0000720c */ /* 0x000fe40003f24120 */
[----:B------:R-:W-:Y:S02]  /*1420*/  ISETP.GT.U32.AND P2, PT, R2, 0x120, PT ;  /* 0x000001200200780c */ /* 0x000fe40003f44070 */
[----:B------:R-:W-:Y:S02]  /*1430*/  IADD3 R16, P3, P4, R16, R28, R3 ;  /* 0x0000001c10107210 */ /* 0x000fe40007c7e003 */
[----:B------:R-:W-:Y:S02]  /*1440*/  SEL R3, R10, RZ, P0 ;  /* 0x000000ff0a037207 */ /* 0x000fe40000000000 */
[----:B------:R-:W-:Y:S02]  /*1450*/  SEL R9, R11, RZ, P0 ;  /* 0x000000ff0b097207 */ /* 0x000fe40000000000 */
[----:B----4-:R-:W-:-:S02]  /*1460*/  SEL R8, R12, RZ, P1 ;  /* 0x000000ff0c087207 */ /* 0x010fc40000800000 */
[----:B------:R-:W-:Y:S02]  /*1470*/  ISETP.GT.U32.AND.EX P0, PT, R0, RZ, PT, P2 ;  /* 0x000000ff0000720c */ /* 0x000fe40003f04120 */
[----:B------:R-:W-:Y:S02]  /*1480*/  SEL R10, R13, RZ, P1 ;  /* 0x000000ff0d0a7207 */ /* 0x000fe40000800000 */
[----:B------:R-:W-:Y:S02]  /*1490*/  IADD3.X R12, PT, PT, R17, R19, R18, P3, P4 ;  /* 0x00000013110c7210 */ /* 0x000fe40001fe8412 */
[----:B------:R-:W-:Y:S02]  /*14a0*/  IADD3 R8, P1, P2, R8, R16, R3 ;  /* 0x0000001008087210 */ /* 0x000fe40007a3e003 */
[----:B------:R-:W-:Y:S02]  /*14b0*/  SEL R11, R14, RZ, P0 ;  /* 0x000000ff0e0b7207 */ /* 0x000fe40000000000 */
[----:B------:R-:W-:-:S02]  /*14c0*/  ISETP.GT.U32.AND P4, PT, R2, 0x160, PT ;  /* 0x000001600200780c */ /* 0x000fc40003f84070 */
[----:B------:R-:W-:Y:S02]  /*14d0*/  SEL R14, R15, RZ, P0 ;  /* 0x000000ff0f0e7207 */ /* 0x000fe40000000000 */
[----:B------:R-:W-:Y:S02]  /*14e0*/  ISETP.GT.U32.AND P0, PT, R2, 0x180, PT ;  /* 0x000001800200780c */ /* 0x000fe40003f04070 */
[----:B------:R-:W-:Y:S02]  /*14f0*/  IADD3.X R10, PT, PT, R10, R12, R9, P1, P2 ;  /* 0x0000000c0a0a7210 */ /* 0x000fe40000fe4409 */
[C---:B------:R-:W-:Y:S02]  /*1500*/  ISETP.GT.U32.AND P3, PT, R2.reuse, 0x1a0, PT ;  /* 0x000001a00200780c */ /* 0x040fe40003f64070 */
[C---:B------:R-:W-:Y:S02]  /*1510*/  ISETP.GT.U32.AND P1, PT, R2.reuse, 0x1c0, PT ;  /* 0x000001c00200780c */ /* 0x040fe40003f24070 */
[----:B------:R-:W-:-:S02]  /*1520*/  ISETP.GT.U32.AND P2, PT, R2, 0x1e0, PT ;  /* 0x000001e00200780c */ /* 0x000fc40003f44070 */
[----:B------:R-:W-:Y:S02]  /*1530*/  ISETP.GT.U32.AND.EX P4, PT, R0, RZ, PT, P4 ;  /* 0x000000ff0000720c */ /* 0x000fe40003f84140 */
[----:B-1----:R-:W-:Y:S02]  /*1540*/  SEL R2, R24, RZ, P6 ;  /* 0x000000ff18027207 */ /* 0x002fe40003000000 */
[----:B------:R-:W-:Y:S02]  /*1550*/  ISETP.GT.U32.AND.EX P0, PT, R0, RZ, PT, P0 ;  /* 0x000000ff0000720c */ /* 0x000fe40003f04100 */
[----:B------:R-:W-:Y:S02]  /*1560*/  SEL R9, R25, RZ, P6 ;  /* 0x000000ff19097207 */ /* 0x000fe40003000000 */
[----:B------:R-:W-:Y:S02]  /*1570*/  SEL R3, R26, RZ, P4 ;  /* 0x000000ff1a037207 */ /* 0x000fe40002000000 */
[----:B------:R-:W-:-:S02]  /*1580*/  SEL R27, R27, RZ, P4 ;  /* 0x000000ff1b1b7207 */ /* 0x000fc40002000000 */
[----:B------:R-:W-:Y:S02]  /*1590*/  IADD3 R2, P6, P4, R2, R8, R11 ;  /* 0x0000000802027210 */ /* 0x000fe40007cde00b */
[----:B--2---:R-:W-:Y:S02]  /*15a0*/  SEL R8, R20, RZ, P0 ;  /* 0x000000ff14087207 */ /* 0x004fe40000000000 */
[C---:B------:R-:W-:Y:S02]  /*15b0*/  ISETP.GT.U32.AND.EX P3, PT, R0.reuse, RZ, PT, P3 ;  /* 0x000000ff0000720c */ /* 0x040fe40003f64130 */
[----:B------:R-:W-:Y:S02]  /*15c0*/  ISETP.GT.U32.AND.EX P1, PT, R0, RZ, PT, P1 ;  /* 0x000000ff0000720c */ /* 0x000fe40003f24110 */
[----:B------:R-:W-:Y:S02]  /*15d0*/  IADD3.X R9, PT, PT, R9, R10, R14, P6, P4 ;  /* 0x0000000a09097210 */ /* 0x000fe400037e840e */
[----:B------:R-:W-:-:S02]  /*15e0*/  IADD3 R8, P6, P4, R8, R2, R3 ;  /* 0x0000000208087210 */ /* 0x000fc40007cde003 */
[----:B------:R-:W-:Y:S02]  /*15f0*/  SEL R2, R22, RZ, P3 ;  /* 0x000000ff16027207 */ /* 0x000fe40001800000 */
[----:B---3--:R-:W-:Y:S02]  /*1600*/  SEL R3, R4, RZ, P1 ;  /* 0x000000ff04037207 */ /* 0x008fe40000800000 */
[----:B------:R-:W-:Y:S02]  /*1610*/  ISETP.GT.U32.AND.EX P2, PT, R0, RZ, PT, P2 ;  /* 0x000000ff0000720c */ /* 0x000fe40003f44120 */
[----:B------:R-:W-:Y:S02]  /*1620*/  SEL R20, R21, RZ, P0 ;  /* 0x000000ff15147207 */ /* 0x000fe40000000000 */
[----:B------:R-:W-:Y:S02]  /*1630*/  SEL R23, R23, RZ, P3 ;  /* 0x000000ff17177207 */ /* 0x000fe40001800000 */
[----:B------:R-:W-:-:S02]  /*1640*/  IADD3 R3, P0, P3, R3, R8, R2 ;  /* 0x0000000803037210 */ /* 0x000fc40007b1e002 */
[----:B------:R-:W-:Y:S02]  /*1650*/  SEL R4, R6, RZ, P2 ;  /* 0x000000ff06047207 */ /* 0x000fe40001000000 */
[----:B------:R-:W-:Y:S02]  /*1660*/  IADD3.X R2, PT, PT, R20, R9, R27, P6, P4 ;  /* 0x0000000914027210 */ /* 0x000fe400037e841b */
[----:B------:R-:W-:Y:S02]  /*1670*/  SEL R0, R5, RZ, P1 ;  /* 0x000000ff05007207 */ /* 0x000fe40000800000 */
[----:B------:R-:W-:Y:S02]  /*1680*/  IADD3 R4, P1, PT, R4, R3, RZ ;  /* 0x0000000304047210 */ /* 0x000fe40007f3e0ff */
[----:B------:R-:W-:Y:S02]  /*1690*/  SEL R5, R7, RZ, P2 ;  /* 0x000000ff07057207 */ /* 0x000fe40001000000 */
[----:B------:R-:W-:-:S05]  /*16a0*/  IADD3.X R0, PT, PT, R0, R2, R23, P0, P3 ;  /* 0x0000000200007210 */ /* 0x000fca00007e6417 */
[----:B------:R-:W-:Y:S01]  /*16b0*/  IMAD.X R5, R5, 0x1, R0, P1 ;  /* 0x0000000105057824 */ /* 0x000fe200008e0600 */
[----:B------:R-:W-:Y:S06]  /*16c0*/  BRA `(.L_x_329) ;  /* 0x0000001000147947 */ /* 0x000fec0003800000 */
.L_x_315:
[----:B------:R-:W0:Y:S01]  /*16d0*/  S2R R3, SR_TID.X ;  /* 0x0000000000037919 */ /* 0x000e220000002100 */
[----:B------:R-:W0:Y:S02]  /*16e0*/  LDC.64 R4, c[0x0][0x380] ;  /* 0x0000e000ff047b82 */ /* 0x000e240000000a00 */
[----:B0-----:R-:W-:-:S05]  /*16f0*/  IMAD.WIDE.U32 R4, R3, 0x8, R4 ;  /* 0x0000000803047825 */ /* 0x001fca00078e0004 */
[----:B------:R-:W2:Y:S04]  /*1700*/  LDG.E.64 R8, desc[UR6][R4.64] ;  /* 0x0000000604087981 */ /* 0x000ea8000c1e1b00 */
[----:B------:R-:W2:Y:S04]  /*1710*/  LDG.E.64 R10, desc[UR6][R4.64+0x1000] ;  /* 0x00100006040a7981 */ /* 0x000ea8000c1e1b00 */
[----:B------:R-:W2:Y:S04]  /*1720*/  LDG.E.64 R12, desc[UR6][R4.64+0x2000] ;  /* 0x00200006040c7981 */ /* 0x000ea8000c1e1b00 */
[----:B------:R-:W3:Y:S04]  /*1730*/  LDG.E.64 R14, desc[UR6][R4.64+0x3000] ;  /* 0x00300006040e7981 */ /* 0x000ee8000c1e1b00 */
[----:B------:R-:W3:Y:S04]  /*1740*/  LDG.E.64 R16, desc[UR6][R4.64+0x4000] ;  /* 0x0040000604107981 */ /* 0x000ee8000c1e1b00 */
[----:B------:R-:W4:Y:S04]  /*1750*/  LDG.E.64 R18, desc[UR6][R4.64+0x5000] ;  /* 0x0050000604127981 */ /* 0x000f28000c1e1b00 */
[----:B------:R-:W4:Y:S01]  /*1760*/  LDG.E.64 R20, desc[UR6][R4.64+0x6000] ;  /* 0x0060000604147981 */ /* 0x000f22000c1e1b00 */
[----:B------:R-:W-:Y:S01]  /*1770*/  IADD3 R6, P1, PT, R2, -0xe00, RZ ;  /* 0xfffff20002067810 */ /* 0x000fe20007f3e0ff */
[----:B------:R-:W-:-:S02]  /*1780*/  IMAD.MOV.U32 R43, RZ, RZ, 0xe00 ;  /* 0x00000e00ff2b7424 */ /* 0x000fc400078e00ff */
[----:B------:R-:W-:Y:S01]  /*1790*/  IMAD.MOV.U32 R39, RZ, RZ, RZ ;  /* 0x000000ffff277224 */ /* 0x000fe200078e00ff */
[----:B------:R-:W-:Y:S02]  /*17a0*/  ISETP.GE.U32.AND P0, PT, R6, 0xe00, PT ;  /* 0x00000e000600780c */ /* 0x000fe40003f06070 */
[----:B--2---:R-:W-:Y:S02]  /*17b0*/  IADD3 R45, P3, P4, R12, R10, R8 ;  /* 0x0000000a0c2d7210 */ /* 0x004fe40007c7e008 */
[----:B------:R-:W-:Y:S02]  /*17c0*/  IADD3.X R8, PT, PT, R0, -0x1, RZ, P1, !PT ;  /* 0xffffffff00087810 */ /* 0x000fe40000ffe4ff */
[----:B------:R-:W-:Y:S02]  /*17d0*/  IADD3.X R9, PT, PT, R13, R11, R9, P3, P4 ;  /* 0x0000000b0d097210 */ /* 0x000fe40001fe8409 */
[----:B------:R-:W-:Y:S02]  /*17e0*/  ISETP.GE.U32.AND.EX P0, PT, R8, RZ, PT, P0 ;  /* 0x000000ff0800720c */ /* 0x000fe40003f06100 */
[----:B---3--:R-:W-:-:S04]  /*17f0*/  IADD3 R45, P2, P1, R16, R14, R45 ;  /* 0x0000000e102d7210 */ /* 0x008fc8000795e02d */
[----:B------:R-:W-:Y:S02]  /*1800*/  IADD3.X R15, PT, PT, R17, R15, R9, P2, P1 ;  /* 0x0000000f110f7210 */ /* 0x000fe400017e2409 */
[----:B----4-:R-:W-:-:S04]  /*1810*/  IADD3 R45, P3, P4, R20, R18, R45 ;  /* 0x00000012142d7210 */ /* 0x010fc80007c7e02d */
[----:B------:R-:W-:Y:S01]  /*1820*/  IADD3.X R41, PT, PT, R21, R19, R15, P3, P4 ;  /* 0x0000001315297210 */ /* 0x000fe20001fe840f */
[----:B------:R-:W-:Y:S08]  /*1830*/  @!P0 BRA `(.L_x_330) ;  /* 0x0000000000808947 */ /* 0x000ff00003800000 */
[----:B------:R-:W0:Y:S01]  /*1840*/  LDC.64 R10, c[0x0][0x390] ;  /* 0x0000e400ff0a7b82 */ /* 0x000e220000000a00 */
[----:B------:R-:W-:Y:S02]  /*1850*/  IMAD.MOV.U32 R43, RZ, RZ, 0xe00 ;  /* 0x00000e00ff2b7424 */ /* 0x000fe400078e00ff */
[----:B------:R-:W-:-:S07]  /*1860*/  IMAD.MOV.U32 R39, RZ, RZ, RZ ;  /* 0x000000ffff277224 */ /* 0x000fce00078e00ff */
.L_x_332:
[----:B------:R-:W-:-:S04]  /*1870*/  LEA R22, P0, R43, R4, 0x3 ;  /* 0x000000042b167211 */ /* 0x000fc800078018ff */
[----:B------:R-:W-:-:S05]  /*1880*/  LEA.HI.X R23, R43, R5, R39, 0x3, P0 ;  /* 0x000000052b177211 */ /* 0x000fca00000f1c27 */
[----:B------:R-:W2:Y:S04]  /*1890*/  LDG.E.64 R24, desc[UR6][R22.64] ;  /* 0x0000000616187981 */ /* 0x000ea8000c1e1b00 */
[----:B------:R-:W2:Y:S04]  /*18a0*/  LDG.E.64 R26, desc[UR6][R22.64+0x1000] ;  /* 0x00100006161a7981 */ /* 0x000ea8000c1e1b00 */
[----:B------:R-:W3:Y:S04]  /*18b0*/  LDG.E.64 R18, desc[UR6][R22.64+0x2000] ;  /* 0x0020000616127981 */ /* 0x000ee8000c1e1b00 */
[----:B------:R-:W3:Y:S04]  /*18c0*/  LDG.E.64 R20, desc[UR6][R22.64+0x3000] ;  /* 0x0030000616147981 */ /* 0x000ee8000c1e1b00 */
[----:B------:R-:W4:Y:S04]  /*18d0*/  LDG.E.64 R16, desc[UR6][R22.64+0x4000] ;  /* 0x0040000616107981 */ /* 0x000f28000c1e1b00 */
[----:B------:R-:W4:Y:S04]  /*18e0*/  LDG.E.64 R14, desc[UR6][R22.64+0x5000] ;  /* 0x00500006160e7981 */ /* 0x000f28000c1e1b00 */
[----:B------:R-:W5:Y:S01]  /*18f0*/  LDG.E.64 R12, desc[UR6][R22.64+0x6000] ;  /* 0x00600006160c7981 */ /* 0x000f62000c1e1b00 */
[----:B0-----:R-:W-:-:S02]  /*1900*/  IMAD.MOV.U32 R2, RZ, RZ, R10 ;  /* 0x000000ffff027224 */ /* 0x001fc400078e000a */
[----:B------:R-:W-:-:S03]  /*1910*/  IMAD.MOV.U32 R0, RZ, RZ, R11 ;  /* 0x000000ffff007224 */ /* 0x000fc600078e000b */
[----:B------:R-:W-:-:S04]  /*1920*/  IADD3 R7, P5, PT, -R43, R2, RZ ;  /* 0x000000022b077210 */ /* 0x000fc80007fbe1ff */
[----:B------:R-:W-:Y:S01]  /*1930*/  ISETP.GE.U32.AND P0, PT, R7, 0xe00, PT ;  /* 0x00000e000700780c */ /* 0x000fe20003f06070 */
[----:B------:R-:W-:-:S05]  /*1940*/  IMAD.X R7, R0, 0x1, ~R39, P5 ;  /* 0x0000000100077824 */ /* 0x000fca00028e0e27 */
[----:B------:R-:W-:Y:S02]  /*1950*/  ISETP.GE.U32.AND.EX P0, PT, R7, RZ, PT, P0 ;  /* 0x000000ff0700720c */ /* 0x000fe40003f06100 */
[----:B--2---:R-:W-:-:S04]  /*1960*/  IADD3 R45, P3, P4, R26, R24, R45 ;  /* 0x000000181a2d7210 */ /* 0x004fc80007c7e02d */
[----:B------:R-:W-:Y:S02]  /*1970*/  IADD3.X R25, PT, PT, R27, R25, R41, P3, P4 ;  /* 0x000000191b197210 */ /* 0x000fe40001fe8429 */
[----:B---3--:R-:W-:-:S04]  /*1980*/  IADD3 R45, P1, P2, R20, R18, R45 ;  /* 0x00000012142d7210 */ /* 0x008fc80007a3e02d */
[----:B------:R-:W-:Y:S02]  /*1990*/  IADD3.X R19, PT, PT, R21, R19, R25, P1, P2 ;  /* 0x0000001315137210 */ /* 0x000fe40000fe4419 */
[----:B----4-:R-:W-:-:S04]  /*19a0*/  IADD3 R45, P3, P4, R14, R16, R45 ;  /* 0x000000100e2d7210 */ /* 0x010fc80007c7e02d */
[----:B-----5:R-:W-:Y:S02]  /*19b0*/  IADD3 R45, P1, PT, R12, R45, RZ ;  /* 0x0000002d0c2d7210 */ /* 0x020fe40007f3e0ff */
[----:B------:R-:W-:-:S05]  /*19c0*/  IADD3.X R15, PT, PT, R15, R17, R19, P3, P4 ;  /* 0x000000110f0f7210 */ /* 0x000fca0001fe8413 */
[----:B------:R-:W-:Y:S01]  /*19d0*/  IMAD.X R41, R13, 0x1, R15, P1 ;  /* 0x000000010d297824 */ /* 0x000fe200008e060f */
[----:B------:R-:W-:Y:S06]  /*19e0*/  @!P0 BRA `(.L_x_331) ;  /* 0x0000000800248947 */ /* 0x000fec0003800000 */
[----:B------:R-:W-:-:S05]  /*19f0*/  IADD3 R43, P0, PT, R43, 0xe00, RZ ;  /* 0x00000e002b2b7810 */ /* 0x000fca0007f1e0ff */
[----:B------:R-:W-:Y:S01]  /*1a00*/  IMAD.X R39, RZ, RZ, R39, P0 ;  /* 0x000000ffff277224 */ /* 0x000fe200000e0627 */
[----:B------:R-:W-:-:S04]  /*1a10*/  ISETP.GT.U32.AND P0, PT, R43, R6, PT ;  /* 0x000000062b00720c */ /* 0x000fc80003f04070 */
[----:B------:R-:W-:-:S13]  /*1a20*/  ISETP.GT.U32.AND.EX P0, PT, R39, R8, PT, P0 ;  /* 0x000000082700720c */ /* 0x000fda0003f04100 */
[----:B------:R-:W-:Y:S05]  /*1a30*/  @!P0 BRA `(.L_x_332) ;  /* 0xfffffffc008c8947 */ /* 0x000fea000383ffff */
.L_x_330:
[----:B------:R-:W-:Y:S01]  /*1a40*/  IMAD.IADD R4, R2, 0x1, -R43 ;  /* 0x0000000102047824 */ /* 0x000fe200078e0a2b */
[----:B------:R-:W-:Y:S01]  /*1a50*/  ISETP.GE.U32.AND P1, PT, R43, R2, PT ;  /* 0x000000022b00720c */ /* 0x000fe20003f26070 */
[----:B------:R-:W-:Y:S03]  /*1a60*/  BSSY.RECONVERGENT B1, `(.L_x_331) ;  /* 0x0000081000017945 */ /* 0x000fe60003800200 */
[----:B------:R-:W-:-:S04]  /*1a70*/  ISETP.GE.AND P0, PT, R3, R4, PT ;  /* 0x000000040300720c */ /* 0x000fc80003f06270 */
[----:B------:R-:W-:-:S13]  /*1a80*/  ISETP.GE.U32.OR.EX P0, PT, R39, R0, P0, P1 ;  /* 0x000000002700720c */ /* 0x000fda0000706510 */
[----:B------:R-:W-:Y:S05]  /*1a90*/  @P0 BRA `(.L_x_333) ;  /* 0x0000000400f40947 */ /* 0x000fea0003800000 */
[----:B------:R-:W-:Y:S01]  /*1aa0*/  LOP3.LUT R0, RZ, R3, RZ, 0x33, !PT ;  /* 0x00000003ff007212 */ /* 0x000fe200078e33ff */
[----:B------:R-:W-:Y:S03]  /*1ab0*/  BSSY.RECONVERGENT B2, `(.L_x_334) ;  /* 0x0000038000027945 */ /* 0x000fe60003800200 */
[----:B------:R-:W-:-:S04]  /*1ac0*/  IADD3 R2, PT, PT, -R43, R2, R0 ;  /* 0x000000022b027210 */ /* 0x000fc80007ffe100 */
[C---:B------:R-:W-:Y:S02]  /*1ad0*/  ISETP.GE.U32.AND P1, PT, R2.reuse, 0x1e00, PT ;  /* 0x00001e000200780c */ /* 0x040fe40003f26070 */
[----:B------:R-:W-:Y:S01]  /*1ae0*/  LEA.HI R0, R2, 0x1, RZ, 0x17 ;  /* 0x0000000102007811 */ /* 0x000fe200078fb8ff */
[----:B------:R-:W-:-:S03]  /*1af0*/  IMAD.MOV.U32 R2, RZ, RZ, R3 ;  /* 0x000000ffff027224 */ /* 0x000fc600078e0003 */
[----:B------:R-:W-:-:S04]  /*1b00*/  LOP3.LUT R40, R0, 0xf, RZ, 0xc0, !PT ;  /* 0x0000000f00287812 */ /* 0x000fc800078ec0ff */
[----:B------:R-:W-:-:S03]  /*1b10*/  ISETP.NE.AND P0, PT, R40, RZ, PT ;  /* 0x000000ff2800720c */ /* 0x000fc60003f05270 */
[----:B------:R-:W-:Y:S10]  /*1b20*/  @!P1 BRA `(.L_x_335) ;  /* 0x0000000000c09947 */ /* 0x000ff40003800000 */
[----:B------:R-:W0:Y:S01]  /*1b30*/  LDCU.64 UR4, c[0x0][0x380] ;  /* 0x00007000ff0477ac */ /* 0x000e220008000a00 */
[----:B------:R-:W-:Y:S02]  /*1b40*/  IADD3 R5, P1, PT, R3, R43, RZ ;  /* 0x0000002b03057210 */ /* 0x000fe40007f3e0ff */
[----:B------:R-:W-:-:S03]  /*1b50*/  LOP3.LUT R38, R0, 0xfffff0, RZ, 0xc0, !PT ;  /* 0x00fffff000267812 */ /* 0x000fc600078ec0ff */
[----:B------:R-:W-:Y:S02]  /*1b60*/  IMAD.X R2, RZ, RZ, R39, P1 ;  /* 0x000000ffff027224 */ /* 0x000fe400008e0627 */
[----:B------:R-:W-:Y:S01]  /*1b70*/  IMAD.MOV R38, RZ, RZ, -R38 ;  /* 0x000000ffff267224 */ /* 0x000fe200078e0a26 */
[----:B0-----:R-:W-:-:S04]  /*1b80*/  LEA R4, P2, R5, UR4, 0x3 ;  /* 0x0000000405047c11 */ /* 0x001fc8000f8418ff */
[----:B------:R-:W-:Y:S02]  /*1b90*/  IADD3 R4, P1, PT, R4, 0x8000, RZ ;  /* 0x0000800004047810 */ /* 0x000fe40007f3e0ff */
[----:B------:R-:W-:Y:S01]  /*1ba0*/  LEA.HI.X R5, R5, UR5, R2, 0x3, P2 ;  /* 0x0000000505057c11 */ /* 0x000fe200090f1c02 */
[----:B------:R-:W-:-:S04]  /*1bb0*/  IMAD.MOV.U32 R2, RZ, RZ, R3 ;  /* 0x000000ffff027224 */ /* 0x000fc800078e0003 */
[----:B------:R-:W-:-:S07]  /*1bc0*/  IMAD.X R5, RZ, RZ, R5, P1 ;  /* 0x000000ffff057224 */ /* 0x000fce00008e0605 */
.L_x_336:
[----:B------:R-:W2:Y:S04]  /*1bd0*/  LDG.E.64 R6, desc[UR6][R4.64+-0x8000] ;  /* 0xff80000604067981 */ /* 0x000ea8000c1e1b00 */
[----:B------:R-:W2:Y:S04]  /*1be0*/  LDG.E.64 R8, desc[UR6][R4.64+-0x7000] ;  /* 0xff90000604087981 */ /* 0x000ea8000c1e1b00 */
[----:B------:R-:W3:Y:S04]  /*1bf0*/  LDG.E.64 R10, desc[UR6][R4.64+-0x6000] ;  /* 0xffa00006040a7981 */ /* 0x000ee8000c1e1b00 */
[----:B------:R-:W3:Y:S04]  /*1c00*/  LDG.E.64 R12, desc[UR6][R4.64+-0x5000] ;  /* 0xffb00006040c7981 */ /* 0x000ee8000c1e1b00 */
[----:B------:R-:W4:Y:S04]  /*1c10*/  LDG.E.64 R14, desc[UR6][R4.64+-0x4000] ;  /* 0xffc00006040e7981 */ /* 0x000f28000c1e1b00 */
        /* <DEDUP_REMOVED lines=11> */
[----:B------:R-:W-:-:S02]  /*1cd0*/  VIADD R38, R38, 0x10 ;  /* 0x0000001026267836 */ /* 0x000fc40000000000 */
[----:B------:R-:W-:Y:S01]  /*1ce0*/  VIADD R2, R2, 0x2000 ;  /* 0x0000200002027836 */ /* 0x000fe20000000000 */
[----:B0-----:R-:W-:-:S05]  /*1cf0*/  IADD3 R4, P6, PT, R4, 0x10000, RZ ;  /* 0x0001000004047810 */ /* 0x001fca0007fde0ff */
[----:B------:R-:W-:Y:S01]  /*1d00*/  IMAD.X R5, RZ, RZ, R5, P6 ;  /* 0x000000ffff057224 */ /* 0x000fe200030e0605 */
[----:B--2---:R-:W-:-:S04]  /*1d10*/  IADD3 R45, P1, P2, R8, R6, R45 ;  /* 0x00000006082d7210 */ /* 0x004fc80007a3e02d */
[----:B------:R-:W-:Y:S02]  /*1d20*/  IADD3.X R7, PT, PT, R9, R7, R41, P1, P2 ;  /* 0x0000000709077210 */ /* 0x000fe40000fe4429 */
[----:B---3--:R-:W-:-:S04]  /*1d30*/  IADD3 R45, P3, P4, R12, R10, R45 ;  /* 0x0000000a0c2d7210 */ /* 0x008fc80007c7e02d */
        /* <DEDUP_REMOVED lines=9> */
[----:B------:R-:W-:Y:S02]  /*1dd0*/  ISETP.NE.AND P3, PT, R38, RZ, PT ;  /* 0x000000ff2600720c */ /* 0x000fe40003f65270 */
[----:B------:R-:W-:-:S04]  /*1de0*/  IADD3 R45, P2, P1, R32, R30, R45 ;  /* 0x0000001e202d7210 */ /* 0x000fc8000795e02d */
[----:B------:R-:W-:Y:S02]  /*1df0*/  IADD3.X R31, PT, PT, R33, R31, R27, P2, P1 ;  /* 0x0000001f211f7210 */ /* 0x000fe400017e241b */
[----:B------:R-:W-:-:S04]  /*1e00*/  IADD3 R45, P4, P5, R36, R34, R45 ;  /* 0x00000022242d7210 */ /* 0x000fc80007d9e02d */
[----:B------:R-:W-:Y:S01]  /*1e10*/  IADD3.X R41, PT, PT, R37, R35, R31, P4, P5 ;  /* 0x0000002325297210 */ /* 0x000fe200027ea41f */
[----:B------:R-:W-:Y:S08]  /*1e20*/  @P3 BRA `(.L_x_336) ;  /* 0xfffffffc00683947 */ /* 0x000ff0000383ffff */
.L_x_335:
[----:B------:R-:W-:Y:S05]  /*1e30*/  BSYNC.RECONVERGENT B2 ;  /* 0x0000000000027941 */ /* 0x000fea0003800200 */
.L_x_334:
[----:B------:R-:W-:Y:S05]  /*1e40*/  @!P0 BRA `(.L_x_333) ;  /* 0x0000000400088947 */ /* 0x000fea0003800000 */
[----:B------:R-:W-:Y:S01]  /*1e50*/  ISETP.GE.U32.AND P1, PT, R40, 0x8, PT ;  /* 0x000000082800780c */ /* 0x000fe20003f26070 */
[----:B------:R-:W-:Y:S01]  /*1e60*/  BSSY.RECONVERGENT B2, `(.L_x_337) ;  /* 0x000001a000027945 */ /* 0x000fe20003800200 */
[----:B------:R-:W-:-:S04]  /*1e70*/  LOP3.LUT R22, R0, 0x7, RZ, 0xc0, !PT ;  /* 0x0000000700167812 */ /* 0x000fc800078ec0ff */
[----:B------:R-:W-:-:S07]  /*1e80*/  ISETP.NE.AND P0, PT, R22, RZ, PT ;  /* 0x000000ff1600720c */ /* 0x000fce0003f05270 */
[----:B------:R-:W-:Y:S06]  /*1e90*/  @!P1 BRA `(.L_x_338) ;  /* 0x0000000000589947 */ /* 0x000fec0003800000 */
[----:B------:R-:W0:Y:S01]  /*1ea0*/  LDCU.64 UR4, c[0x0][0x380] ;  /* 0x00007000ff0477ac */ /* 0x000e220008000a00 */
[----:B------:R-:W-:-:S05]  /*1eb0*/  IADD3 R4, P1, PT, R2, R43, RZ ;  /* 0x0000002b02047210 */ /* 0x000fca0007f3e0ff */
[----:B------:R-:W-:Y:S01]  /*1ec0*/  IMAD.X R5, RZ, RZ, R39, P1 ;  /* 0x000000ffff057224 */ /* 0x000fe200008e0627 */
        /* <DEDUP_REMOVED lines=19> */
.L_x_338:
[----:B------:R-:W-:Y:S05]  /*2000*/  BSYNC.RECONVERGENT B2 ;  /* 0x0000000000027941 */ /* 0x000fea0003800200 */
.L_x_337:
        /* <DEDUP_REMOVED lines=20> */
.L_x_340:
[----:B------:R-:W-:Y:S05]  /*2150*/  BSYNC.RECONVERGENT B2 ;  /* 0x0000000000027941 */ /* 0x000fea0003800200 */
.L_x_339:
[----:B------:R-:W-:Y:S05]  /*2160*/  @!P0 BRA `(.L_x_333) ;  /* 0x0000000000408947 */ /* 0x000fea0003800000 */
[----:B------:R-:W0:Y:S01]  /*2170*/  LDCU.64 UR4, c[0x0][0x380] ;  /* 0x00007000ff0477ac */ /* 0x000e220008000a00 */
[----:B------:R-:W-:Y:S01]  /*2180*/  IADD3 R7, P0, PT, R2, R43, RZ ;  /* 0x0000002b02077210 */ /* 0x000fe20007f1e0ff */
[----:B------:R-:W-:-:S04]  /*2190*/  IMAD.MOV R0, RZ, RZ, -R0 ;  /* 0x000000ffff007224 */ /* 0x000fc800078e0a00 */
[----:B------:R-:W-:Y:S01]  /*21a0*/  IMAD.X R4, RZ, RZ, R39, P0 ;  /* 0x000000ffff047224 */ /* 0x000fe200000e0627 */
[----:B0-----:R-:W-:-:S04]  /*21b0*/  LEA R2, P1, R7, UR4, 0x3 ;  /* 0x0000000407027c11 */ /* 0x001fc8000f8218ff */
[----:B------:R-:W-:-:S09]  /*21c0*/  LEA.HI.X R7, R7, UR5, R4, 0x3, P1 ;  /* 0x0000000507077c11 */ /* 0x000fd200088f1c04 */
.L_x_341:
        /* <DEDUP_REMOVED lines=10> */
.L_x_333:
[----:B------:R-:W-:Y:S05]  /*2270*/  BSYNC.RECONVERGENT B1 ;  /* 0x0000000000017941 */ /* 0x000fea0003800200 */
.L_x_331:
[----:B------:R-:W0:Y:S01]  /*2280*/  S2R R4, SR_LANEID ;  /* 0x0000000000047919 */ /* 0x000e220000000000 */
[----:B------:R-:W-:Y:S01]  /*2290*/  ISETP.NE.AND P5, PT, R3, RZ, PT ;  /* 0x000000ff0300720c */ /* 0x000fe20003fa5270 */
        /* <DEDUP_REMOVED lines=28> */
[----:B------:R-:W-:Y:S02]  /*2460*/  @!P2 SHF.R.U32.HI R5, RZ, 0x2, R3 ;  /* 0x00000002ff05a819 */ /* 0x000fe40000011603 */
[----:B-1----:R-:W-:Y:S01]  /*2470*/  SEL R2, R2, RZ, !P1 ;  /* 0x000000ff02027207 */ /* 0x002fe20004800000 */
[----:B------:R-:W0:Y:S01]  /*2480*/  SHFL.DOWN PT, R0, R7, 0x10, 0x1f ;  /* 0x0a001f0007007f89 */ /* 0x000e2200000e0000 */
[----:B------:R-:W-:Y:S02]  /*2490*/  ISETP.GT.AND P1, PT, R4, 0xf, PT ;  /* 0x0000000f0400780c */ /* 0x000fe40003f24270 */
[----:B------:R-:W-:Y:S01]  /*24a0*/  @!P2 MOV R4, 0x400 ;  /* 0x000004000004a802 */ /* 0x000fe20000000f00 */
[----:B------:R-:W-:-:S03]  /*24b0*/  IMAD.X R9, R2, 0x1, R11, P0 ;  /* 0x0000000102097824 */ /* 0x000fc600000e060b */
[----:B--2---:R-:W-:Y:S02]  /*24c0*/  @!P2 LEA R13, R13, R4, 0x18 ;  /* 0x000000040d0da211 */ /* 0x004fe400078ec0ff */
[----:B------:R-:W1:Y:S01]  /*24d0*/  SHFL.DOWN PT, R2, R9, 0x10, 0x1f ;  /* 0x0a001f0009027f89 */ /* 0x000e6200000e0000 */
[----:B0-----:R-:W-:-:S04]  /*24e0*/  SEL R0, R0, RZ, !P1 ;  /* 0x000000ff00007207 */ /* 0x001fc80004800000 */
        /* <DEDUP_REMOVED lines=17> */
[----:B--2---:R-:W2:Y:S04]  /*2600*/  LDS.128 R12, [UR4+0x70] ;  /* 0x00007004ff0c7984 */ /* 0x004ea80008000c00 */
[----:B------:R-:W2:Y:S01]  /*2610*/  LDS.128 R8, [UR4+0x80] ;  /* 0x00008004ff087984 */ /* 0x000ea20008000c00 */
        /* <DEDUP_REMOVED lines=9> */
[----:B--2---:R-:W-:Y:S02]  /*26b0*/  IADD3 R3, P2, P3, R12, R3, R18 ;  /* 0x000000030c037210 */ /* 0x004fe40007b5e012 */
[----:B------:R-:W-:Y:S02]  /*26c0*/  IADD3.X R5, PT, PT, R17, R5, R23, P0, P1 ;  /* 0x0000000511057210 */ /* 0x000fe400007e2417 */
[----:B------:R-:W-:Y:S02]  /*26d0*/  IADD3 R3, P0, P1, R8, R3, R14 ;  /* 0x0000000308037210 */ /* 0x000fe4000791e00e */
[----:B------:R-:W-:-:S02]  /*26e0*/  IADD3.X R5, PT, PT, R13, R5, R19, P2, P3 ;  /* 0x000000050d057210 */ /* 0x000fc400017e6413 */
[----:B------:R-:W-:Y:S02]  /*26f0*/  IADD3 R4, P2, PT, R3, R10, RZ ;  /* 0x0000000a03047210 */ /* 0x000fe40007f5e0ff */
[----:B------:R-:W-:-:S05]  /*2700*/  IADD3.X R5, PT, PT, R9, R5, R15, P0, P1 ;  /* 0x0000000509057210 */ /* 0x000fca00007e240f */
[----:B------:R-:W-:-:S07]  /*2710*/  IMAD.X R5, R5, 0x1, R11, P2 ;  /* 0x0000000105057824 */ /* 0x000fce00010e060b */
.L_x_329:
[----:B------:R-:W-:Y:S05]  /*2720*/  BSYNC.RECONVERGENT B0 ;  /* 0x0000000000007941 */ /* 0x000fea0003800200 */
.L_x_314:
[----:B------:R-:W-:Y:S05]  /*2730*/  @P5 EXIT ;  /* 0x000000000000594d */ /* 0x000fea0003800000 */
[----:B------:R-:W0:Y:S01]  /*2740*/  LDCU.64 UR4, c[0x0][0x3a0] ;  /* 0x00007400ff0477ac */ /* 0x000e220008000a00 */
[----:B------:R-:W3:Y:S01]  /*2750*/  LDC.64 R2, c[0x0][0x388] ;  /* 0x0000e200ff027b82 */ /* 0x000ee20000000a00 */
[----:B012---:R-:W-:-:S04]  /*2760*/  IADD3 R4, P0, PT, R4, UR4, RZ ;  /* 0x0000000404047c10 */ /* 0x007fc8000ff1e0ff */
[----:B------:R-:W-:-:S05]  /*2770*/  IADD3.X R5, PT, PT, R5, UR5, RZ, P0, !PT ;  /* 0x0000000505057c10 */ /* 0x000fca00087fe4ff */
[----:B---3--:R-:W-:Y:S01]  /*2780*/  STG.E.64 desc[UR6][R2.64], R4 ;  /* 0x0000000402007986 */ /* 0x008fe2000c101b06 */
[----:B------:R-:W-:Y:S05]  /*2790*/  EXIT ;  /* 0x000000000000794d */ /* 0x000fea0003800000 */
.L_x_342:
        /* <DEDUP_REMOVED lines=14> */
.L_x_619:


//--------------------- .text._ZN3cub18CUB_300001_SM_10006detail6reduce28DeviceReduceSingleTileKernelINS2_10policy_hubIljN4cuda3std3__44plusIlEEE10Policy1000EPlSC_iS9_llNS7_10__identityEEEvT0_T1_T2_T3_T4_T6_ --------------------------
	.section	.text._ZN3cub18CUB_300001_SM_10006detail6reduce28DeviceReduceSingleTileKernelINS2_10policy_hubIljN4cuda3std3__44plusIlEEE10Policy1000EPlSC_iS9_llNS7_10__identityEEEvT0_T1_T2_T3_T4_T6_,"ax",@progbits
	.align	128
        .global         _ZN3cub18CUB_300001_SM_10006detail6reduce28DeviceReduceSingleTileKernelINS2_10policy_hubIljN4cuda3std3__44plusIlEEE10Policy1000EPlSC_iS9_llNS7_10__identityEEEvT0_T1_T2_T3_T4_T6_
        .type           _ZN3cub18CUB_300001_SM_10006detail6reduce28DeviceReduceSingleTileKernelINS2_10policy_hubIljN4cuda3std3__44plusIlEEE10Policy1000EPlSC_iS9_llNS7_10__identityEEEvT0_T1_T2_T3_T4_T6_,@function
        .size           _ZN3cub18CUB_300001_SM_10006detail6reduce28DeviceReduceSingleTileKernelINS2_10policy_hubIljN4cuda3std3__44plusIlEEE10Policy1000EPlSC_iS9_llNS7_10__identityEEEvT0_T1_T2_T3_T4_T6_,(.L_x_620 - _ZN3cub18CUB_300001_SM_10006detail6reduce28DeviceReduceSingleTileKernelINS2_10policy_hubIljN4cuda3std3__44plusIlEEE10Policy1000EPlSC_iS9_llNS7_10__identityEEEvT0_T1_T2_T3_T4_T6_)
        .other          _ZN3cub18CUB_300001_SM_10006detail6reduce28DeviceReduceSingleTileKernelINS2_10policy_hubIljN4cuda3std3__44plusIlEEE10Policy1000EPlSC_iS9_llNS7_10__identityEEEvT0_T1_T2_T3_T4_T6_,@"STO_CUDA_ENTRY STV_DEFAULT"
_ZN3cub18CUB_300001_SM_10006detail6reduce28DeviceReduceSingleTileKernelINS2_10policy_hubIljN4cuda3std3__44plusIlEEE10Policy1000EPlSC_iS9_llNS7_10__identityEEEvT0_T1_T2_T3_T4_T6_:
.text._ZN3cub18CUB_300001_SM_10006detail6reduce28DeviceReduceSingleTileKernelINS2_10policy_hubIljN4cuda3std3__44plusIlEEE10Policy1000EPlSC_iS9_llNS7_10__identityEEEvT0_T1_T2_T3_T4_T6_:
        /* <DEDUP_REMOVED lines=13> */
.L_x_343:
        /* <DEDUP_REMOVED lines=13> */
.L_x_347:
[----:B------:R-:W-:Y:S05]  /*01a0*/  BSYNC.RECONVERGENT B1 ;  /* 0x0000000000017941 */ /* 0x000fea0003800200 */
.L_x_346:
        /* <DEDUP_REMOVED lines=17> */
.L_x_352:
        /* <DEDUP_REMOVED lines=11> */
.L_x_351:
[----:B------:R-:W-:Y:S05]  /*0370*/  BSYNC.RECONVERGENT B2 ;  /* 0x0000000000027941 */ /* 0x000fea0003800200 */
.L_x_350:
        /* <DEDUP_REMOVED lines=8> */
.L_x_355:
        /* <DEDUP_REMOVED lines=43> */
.L_x_354:
[----:B------:R-:W-:Y:S05]  /*06b0*/  BSYNC.RECONVERGENT B2 ;  /* 0x0000000000027941 */ /* 0x000fea0003800200 */
.L_x_353:
        /* <DEDUP_REMOVED lines=26> */
.L_x_357:
[----:B------:R-:W-:Y:S05]  /*0860*/  BSYNC.RECONVERGENT B2 ;  /* 0x0000000000027941 */ /* 0x000fea0003800200 */
.L_x_356:
        /* <DEDUP_REMOVED lines=12> */
.L_x_349:
[----:B------:R-:W-:Y:S05]  /*0930*/  BSYNC.RECONVERGENT B1 ;  /* 0x0000000000017941 */ /* 0x000fea0003800200 */
.L_x_348:
        /* <DEDUP_REMOVED lines=77> */
.L_x_358:
        /* <DEDUP_REMOVED lines=130> */
.L_x_345:
        /* <DEDUP_REMOVED lines=25> */
.L_x_362:
        /* <DEDUP_REMOVED lines=24> */
.L_x_360:
        /* <DEDUP_REMOVED lines=19> */
.L_x_366:
        /* <DEDUP_REMOVED lines=9> */
.L_x_365:
[----:B------:R-:W-:Y:S05]  /*1b00*/  BSYNC.RECONVERGENT B2 ;  /* 0x0000000000027941 */ /* 0x000fea0003800200 */
.L_x_364:
        /* <DEDUP_REMOVED lines=16> */
.L_x_369:
        /* <DEDUP_REMOVED lines=45> */
.L_x_368:
[----:B------:R-:W-:Y:S05]  /*1ee0*/  BSYNC.RECONVERGENT B2 ;  /* 0x0000000000027941 */ /* 0x000fea0003800200 */
.L_x_367:
        /* <DEDUP_REMOVED lines=30> */
.L_x_371:
[----:B------:R-:W-:Y:S05]  /*20d0*/  BSYNC.RECONVERGENT B2 ;  /* 0x0000000000027941 */ /* 0x000fea0003800200 */
.L_x_370:
        /* <DEDUP_REMOVED lines=11> */
.L_x_363:
[----:B------:R-:W-:Y:S05]  /*2190*/  BSYNC.RECONVERGENT B1 ;  /* 0x0000000000017941 */ /* 0x000fea0003800200 */
.L_x_361:
        /* <DEDUP_REMOVED lines=74> */
.L_x_359:
[----:B------:R-:W-:Y:S05]  /*2640*/  BSYNC.RECONVERGENT B0 ;  /* 0x0000000000007941 */ /* 0x000fea0003800200 */
.L_x_344:
[----:B------:R-:W-:Y:S05]  /*2650*/  @P0 EXIT ;  /* 0x000000000000094d */ /* 0x000fea0003800000 */
[----:B------:R-:W0:Y:S01]  /*2660*/  LDCU.64 UR4, c[0x0][0x398] ;  /* 0x00007300ff0477ac */ /* 0x000e220008000a00 */
[----:B------:R-:W3:Y:S01]  /*2670*/  LDC.64 R4, c[0x0][0x388] ;  /* 0x0000e200ff047b82 */ /* 0x000ee20000000a00 */
[----:B012---:R-:W-:-:S04]  /*2680*/  IADD3 R2, P0, PT, R2, UR4, RZ ;  /* 0x0000000402027c10 */ /* 0x007fc8000ff1e0ff */
[----:B------:R-:W-:-:S05]  /*2690*/  IADD3.X R3, PT, PT, R3, UR5, RZ, P0, !PT ;  /* 0x0000000503037c10 */ /* 0x000fca00087fe4ff */
[----:B---3--:R-:W-:Y:S01]  /*26a0*/  STG.E.64 desc[UR6][R4.64], R2 ;  /* 0x0000000204007986 */ /* 0x008fe2000c101b06 */
[----:B------:R-:W-:Y:S05]  /*26b0*/  EXIT ;  /* 0x000000000000794d */ /* 0x000fea0003800000 */
.L_x_372:
        /* <DEDUP_REMOVED lines=12> */
.L_x_620:


//--------------------- .text._ZN3cub18CUB_300001_SM_10006detail6reduce18DeviceReduceKernelINS2_10policy_hubIljN4cuda3std3__44plusIlEEE10Policy1000EN6thrust24THRUST_300001_SM_1000_NS6detail15normal_iteratorINSD_10device_ptrIlEEEEjS9_lNS7_10__identityEEEvT0_PT3_T1_NS0_13GridEvenShareISN_EET2_T4_ --------------------------
	.section	.text._ZN3cub18CUB_300001_SM_10006detail6reduce18DeviceReduceKernelINS2_10policy_hubIljN4cuda3std3__44plusIlEEE10Policy1000EN6thrust24THRUST_300001_SM_1000_NS6detail15normal_iteratorINSD_10device_ptrIlEEEEjS9_lNS7_10__identityEEEvT0_PT3_T1_NS0_13GridEvenShareISN_EET2_T4_,"ax",@progbits
	.align	128
        .global         _ZN3cub18CUB_300001_SM_10006detail6reduce18DeviceReduceKernelINS2_10policy_hubIljN4cuda3std3__44plusIlEEE10Policy1000EN6thrust24THRUST_300001_SM_1000_NS6detail15normal_iteratorINSD_10device_ptrIlEEEEjS9_lNS7_10__identityEEEvT0_PT3_T1_NS0_13GridEvenShareISN_EET2_T4_
        .type           _ZN3cub18CUB_300001_SM_10006detail6reduce18DeviceReduceKernelINS2_10policy_hubIljN4cuda3std3__44plusIlEEE10Policy1000EN6thrust24THRUST_300001_SM_1000_NS6detail15normal_iteratorINSD_10device_ptrIlEEEEjS9_lNS7_10__identityEEEvT0_PT3_T1_NS0_13GridEvenShareISN_EET2_T4_,@function
        .size           _ZN3cub18CUB_300001_SM_10006detail6reduce18DeviceReduceKernelINS2_10policy_hubIljN4cuda3std3__44plusIlEEE10Policy1000EN6thrust24THRUST_300001_SM_1000_NS6detail15normal_iteratorINSD_10device_ptrIlEEEEjS9_lNS7_10__identityEEEvT0_PT3_T1_NS0_13GridEvenShareISN_EET2_T4_,(.L_x_621 - _ZN3cub18CUB_300001_SM_10006detail6reduce18DeviceReduceKernelINS2_10policy_hubIljN4cuda3std3__44plusIlEEE10Policy1000EN6thrust24THRUST_300001_SM_1000_NS6detail15normal_iteratorINSD_10device_ptrIlEEEEjS9_lNS7_10__identityEEEvT0_PT3_T1_NS0_13GridEvenShareISN_EET2_T4_)
        .other          _ZN3cub18CUB_300001_SM_10006detail6reduce18DeviceReduceKernelINS2_10policy_hubIljN4cuda3std3__44plusIlEEE10Policy1000EN6thrust24THRUST_300001_SM_1000_NS6detail15normal_iteratorINSD_10device_ptrIlEEEEjS9_lNS7_10__identityEEEvT0_PT3_T1_NS0_13GridEvenShareISN_EET2_T4_,@"STO_CUDA_ENTRY STV_DEFAULT"
_ZN3cub18CUB_300001_SM_10006detail6reduce18DeviceReduceKernelINS2_10policy_hubIljN4cuda3std3__44plusIlEEE10Policy1000EN6thrust24THRUST_300001_SM_1000_NS6detail15normal_iteratorINSD_10device_ptrIlEEEEjS9_lNS7_10__identityEEEvT0_PT3_T1_NS0_13GridEvenShareISN_EET2_T4_:
.text._ZN3cub18CUB_300001_SM_10006detail6reduce18DeviceReduceKernelINS2_10policy_hubIljN4cuda3std3__44plusIlEEE10Policy1000EN6thrust24THRUST_300001_SM_1000_NS6detail15normal_iteratorINSD_10device_ptrIlEEEEjS9_lNS7_10__identityEEEvT0_PT3_T1_NS0_13GridEvenShareISN_EET2_T4_:
[----:B------:R-:W-:Y:S01]  /*0000*/  LDC R1, c[0x0][0x37c] ;  /* 0x0000df00ff017b82 */ /* 0x000fe20000000800 */
[----:B------:R-:W0:Y:S07]  /*0010*/  S2R R0, SR_CTAID.X ;  /* 0x0000000000007919 */ /* 0x000e2e0000002500 */
[----:B------:R-:W1:Y:S01]  /*0020*/  LDC.64 R6, c[0x0][0x3a8] ;  /* 0x0000ea00ff067b82 */ /* 0x000e620000000a00 */
[----:B------:R-:W2:Y:S01]  /*0030*/  LDCU.64 UR6, c[0x0][0x358] ;  /* 0x00006b00ff0677ac */ /* 0x000ea20008000a00 */
[----:B------:R-:W-:Y:S01]  /*0040*/  BSSY.RECONVERGENT B0, `(.L_x_373) ;  /* 0x00002bf000007945 */ /* 0x000fe20003800200 */
[----:B-1----:R-:W-:-:S02]  /*0050*/  IMAD R18, R7, 0xe00, RZ ;  /* 0x00000e0007127824 */ /* 0x002fc400078e02ff */
[----:B0-----:R-:W-:-:S05]  /*0060*/  IMAD R28, R0, -0xe00, R6 ;  /* 0xfffff200001c7824 */ /* 0x001fca00078e0206 */
[----:B------:R-:W-:-:S13]  /*0070*/  ISETP.GT.U32.AND P0, PT, R28, 0xdff, PT ;  /* 0x00000dff1c00780c */ /* 0x000fda0003f04070 */
[----:B--2---:R-:W-:Y:S05]  /*0080*/  @P0 BRA `(.L_x_374) ;  /* 0x00000018000c0947 */ /* 0x004fea0003800000 */
[----:B------:R-:W0:Y:S01]  /*0090*/  S2R R5, SR_TID.X ;  /* 0x0000000000057919 */ /* 0x000e220000002100 */
[----:B------:R-:W-:Y:S01]  /*00a0*/  BSSY.RECONVERGENT B1, `(.L_x_375) ;  /* 0x000000a000017945 */ /* 0x000fe20003800200 */
[----:B------:R-:W-:Y:S02]  /*00b0*/  CS2R R14, SRZ ;  /* 0x00000000000e7805 */ /* 0x000fe4000001ff00 */
[----:B0-----:R-:W-:Y:S01]  /*00c0*/  ISETP.GE.U32.AND P0, PT, R5, R28, PT ;  /* 0x0000001c0500720c */ /* 0x001fe20003f06070 */
[----:B------:R-:W-:-:S12]  /*00d0*/  IMAD.MOV.U32 R3, RZ, RZ, R5 ;  /* 0x000000ffff037224 */ /* 0x000fd800078e0005 */
[----:B------:R-:W-:Y:S05]  /*00e0*/  @P0 BRA `(.L_x_376) ;  /* 0x0000000000140947 */ /* 0x000fea0003800000 */
[----:B------:R-:W0:Y:S01]  /*00f0*/  LDC.64 R14, c[0x0][0x380] ;  /* 0x0000e000ff0e7b82 */ /* 0x000e220000000a00 */
[----:B------:R-:W-:-:S04]  /*0100*/  IMAD R3, R0, 0xe00, R5 ;  /* 0x00000e0000037824 */ /* 0x000fc800078e0205 */
[----:B0-----:R-:W-:-:S06]  /*0110*/  IMAD.WIDE.U32 R14, R3, 0x8, R14 ;  /* 0x00000008030e7825 */ /* 0x001fcc00078e000e */
[----:B------:R-:W5:Y:S01]  /*0120*/  LDG.E.64 R14, desc[UR6][R14.64] ;  /* 0x000000060e0e7981 */ /* 0x000f62000c1e1b00 */
[----:B------:R-:W-:-:S07]  /*0130*/  VIADD R3, R5, 0x200 ;  /* 0x0000020005037836 */ /* 0x000fce0000000000 */
.L_x_376:
[----:B------:R-:W-:Y:S05]  /*0140*/  BSYNC.RECONVERGENT B1 ;  /* 0x0000000000017941 */ /* 0x000fea0003800200 */
.L_x_375:
[----:B------:R-:W-:Y:S01]  /*0150*/  ISETP.GE.U32.AND P0, PT, R3, R28, PT ;  /* 0x0000001c0300720c */ /* 0x000fe20003f06070 */
[----:B------:R-:W-:-:S12]  /*0160*/  BSSY.RECONVERGENT B1, `(.L_x_377) ;  /* 0x00000a6000017945 */ /* 0x000fd80003800200 */
[----:B------:R-:W-:Y:S05]  /*0170*/  @P0 BRA `(.L_x_378) ;  /* 0x0000000800900947 */ /* 0x000fea0003800000 */
[----:B------:R-:W-:Y:S01]  /*0180*/  LOP3.LUT R7, RZ, R3, RZ, 0x33, !PT ;  /* 0x00000003ff077212 */ /* 0x000fe200078e33ff */
[----:B------:R-:W-:Y:S04]  /*0190*/  BSSY.RECONVERGENT B2, `(.L_x_379) ;  /* 0x0000053000027945 */ /* 0x000fe80003800200 */
[----:B------:R-:W-:-:S04]  /*01a0*/  IMAD.IADD R7, R7, 0x1, R6 ;  /* 0x0000000107077824 */ /* 0x000fc800078e0206 */
[----:B------:R-:W-:-:S05]  /*01b0*/  IMAD R7, R0, -0xe00, R7 ;  /* 0xfffff20000077824 */ /* 0x000fca00078e0207 */
[C---:B------:R-:W-:Y:S02]  /*01c0*/  ISETP.GE.U32.AND P0, PT, R7.reuse, 0x1e00, PT ;  /* 0x00001e000700780c */ /* 0x040fe40003f06070 */
[----:B------:R-:W-:-:S04]  /*01d0*/  LEA.HI R4, R7, 0x1, RZ, 0x17 ;  /* 0x0000000107047811 */ /* 0x000fc800078fb8ff */
[----:B------:R-:W-:-:S07]  /*01e0*/  LOP3.LUT R6, R4, 0xf, RZ, 0xc0, !PT ;  /* 0x0000000f04067812 */ /* 0x000fce00078ec0ff */
[----:B------:R-:W-:Y:S05]  /*01f0*/  @!P0 BRA `(.L_x_380) ;  /* 0x0000000400308947 */ /* 0x000fea0003800000 */
[----:B------:R-:W-:Y:S01]  /*0200*/  LOP3.LUT R22, R4, 0xfffff0, RZ, 0xc0, !PT ;  /* 0x00fffff004167812 */ /* 0x000fe200078ec0ff */
[----:B------:R-:W-:Y:S01]  /*0210*/  BSSY.RECONVERGENT B3, `(.L_x_381) ;  /* 0x0000049000037945 */ /* 0x000fe20003800200 */
[----:B------:R-:W-:Y:S01]  /*0220*/  LOP3.LUT R7, R3, 0x1000, RZ, 0xfc, !PT ;  /* 0x0000100003077812 */ /* 0x000fe200078efcff */
[----:B------:R-:W-:Y:S02]  /*0230*/  IMAD R3, R0, 0xe00, R3 ;  /* 0x00000e0000037824 */ /* 0x000fe400078e0203 */
[----:B------:R-:W-:-:S07]  /*0240*/  IMAD.MOV R22, RZ, RZ, -R22 ;  /* 0x000000ffff167224 */ /* 0x000fce00078e0a16 */
.L_x_382:
[----:B------:R-:W0:Y:S01]  /*0250*/  LDC.64 R8, c[0x0][0x380] ;  /* 0x0000e000ff087b82 */ /* 0x000e220000000a00 */
[C---:B------:R-:W-:Y:S02]  /*0260*/  VIADD R19, R3.reuse, 0x200 ;  /* 0x0000020003137836 */ /* 0x040fe40000000000 */
[C---:B------:R-:W-:Y:S02]  /*0270*/  VIADD R11, R3.reuse, 0x400 ;  /* 0x00000400030b7836 */ /* 0x040fe40000000000 */
[C---:B------:R-:W-:Y:S02]  /*0280*/  VIADD R21, R3.reuse, 0x600 ;  /* 0x0000060003157836 */ /* 0x040fe40000000000 */
[----:B0-----:R-:W-:-:S04]  /*0290*/  IMAD.WIDE.U32 R16, R3, 0x8, R8 ;  /* 0x0000000803107825 */ /* 0x001fc800078e0008 */
[--C-:B------:R-:W-:Y:S02]  /*02a0*/  IMAD.WIDE.U32 R18, R19, 0x8, R8.reuse ;  /* 0x0000000813127825 */ /* 0x100fe400078e0008 */
[----:B------:R-:W2:Y:S02]  /*02b0*/  LDG.E.64 R16, desc[UR6][R16.64] ;  /* 0x0000000610107981 */ /* 0x000ea4000c1e1b00 */
[--C-:B------:R-:W-:Y:S02]  /*02c0*/  IMAD.WIDE.U32 R10, R11, 0x8, R8.reuse ;  /* 0x000000080b0a7825 */ /* 0x100fe400078e0008 */
[----:B------:R-:W2:Y:S02]  /*02d0*/  LDG.E.64 R18, desc[UR6][R18.64] ;  /* 0x0000000612127981 */ /* 0x000ea4000c1e1b00 */
[----:B------:R-:W-:Y:S02]  /*02e0*/  IMAD.WIDE.U32 R20, R21, 0x8, R8 ;  /* 0x0000000815147825 */ /* 0x000fe400078e0008 */
[----:B------:R-:W3:Y:S04]  /*02f0*/  LDG.E.64 R10, desc[UR6][R10.64] ;  /* 0x000000060a0a7981 */ /* 0x000ee8000c1e1b00 */
[----:B------:R-:W3:Y:S01]  /*0300*/  LDG.E.64 R12, desc[UR6][R20.64] ;  /* 0x00000006140c7981 */ /* 0x000ee2000c1e1b00 */
[----:B------:R-:W-:-:S02]  /*0310*/  VIADD R25, R3, 0x800 ;  /* 0x0000080003197836 */ /* 0x000fc40000000000 */
[C---:B------:R-:W-:Y:S02]  /*0320*/  VIADD R27, R3.reuse, 0xa00 ;  /* 0x00000a00031b7836 */ /* 0x040fe40000000000 */
[----:B------:R-:W-:Y:S01]  /*0330*/  VIADD R29, R3, 0xc00 ;  /* 0x00000c00031d7836 */ /* 0x000fe20000000000 */
[----:B--2--5:R-:W-:-:S04]  /*0340*/  IADD3 R23, P0, P1, R18, R16, R14 ;  /* 0x0000001012177210 */ /* 0x024fc8000791e00e */
[----:B------:R-:W-:Y:S02]  /*0350*/  IADD3.X R15, PT, PT, R19, R17, R15, P0, P1 ;  /* 0x00000011130f7210 */ /* 0x000fe400007e240f */
[----:B---3--:R-:W-:Y:S01]  /*0360*/  IADD3 R23, P0, P1, R12, R10, R23 ;  /* 0x0000000a0c177210 */ /* 0x008fe2000791e017 */
[----:B------:R-:W-:-:S03]  /*0370*/  VIADD R14, R3, 0xe00 ;  /* 0x00000e00030e7836 */ /* 0x000fc60000000000 */
[----:B------:R-:W-:Y:S01]  /*0380*/  IADD3.X R2, PT, PT, R13, R11, R15, P0, P1 ;  /* 0x0000000b0d027210 */ /* 0x000fe200007e240f */
[----:B------:R-:W-:-:S04]  /*0390*/  IMAD.WIDE.U32 R12, R25, 0x8, R8 ;  /* 0x00000008190c7825 */ /* 0x000fc800078e0008 */
[--C-:B------:R-:W-:Y:S02]  /*03a0*/  IMAD.WIDE.U32 R10, R27, 0x8, R8.reuse ;  /* 0x000000081b0a7825 */ /* 0x100fe400078e0008 */
[----:B------:R-:W2:Y:S02]  /*03b0*/  LDG.E.64 R12, desc[UR6][R12.64] ;  /* 0x000000060c0c7981 */ /* 0x000ea4000c1e1b00 */
[----:B------:R-:W-:Y:S02]  /*03c0*/  VIADD R15, R3, 0x1000 ;  /* 0x00001000030f7836 */ /* 0x000fe40000000000 */
[--C-:B------:R-:W-:Y:S01]  /*03d0*/  IMAD.WIDE.U32 R16, R29, 0x8, R8.reuse ;  /* 0x000000081d107825 */ /* 0x100fe200078e0008 */
[----:B------:R-:W2:Y:S03]  /*03e0*/  LDG.E.64 R10, desc[UR6][R10.64] ;  /* 0x000000060a0a7981 */ /* 0x000ea6000c1e1b00 */
[----:B------:R-:W-:-:S02]  /*03f0*/  IMAD.WIDE.U32 R18, R14, 0x8, R8 ;  /* 0x000000080e127825 */ /* 0x000fc400078e0008 */
[----:B------:R-:W3:Y:S02]  /*0400*/  LDG.E.64 R16, desc[UR6][R16.64] ;  /* 0x0000000610107981 */ /* 0x000ee4000c1e1b00 */
[----:B------:R-:W-:Y:S02]  /*0410*/  VIADD R25, R3, 0x1200 ;  /* 0x0000120003197836 */ /* 0x000fe40000000000 */
[--C-:B------:R-:W-:Y:S01]  /*0420*/  IMAD.WIDE.U32 R20, R15, 0x8, R8.reuse ;  /* 0x000000080f147825 */ /* 0x100fe200078e0008 */
[----:B------:R-:W3:Y:S03]  /*0430*/  LDG.E.64 R18, desc[UR6][R18.64] ;  /* 0x0000000612127981 */ /* 0x000ee6000c1e1b00 */
[----:B------:R-:W-:Y:S02]  /*0440*/  IMAD.WIDE.U32 R14, R25, 0x8, R8 ;  /* 0x00000008190e7825 */ /* 0x000fe400078e0008 */
[----:B------:R-:W4:Y:S04]  /*0450*/  LDG.E.64 R20, desc[UR6][R20.64] ;  /* 0x0000000614147981 */ /* 0x000f28000c1e1b00 */
[----:B------:R-:W4:Y:S01]  /*0460*/  LDG.E.64 R14, desc[UR6][R14.64] ;  /* 0x000000060e0e7981 */ /* 0x000f22000c1e1b00 */
[----:B------:R-:W-:-:S02]  /*0470*/  VIADD R27, R3, 0x1600 ;  /* 0x00001600031b7836 */ /* 0x000fc40000000000 */
[----:B------:R-:W-:Y:S01]  /*0480*/  VIADD R29, R3, 0x1a00 ;  /* 0x00001a00031d7836 */ /* 0x000fe20000000000 */
[----:B--2---:R-:W-:-:S04]  /*0490*/  IADD3 R23, P0, P1, R10, R12, R23 ;  /* 0x0000000c0a177210 */ /* 0x004fc8000791e017 */
[----:B------:R-:W-:Y:S02]  /*04a0*/  IADD3.X R25, PT, PT, R11, R13, R2, P0, P1 ;  /* 0x0000000d0b197210 */ /* 0x000fe400007e2402 */
[----:B---3--:R-:W-:Y:S01]  /*04b0*/  IADD3 R23, P0, P1, R18, R16, R23 ;  /* 0x0000001012177210 */ /* 0x008fe2000791e017 */
[----:B------:R-:W-:-:S03]  /*04c0*/  VIADD R13, R3, 0x1400 ;  /* 0x00001400030d7836 */ /* 0x000fc60000000000 */
[----:B------:R-:W-:Y:S02]  /*04d0*/  IADD3.X R25, PT, PT, R19, R17, R25, P0, P1 ;  /* 0x0000001113197210 */ /* 0x000fe400007e2419 */
[----:B----4-:R-:W-:Y:S01]  /*04e0*/  IADD3 R23, P0, P1, R14, R20, R23 ;  /* 0x000000140e177210 */ /* 0x010fe2000791e017 */
[----:B------:R-:W-:-:S03]  /*04f0*/  IMAD.WIDE.U32 R16, R13, 0x8, R8 ;  /* 0x000000080d107825 */ /* 0x000fc600078e0008 */
[----:B------:R-:W-:Y:S01]  /*0500*/  IADD3.X R25, PT, PT, R15, R21, R25, P0, P1 ;  /* 0x000000150f197210 */ /* 0x000fe200007e2419 */
[----:B------:R-:W-:Y:S02]  /*0510*/  IMAD.WIDE.U32 R14, R27, 0x8, R8 ;  /* 0x000000081b0e7825 */ /* 0x000fe400078e0008 */
[----:B------:R-:W2:Y:S02]  /*0520*/  LDG.E.64 R16, desc[UR6][R16.64] ;  /* 0x0000000610107981 */ /* 0x000ea4000c1e1b00 */
[C---:B------:R-:W-:Y:S02]  /*0530*/  VIADD R19, R3.reuse, 0x1800 ;  /* 0x0000180003137836 */ /* 0x040fe40000000000 */
[----:B------:R-:W2:Y:S01]  /*0540*/  LDG.E.64 R14, desc[UR6][R14.64] ;  /* 0x000000060e0e7981 */ /* 0x000ea2000c1e1b00 */
[C---:B------:R-:W-:Y:S02]  /*0550*/  VIADD R11, R3.reuse, 0x1c00 ;  /* 0x00001c00030b7836 */ /* 0x040fe40000000000 */
[----:B------:R-:W-:-:S02]  /*0560*/  VIADD R21, R3, 0x1e00 ;  /* 0x00001e0003157836 */ /* 0x000fc40000000000 */
[----:B------:R-:W-:-:S04]  /*0570*/  IMAD.WIDE.U32 R18, R19, 0x8, R8 ;  /* 0x0000000813127825 */ /* 0x000fc800078e0008 */
[--C-:B------:R-:W-:Y:S02]  /*0580*/  IMAD.WIDE.U32 R12, R29, 0x8, R8.reuse ;  /* 0x000000081d0c7825 */ /* 0x100fe400078e0008 */
[----:B------:R-:W3:Y:S02]  /*0590*/  LDG.E.64 R18, desc[UR6][R18.64] ;  /* 0x0000000612127981 */ /* 0x000ee4000c1e1b00 */
[--C-:B------:R-:W-:Y:S02]  /*05a0*/  IMAD.WIDE.U32 R10, R11, 0x8, R8.reuse ;  /* 0x000000080b0a7825 */ /* 0x100fe400078e0008 */
[----:B------:R-:W3:Y:S02]  /*05b0*/  LDG.E.64 R12, desc[UR6][R12.64] ;  /* 0x000000060c0c7981 */ /* 0x000ee4000c1e1b00 */
[----:B------:R-:W-:Y:S02]  /*05c0*/  IMAD.WIDE.U32 R8, R21, 0x8, R8 ;  /* 0x0000000815087825 */ /* 0x000fe400078e0008 */
[----:B------:R-:W4:Y:S04]  /*05d0*/  LDG.E.64 R10, desc[UR6][R10.64] ;  /* 0x000000060a0a7981 */ /* 0x000f28000c1e1b00 */
[----:B------:R-:W4:Y:S01]  /*05e0*/  LDG.E.64 R8, desc[UR6][R8.64] ;  /* 0x0000000608087981 */ /* 0x000f22000c1e1b00 */
[----:B------:R-:W-:-:S02]  /*05f0*/  VIADD R22, R22, 0x10 ;  /* 0x0000001016167836 */ /* 0x000fc40000000000 */
[----:B------:R-:W-:Y:S02]  /*0600*/  VIADD R7, R7, 0x2000 ;  /* 0x0000200007077836 */ /* 0x000fe40000000000 */
[----:B------:R-:W-:Y:S01]  /*0610*/  VIADD R3, R3, 0x2000 ;  /* 0x0000200003037836 */ /* 0x000fe20000000000 */
[----:B--2---:R-:W-:-:S04]  /*0620*/  IADD3 R21, P0, P1, R14, R16, R23 ;  /* 0x000000100e157210 */ /* 0x004fc8000791e017 */
[----:B------:R-:W-:Y:S02]  /*0630*/  IADD3.X R25, PT, PT, R15, R17, R25, P0, P1 ;  /* 0x000000110f197210 */ /* 0x000fe400007e2419 */
[----:B------:R-:W-:Y:S02]  /*0640*/  ISETP.NE.AND P0, PT, R22, RZ, PT ;  /* 0x000000ff1600720c */ /* 0x000fe40003f05270 */
[----:B---3--:R-:W-:-:S04]  /*0650*/  IADD3 R21, P2, P3, R12, R18, R21 ;  /* 0x000000120c157210 */ /* 0x008fc80007b5e015 */
[----:B------:R-:W-:Y:S02]  /*0660*/  IADD3.X R15, PT, PT, R13, R19, R25, P2, P3 ;  /* 0x000000130d0f7210 */ /* 0x000fe400017e6419 */
[----:B----4-:R-:W-:-:S04]  /*0670*/  IADD3 R14, P1, P4, R8, R10, R21 ;  /* 0x0000000a080e7210 */ /* 0x010fc80007c3e015 */
[----:B------:R-:W-:Y:S01]  /*0680*/  IADD3.X R15, PT, PT, R9, R11, R15, P1, P4 ;  /* 0x0000000b090f7210 */ /* 0x000fe20000fe840f */
[----:B------:R-:W-:Y:S08]  /*0690*/  @P0 BRA `(.L_x_382) ;  /* 0xfffffff800ec0947 */ /* 0x000ff0000383ffff */
[----:B------:R-:W-:Y:S05]  /*06a0*/  BSYNC.RECONVERGENT B3 ;  /* 0x0000000000037941 */ /* 0x000fea0003800200 */
.L_x_381:
[----:B------:R-:W-:-:S07]  /*06b0*/  VIADD R3, R7, 0xfffff000 ;  /* 0xfffff00007037836 */ /* 0x000fce0000000000 */
.L_x_380:
[----:B------:R-:W-:Y:S05]  /*06c0*/  BSYNC.RECONVERGENT B2 ;  /* 0x0000000000027941 */ /* 0x000fea0003800200 */
.L_x_379:
[----:B------:R-:W-:-:S13]  /*06d0*/  ISETP.NE.AND P0, PT, R6, RZ, PT ;  /* 0x000000ff0600720c */ /* 0x000fda0003f05270 */
[----:B------:R-:W-:Y:S05]  /*06e0*/  @!P0 BRA `(.L_x_378) ;  /* 0x0000000400348947 */ /* 0x000fea0003800000 */
[----:B------:R-:W-:Y:S01]  /*06f0*/  ISETP.GE.U32.AND P1, PT, R6, 0x8, PT ;  /* 0x000000080600780c */ /* 0x000fe20003f26070 */
[----:B------:R-:W-:Y:S01]  /*0700*/  BSSY.RECONVERGENT B2, `(.L_x_383) ;  /* 0x0000026000027945 */ /* 0x000fe20003800200 */
[----:B------:R-:W-:-:S04]  /*0710*/  LOP3.LUT R2, R4, 0x7, RZ, 0xc0, !PT ;  /* 0x0000000704027812 */ /* 0x000fc800078ec0ff */
[----:B------:R-:W-:-:S07]  /*0720*/  ISETP.NE.AND P0, PT, R2, RZ, PT ;  /* 0x000000ff0200720c */ /* 0x000fce0003f05270 */
[----:B------:R-:W-:Y:S06]  /*0730*/  @!P1 BRA `(.L_x_384) ;  /* 0x0000000000889947 */ /* 0x000fec0003800000 */
[----:B------:R-:W0:Y:S01]  /*0740*/  LDC.64 R22, c[0x0][0x380] ;  /* 0x0000e000ff167b82 */ /* 0x000e220000000a00 */
[----:B------:R-:W-:-:S04]  /*0750*/  IMAD R25, R0, 0xe00, R3 ;  /* 0x00000e0000197824 */ /* 0x000fc800078e0203 */
[C---:B------:R-:W-:Y:S02]  /*0760*/  VIADD R9, R25.reuse, 0x200 ;  /* 0x0000020019097836 */ /* 0x040fe40000000000 */
[C---:B------:R-:W-:Y:S02]  /*0770*/  VIADD R17, R25.reuse, 0x400 ;  /* 0x0000040019117836 */ /* 0x040fe40000000000 */
[C---:B------:R-:W-:Y:S02]  /*0780*/  VIADD R19, R25.reuse, 0x600 ;  /* 0x0000060019137836 */ /* 0x040fe40000000000 */
[C---:B------:R-:W-:Y:S02]  /*0790*/  VIADD R11, R25.reuse, 0x800 ;  /* 0x00000800190b7836 */ /* 0x040fe40000000000 */
[C---:B------:R-:W-:Y:S02]  /*07a0*/  VIADD R13, R25.reuse, 0xa00 ;  /* 0x00000a00190d7836 */ /* 0x040fe40000000000 */
[----:B------:R-:W-:-:S02]  /*07b0*/  VIADD R21, R25, 0xc00 ;  /* 0x00000c0019157836 */ /* 0x000fc40000000000 */
[----:B0-----:R-:W-:-:S04]  /*07c0*/  IMAD.WIDE.U32 R6, R25, 0x8, R22 ;  /* 0x0000000819067825 */ /* 0x001fc800078e0016 */
[--C-:B------:R-:W-:Y:S02]  /*07d0*/  IMAD.WIDE.U32 R8, R9, 0x8, R22.reuse ;  /* 0x0000000809087825 */ /* 0x100fe400078e0016 */
[----:B------:R-:W2:Y:S02]  /*07e0*/  LDG.E.64 R6, desc[UR6][R6.64] ;  /* 0x0000000606067981 */ /* 0x000ea4000c1e1b00 */
[--C-:B------:R-:W-:Y:S02]  /*07f0*/  IMAD.WIDE.U32 R16, R17, 0x8, R22.reuse ;  /* 0x0000000811107825 */ /* 0x100fe400078e0016 */
[----:B------:R-:W2:Y:S02]  /*0800*/  LDG.E.64 R8, desc[UR6][R8.64] ;  /* 0x0000000608087981 */ /* 0x000ea4000c1e1b00 */
[----:B------:R-:W-:Y:S02]  /*0810*/  IMAD.WIDE.U32 R18, R19, 0x8, R22 ;  /* 0x0000000813127825 */ /* 0x000fe400078e0016 */
[----:B------:R-:W3:Y:S02]  /*0820*/  LDG.E.64 R16, desc[UR6][R16.64] ;  /* 0x0000000610107981 */ /* 0x000ee4000c1e1b00 */
[----:B------:R-:W-:-:S02]  /*0830*/  VIADD R25, R25, 0xe00 ;  /* 0x00000e0019197836 */ /* 0x000fc40000000000 */
[--C-:B------:R-:W-:Y:S01]  /*0840*/  IMAD.WIDE.U32 R10, R11, 0x8, R22.reuse ;  /* 0x000000080b0a7825 */ /* 0x100fe200078e0016 */
[----:B------:R-:W3:Y:S03]  /*0850*/  LDG.E.64 R18, desc[UR6][R18.64] ;  /* 0x0000000612127981 */ /* 0x000ee6000c1e1b00 */
[--C-:B------:R-:W-:Y:S02]  /*0860*/  IMAD.WIDE.U32 R12, R13, 0x8, R22.reuse ;  /* 0x000000080d0c7825 */ /* 0x100fe400078e0016 */
[----:B------:R-:W4:Y:S02]  /*0870*/  LDG.E.64 R10, desc[UR6][R10.64] ;  /* 0x000000060a0a7981 */ /* 0x000f24000c1e1b00 */
[--C-:B------:R-:W-:Y:S02]  /*0880*/  IMAD.WIDE.U32 R20, R21, 0x8, R22.reuse ;  /* 0x0000000815147825 */ /* 0x100fe400078e0016 */
[----:B------:R-:W4:Y:S02]  /*0890*/  LDG.E.64 R12, desc[UR6][R12.64] ;  /* 0x000000060c0c7981 */ /* 0x000f24000c1e1b00 */
[----:B------:R-:W-:-:S02]  /*08a0*/  IMAD.WIDE.U32 R22, R25, 0x8, R22 ;  /* 0x0000000819167825 */ /* 0x000fc400078e0016 */
        /* <DEDUP_REMOVED lines=11> */
.L_x_384:
[----:B------:R-:W-:Y:S05]  /*0960*/  BSYNC.RECONVERGENT B2 ;  /* 0x0000000000027941 */ /* 0x000fea0003800200 */
.L_x_383:
        /* <DEDUP_REMOVED lines=19> */
[----:B------:R-:W-:Y:S01]  /*0aa0*/  VIADD R3, R3, 0x800 ;  /* 0x0000080003037836 */ /* 0x000fe20000000000 */
[----:B--2--5:R-:W-:-:S04]  /*0ab0*/  IADD3 R17, P0, P2, R10, R8, R14 ;  /* 0x000000080a117210 */ /* 0x024fc80007a1e00e */
[----:B------:R-:W-:Y:S02]  /*0ac0*/  IADD3.X R15, PT, PT, R11, R9, R15, P0, P2 ;  /* 0x000000090b0f7210 */ /* 0x000fe400007e440f */
[----:B---3--:R-:W-:-:S04]  /*0ad0*/  IADD3 R14, P3, P4, R6, R12, R17 ;  /* 0x0000000c060e7210 */ /* 0x008fc80007c7e011 */
[----:B------:R-:W-:-:S09]  /*0ae0*/  IADD3.X R15, PT, PT, R7, R13, R15, P3, P4 ;  /* 0x0000000d070f7210 */ /* 0x000fd20001fe840f */
.L_x_386:
[----:B------:R-:W-:Y:S05]  /*0af0*/  BSYNC.RECONVERGENT B2 ;  /* 0x0000000000027941 */ /* 0x000fea0003800200 */
.L_x_385:
[----:B------:R-:W-:Y:S05]  /*0b00*/  @!P1 BRA `(.L_x_378) ;  /* 0x00000000002c9947 */ /* 0x000fea0003800000 */
[----:B------:R-:W0:Y:S01]  /*0b10*/  LDC.64 R6, c[0x0][0x380] ;  /* 0x0000e000ff067b82 */ /* 0x000e220000000a00 */
[----:B------:R-:W-:Y:S02]  /*0b20*/  IMAD R9, R0, 0xe00, R3 ;  /* 0x00000e0000097824 */ /* 0x000fe400078e0203 */
[----:B------:R-:W-:-:S07]  /*0b30*/  IMAD.MOV R4, RZ, RZ, -R4 ;  /* 0x000000ffff047224 */ /* 0x000fce00078e0a04 */
.L_x_387:
[----:B0-----:R-:W-:-:S06]  /*0b40*/  IMAD.WIDE.U32 R2, R9, 0x8, R6 ;  /* 0x0000000809027825 */ /* 0x001fcc00078e0006 */
[----:B------:R-:W2:Y:S01]  /*0b50*/  LDG.E.64 R2, desc[UR6][R2.64] ;  /* 0x0000000602027981 */ /* 0x000ea2000c1e1b00 */
[----:B------:R-:W-:Y:S02]  /*0b60*/  VIADD R4, R4, 0x1 ;  /* 0x0000000104047836 */ /* 0x000fe40000000000 */
[----:B------:R-:W-:-:S03]  /*0b70*/  VIADD R9, R9, 0x200 ;  /* 0x0000020009097836 */ /* 0x000fc60000000000 */
[----:B------:R-:W-:Y:S02]  /*0b80*/  ISETP.NE.AND P0, PT, R4, RZ, PT ;  /* 0x000000ff0400720c */ /* 0x000fe40003f05270 */
[----:B--2--5:R-:W-:-:S05]  /*0b90*/  IADD3 R14, P1, PT, R2, R14, RZ ;  /* 0x0000000e020e7210 */ /* 0x024fca0007f3e0ff */
[----:B------:R-:W-:-:S06]  /*0ba0*/  IMAD.X R15, R3, 0x1, R15, P1 ;  /* 0x00000001030f7824 */ /* 0x000fcc00008e060f */
[----:B------:R-:W-:Y:S05]  /*0bb0*/  @P0 BRA `(.L_x_387) ;  /* 0xfffffffc00e00947 */ /* 0x000fea000383ffff */
.L_x_378:
[----:B------:R-:W-:Y:S05]  /*0bc0*/  BSYNC.RECONVERGENT B1 ;  /* 0x0000000000017941 */ /* 0x000fea0003800200 */
.L_x_377:
[----:B------:R-:W-:-:S13]  /*0bd0*/  ISETP.GE.U32.AND P0, PT, R28, 0x200, PT ;  /* 0x000002001c00780c */ /* 0x000fda0003f06070 */
        /* <DEDUP_REMOVED lines=23> */
[C---:B------:R-:W-:Y:S01]  /*0d50*/  ISETP.GT.AND P0, PT, R10.reuse, 0x17, PT ;  /* 0x000000170a00780c */ /* 0x040fe20003f04270 */
        /* <DEDUP_REMOVED lines=10> */
[----:B------:R-:W-:Y:S01]  /*0e00*/  IMAD.X R8, R3, 0x1, R4, P2 ;  /* 0x0000000103087824 */ /* 0x000fe200010e0604 */
[----:B------:R-:W-:-:S04]  /*0e10*/  @!P1 SHF.R.U32.HI R4, RZ, 0x2, R5 ;  /* 0x00000002ff049819 */ /* 0x000fc80000011605 */
[----:B------:R-:W1:Y:S01]  /*0e20*/  SHFL.DOWN PT, R3, R8, 0x10, 0x1f ;  /* 0x0a001f0008037f89 */ /* 0x000e6200000e0000 */
[----:B------:R-:W-:Y:S02]  /*0e30*/  @!P1 LOP3.LUT R4, R4, 0xf8, RZ, 0xc0, !PT ;  /* 0x000000f804049812 */ /* 0x000fe400078ec0ff */
[----:B--2---:R-:W-:-:S05]  /*0e40*/  @!P1 LEA R7, R7, R6, 0x18 ;  /* 0x0000000607079211 */ /* 0x004fca00078ec0ff */
[----:B------:R-:W-:Y:S01]  /*0e50*/  @!P1 IMAD.IADD R7, R4, 0x1, R7 ;  /* 0x0000000104079824 */ /* 0x000fe200078e0207 */
[----:B0-----:R-:W-:-:S04]  /*0e60*/  SEL R2, R2, RZ, !P0 ;  /* 0x000000ff02027207 */ /* 0x001fc80004000000 */
[----:B------:R-:W-:Y:S02]  /*0e70*/  IADD3 R2, P2, PT, R2, R9, RZ ;  /* 0x0000000902027210 */ /* 0x000fe40007f5e0ff */
[----:B-1----:R-:W-:Y:S02]  /*0e80*/  SEL R3, R3, RZ, !P0 ;  /* 0x000000ff03037207 */ /* 0x002fe40004000000 */
[----:B------:R-:W-:-:S03]  /*0e90*/  ISETP.NE.AND P0, PT, R5, RZ, PT ;  /* 0x000000ff0500720c */ /* 0x000fc60003f05270 */
        /* <DEDUP_REMOVED lines=9> */
[----:B-1----:R-:W1:Y:S04]  /*0f30*/  LDS.128 R4, [UR4+0x30] ;  /* 0x00003004ff047984 */ /* 0x002e680008000c00 */
        /* <DEDUP_REMOVED lines=22> */
.L_x_388:
[----:B------:R-:W-:-:S04]  /*10a0*/  LOP3.LUT R2, R5, 0x3e0, RZ, 0xc0, !PT ;  /* 0x000003e005027812 */ /* 0x000fc800078ec0ff */
[----:B------:R-:W-:Y:S01]  /*10b0*/  LOP3.LUT R7, RZ, R2, RZ, 0x33, !PT ;  /* 0x00000002ff077212 */ /* 0x000fe200078e33ff */
[----:B------:R-:W-:Y:S02]  /*10c0*/  VIADD R3, R2, 0x20 ;  /* 0x0000002002037836 */ /* 0x000fe40000000000 */
[----:B------:R-:W0:Y:S02]  /*10d0*/  S2R R2, SR_LANEID ;  /* 0x0000000000027919 */ /* 0x000e240000000000 */
        /* <DEDUP_REMOVED lines=53> */
[----:B------:R-:W1:Y:S01]  /*1430*/  S2UR UR5, SR_CgaCtaId ;  /* 0x00000000000579c3 */ /* 0x000e620000008800 */
[----:B------:R-:W-:Y:S01]  /*1440*/  UMOV UR4, 0x400 ;  /* 0x0000040000047882 */ /* 0x000fe20000000000 */
[C---:B------:R-:W-:Y:S02]  /*1450*/  ISETP.GT.U32.AND P1, PT, R28.reuse, 0x20, PT ;  /* 0x000000201c00780c */ /* 0x040fe40003f24070 */
[C---:B------:R-:W-:Y:S02]  /*1460*/  ISETP.GT.U32.AND P2, PT, R28.reuse, 0x40, PT ;  /* 0x000000401c00780c */ /* 0x040fe40003f44070 */
[C---:B------:R-:W-:Y:S02]  /*1470*/  ISETP.GT.U32.AND P3, PT, R28.reuse, 0x80, PT ;  /* 0x000000801c00780c */ /* 0x040fe40003f64070 */
[C---:B------:R-:W-:Y:S02]  /*1480*/  ISETP.GT.U32.AND P5, PT, R28.reuse, 0x180, PT ;  /* 0x000001801c00780c */ /* 0x040fe40003fa4070 */
[----:B------:R-:W-:Y:S01]  /*1490*/  ISETP.GT.U32.AND P6, PT, R28, 0x1a0, PT ;  /* 0x000001a01c00780c */ /* 0x000fe20003fc4070 */
[----:B-1----:R-:W-:-:S09]  /*14a0*/  ULEA UR4, UR5, UR4, 0x18 ;  /* 0x0000000405047291 */ /* 0x002fd2000f8ec0ff */
[----:B------:R-:W1:Y:S04]  /*14b0*/  LDS.64 R12, [UR4+0x18] ;  /* 0x00001804ff0c7984 */ /* 0x000e680008000a00 */
[----:B------:R-:W2:Y:S04]  /*14c0*/  LDS.128 R16, [UR4+0x20] ;  /* 0x00002004ff107984 */ /* 0x000ea80008000c00 */
[----:B------:R-:W3:Y:S04]  /*14d0*/  LDS.128 R4, [UR4+0x30] ;  /* 0x00003004ff047984 */ /* 0x000ee80008000c00 */
[----:B0-----:R-:W0:Y:S04]  /*14e0*/  LDS.128 R8, [UR4+0x40] ;  /* 0x00004004ff087984 */ /* 0x001e280008000c00 */
[----:B------:R-:W-:Y:S01]  /*14f0*/  LDS.128 R24, [UR4+0x80] ;  /* 0x00008004ff187984 */ /* 0x000fe20008000c00 */
[----:B-1----:R-:W-:-:S02]  /*1500*/  SEL R22, R12, RZ, P1 ;  /* 0x000000ff0c167207 */ /* 0x002fc40000800000 */
[----:B------:R-:W-:Y:S02]  /*1510*/  SEL R23, R13, RZ, P1 ;  /* 0x000000ff0d177207 */ /* 0x000fe40000800000 */
[----:B--2---:R-:W-:Y:S01]  /*1520*/  SEL R21, R16, RZ, P2 ;  /* 0x000000ff10157207 */ /* 0x004fe20001000000 */
[----:B------:R-:W1:Y:S01]  /*1530*/  LDS.128 R12, [UR4+0x50] ;  /* 0x00005004ff0c7984 */ /* 0x000e620008000c00 */
[----:B------:R-:W-:Y:S02]  /*1540*/  ISETP.GT.U32.AND P1, PT, R28, 0x60, PT ;  /* 0x000000601c00780c */ /* 0x000fe40003f24070 */
[----:B------:R-:W-:Y:S02]  /*1550*/  SEL R20, R17, RZ, P2 ;  /* 0x000000ff11147207 */ /* 0x000fe40001000000 */
[----:B------:R-:W-:Y:S02]  /*1560*/  IADD3 R16, P2, P4, R21, R22, R2 ;  /* 0x0000001615107210 */ /* 0x000fe40007c5e002 */
[----:B------:R-:W-:-:S02]  /*1570*/  SEL R17, R18, RZ, P1 ;  /* 0x000000ff12117207 */ /* 0x000fc40000800000 */
[----:B---3--:R-:W-:Y:S02]  /*1580*/  SEL R4, R4, RZ, P3 ;  /* 0x000000ff04047207 */ /* 0x008fe40001800000 */
[----:B------:R-:W-:Y:S02]  /*1590*/  IADD3.X R20, PT, PT, R20, R23, R3, P2, P4 ;  /* 0x0000001714147210 */ /* 0x000fe400017e8403 */
[----:B------:R-:W-:Y:S02]  /*15a0*/  SEL R3, R5, RZ, P3 ;  /* 0x000000ff05037207 */ /* 0x000fe40001800000 */
[----:B------:R-:W-:Y:S02]  /*15b0*/  SEL R2, R19, RZ, P1 ;  /* 0x000000ff13027207 */ /* 0x000fe40000800000 */
[----:B------:R-:W-:Y:S02]  /*15c0*/  IADD3 R4, P3, P4, R4, R16, R17 ;  /* 0x0000001004047210 */ /* 0x000fe40007c7e011 */
[----:B------:R-:W2:Y:S01]  /*15d0*/  LDS.128 R16, [UR4+0x60] ;  /* 0x00006004ff107984 */ /* 0x000ea20008000c00 */
[----:B------:R-:W-:-:S02]  /*15e0*/  ISETP.GT.U32.AND P1, PT, R28, 0xa0, PT ;  /* 0x000000a01c00780c */ /* 0x000fc40003f24070 */
[----:B------:R-:W-:Y:S02]  /*15f0*/  IADD3.X R3, PT, PT, R3, R20, R2, P3, P4 ;  /* 0x0000001403037210 */ /* 0x000fe40001fe8402 */
[----:B------:R-:W3:Y:S01]  /*1600*/  LDS.128 R20, [UR4+0x70] ;  /* 0x00007004ff147984 */ /* 0x000ee20008000c00 */
[----:B------:R-:W-:Y:S02]  /*1610*/  ISETP.GT.U32.AND P2, PT, R28, 0xc0, PT ;  /* 0x000000c01c00780c */ /* 0x000fe40003f44070 */
[----:B------:R-:W-:Y:S02]  /*1620*/  SEL R5, R6, RZ, P1 ;  /* 0x000000ff06057207 */ /* 0x000fe40000800000 */
[----:B0-----:R-:W-:Y:S02]  /*1630*/  SEL R2, R8, RZ, P2 ;  /* 0x000000ff08027207 */ /* 0x001fe40001000000 */
[----:B------:R-:W-:Y:S02]  /*1640*/  SEL R7, R7, RZ, P1 ;  /* 0x000000ff07077207 */ /* 0x000fe40000800000 */
[----:B------:R-:W-:-:S02]  /*1650*/  ISETP.GT.U32.AND P1, PT, R28, 0xe0, PT ;  /* 0x000000e01c00780c */ /* 0x000fc40003f24070 */
[----:B------:R-:W-:Y:S02]  /*1660*/  IADD3 R2, P3, P4, R2, R4, R5 ;  /* 0x0000000402027210 */ /* 0x000fe40007c7e005 */
[----:B------:R-:W-:Y:S02]  /*1670*/  SEL R6, R9, RZ, P2 ;  /* 0x000000ff09067207 */ /* 0x000fe40001000000 */
[----:B------:R-:W-:Y:S02]  /*1680*/  ISETP.GT.U32.AND P2, PT, R28, 0x100, PT ;  /* 0x000001001c00780c */ /* 0x000fe40003f44070 */
[----:B------:R-:W-:Y:S02]  /*1690*/  SEL R4, R10, RZ, P1 ;  /* 0x000000ff0a047207 */ /* 0x000fe40000800000 */
[----:B------:R-:W-:Y:S02]  /*16a0*/  SEL R10, R11, RZ, P1 ;  /* 0x000000ff0b0a7207 */ /* 0x000fe40000800000 */
[----:B------:R-:W-:-:S02]  /*16b0*/  ISETP.GT.U32.AND P1, PT, R28, 0x120, PT ;  /* 0x000001201c00780c */ /* 0x000fc40003f24070 */
[----:B------:R-:W-:Y:S02]  /*16c0*/  IADD3.X R6, PT, PT, R6, R3, R7, P3, P4 ;  /* 0x0000000306067210 */ /* 0x000fe40001fe8407 */
[----:B-1----:R-:W-:Y:S02]  /*16d0*/  SEL R3, R12, RZ, P2 ;  /* 0x000000ff0c037207 */ /* 0x002fe40001000000 */
[----:B------:R-:W-:Y:S02]  /*16e0*/  SEL R7, R13, RZ, P2 ;  /* 0x000000ff0d077207 */ /* 0x000fe40001000000 */
[----:B------:R-:W-:Y:S02]  /*16f0*/  ISETP.GT.U32.AND P2, PT, R28, 0x140, PT ;  /* 0x000001401c00780c */ /* 0x000fe40003f44070 */
[----:B------:R-:W-:Y:S02]  /*1700*/  SEL R5, R14, RZ, P1 ;  /* 0x000000ff0e057207 */ /* 0x000fe40000800000 */
[----:B------:R-:W-:-:S02]  /*1710*/  SEL R15, R15, RZ, P1 ;  /* 0x000000ff0f0f7207 */ /* 0x000fc40000800000 */
[----:B------:R-:W-:Y:S02]  /*1720*/  ISETP.GT.U32.AND P1, PT, R28, 0x160, PT ;  /* 0x000001601c00780c */ /* 0x000fe40003f24070 */
[----:B------:R-:W-:Y:S02]  /*1730*/  IADD3 R4, P3, P4, R3, R2, R4 ;  /* 0x0000000203047210 */ /* 0x000fe40007c7e004 */
[----:B--2---:R-:W-:Y:S02]  /*1740*/  SEL R2, R16, RZ, P2 ;  /* 0x000000ff10027207 */ /* 0x004fe40001000000 */
[----:B------:R-:W-:Y:S02]  /*1750*/  SEL R3, R18, RZ, P1 ;  /* 0x000000ff12037207 */ /* 0x000fe40000800000 */
[----:B------:R-:W-:Y:S02]  /*1760*/  IADD3.X R7, PT, PT, R7, R6, R10, P3, P4 ;  /* 0x0000000607077210 */ /* 0x000fe40001fe840a */
[----:B------:R-:W-:-:S02]  /*1770*/  SEL R18, R19, RZ, P1 ;  /* 0x000000ff13127207 */ /* 0x000fc40000800000 */
[----:B------:R-:W-:Y:S02]  /*1780*/  SEL R6, R17, RZ, P2 ;  /* 0x000000ff11067207 */ /* 0x000fe40001000000 */
[----:B------:R-:W-:Y:S02]  /*1790*/  IADD3 R2, P1, P3, R2, R4, R5 ;  /* 0x0000000402027210 */ /* 0x000fe40007b3e005 */
[----:B---3--:R-:W-:Y:S02]  /*17a0*/  SEL R4, R20, RZ, P5 ;  /* 0x000000ff14047207 */ /* 0x008fe40002800000 */
[----:B------:R-:W-:Y:S02]  /*17b0*/  ISETP.GT.U32.AND P2, PT, R28, 0x1c0, PT ;  /* 0x000001c01c00780c */ /* 0x000fe40003f44070 */
[----:B------:R-:W-:Y:S02]  /*17c0*/  IADD3.X R6, PT, PT, R6, R7, R15, P1, P3 ;  /* 0x0000000706067210 */ /* 0x000fe40000fe640f */
[----:B------:R-:W-:-:S02]  /*17d0*/  IADD3 R4, P3, P4, R4, R2, R3 ;  /* 0x0000000204047210 */ /* 0x000fc40007c7e003 */
[----:B------:R-:W-:Y:S02]  /*17e0*/  SEL R2, R22, RZ, P6 ;  /* 0x000000ff16027207 */ /* 0x000fe40003000000 */
[----:B------:R-:W-:Y:S02]  /*17f0*/  SEL R3, R24, RZ, P2 ;  /* 0x000000ff18037207 */ /* 0x000fe40001000000 */
[----:B------:R-:W-:Y:S02]  /*1800*/  ISETP.GT.U32.AND P1, PT, R28, 0x1e0, PT ;  /* 0x000001e01c00780c */ /* 0x000fe40003f24070 */
        /* <DEDUP_REMOVED lines=11> */
.L_x_374:
[----:B------:R-:W0:Y:S01]  /*18c0*/  S2R R5, SR_TID.X ;  /* 0x0000000000057919 */ /* 0x000e220000002100 */
[----:B------:R-:W1:Y:S01]  /*18d0*/  LDC.64 R2, c[0x0][0x380] ;  /* 0x0000e000ff027b82 */ /* 0x000e620000000a00 */
[----:B0-----:R-:W-:-:S04]  /*18e0*/  IMAD R23, R0, 0xe00, R5 ;  /* 0x00000e0000177824 */ /* 0x001fc800078e0205 */
        /* <DEDUP_REMOVED lines=8> */
[----:B--2---:R-:W-:-:S04]  /*1970*/  IADD3 R19, P0, P1, R16, R20, R14 ;  /* 0x0000001410137210 */ /* 0x004fc8000791e00e */
[----:B------:R-:W-:Y:S02]  /*1980*/  IADD3.X R15, PT, PT, R17, R21, R15, P0, P1 ;  /* 0x00000015110f7210 */ /* 0x000fe400007e240f */
[----:B------:R-:W-:Y:S02]  /*1990*/  ISETP.GE.U32.AND P0, PT, R28, R18, PT ;  /* 0x000000121c00720c */ /* 0x000fe40003f06070 */
[----:B---3--:R-:W-:-:S04]  /*19a0*/  IADD3 R19, P2, P3, R8, R10, R19 ;  /* 0x0000000a08137210 */ /* 0x008fc80007b5e013 */
[----:B------:R-:W-:Y:S02]  /*19b0*/  IADD3.X R9, PT, PT, R9, R11, R15, P2, P3 ;  /* 0x0000000b09097210 */ /* 0x000fe400017e640f */
[----:B----4-:R-:W-:-:S04]  /*19c0*/  IADD3 R2, P1, P4, R12, R2, R19 ;  /* 0x000000020c027210 */ /* 0x010fc80007c3e013 */
[----:B------:R-:W-:Y:S01]  /*19d0*/  IADD3.X R19, PT, PT, R13, R3, R9, P1, P4 ;  /* 0x000000030d137210 */ /* 0x000fe20000fe8409 */
[----:B------:R-:W-:Y:S08]  /*19e0*/  @!P0 BRA `(.L_x_390) ;  /* 0x0000000c00688947 */ /* 0x000ff00003800000 */
[----:B------:R-:W-:Y:S01]  /*19f0*/  IMAD.IADD R22, R0, 0x1, R7 ;  /* 0x0000000100167824 */ /* 0x000fe200078e0207 */
[----:B------:R-:W-:Y:S01]  /*1a00*/  LOP3.LUT R3, RZ, R5, RZ, 0x33, !PT ;  /* 0x00000005ff037212 */ /* 0x000fe200078e33ff */
[----:B------:R-:W-:Y:S01]  /*1a10*/  VIADD R28, R6, 0xfffff200 ;  /* 0xfffff200061c7836 */ /* 0x000fe20000000000 */
[----:B------:R-:W0:Y:S01]  /*1a20*/  LDCU.64 UR8, c[0x0][0x380] ;  /* 0x00007000ff0877ac */ /* 0x000e220008000a00 */
[----:B------:R-:W-:Y:S01]  /*1a30*/  IMAD R22, R22, 0xe00, RZ ;  /* 0x00000e0016167824 */ /* 0x000fe200078e02ff */
[----:B------:R-:W-:Y:S01]  /*1a40*/  IADD3 R3, PT, PT, -R18, R6, R3 ;  /* 0x0000000612037210 */ /* 0x000fe20007ffe103 */
[----:B------:R-:W-:Y:S02]  /*1a50*/  UMOV UR4, URZ ;  /* 0x000000ff00047c82 */ /* 0x000fe40008000000 */
[--C-:B------:R-:W-:Y:S01]  /*1a60*/  IMAD.MOV.U32 R7, RZ, RZ, R22.reuse ;  /* 0x000000ffff077224 */ /* 0x100fe200078e0016 */
[----:B------:R-:W-:Y:S01]  /*1a70*/  ISETP.GT.U32.AND P0, PT, R22, R28, PT ;  /* 0x0000001c1600720c */ /* 0x000fe20003f04070 */
[----:B------:R-:W-:Y:S01]  /*1a80*/  IMAD R4, R0, -0xe00, R3 ;  /* 0xfffff20000047824 */ /* 0x000fe200078e0203 */
[----:B------:R-:W-:Y:S01]  /*1a90*/  IADD3 R3, PT, PT, R22, 0x1000, R5 ;  /* 0x0000100016037810 */ /* 0x000fe20007ffe005 */
[----:B------:R-:W-:-:S10]  /*1aa0*/  IMAD.MOV.U32 R23, RZ, RZ, R22 ;  /* 0x000000ffff177224 */ /* 0x000fd400078e0016 */
[----:B0-----:R-:W-:Y:S05]  /*1ab0*/  @P0 BRA `(.L_x_391) ;  /* 0x0000000000780947 */ /* 0x001fea0003800000 */
.L_x_392:
[----:B------:R-:W-:-:S05]  /*1ac0*/  IADD3 R6, P0, PT, R5, R23, RZ ;  /* 0x0000001705067210 */ /* 0x000fca0007f1e0ff */
[----:B------:R-:W-:Y:S01]  /*1ad0*/  IMAD.X R9, RZ, RZ, RZ, P0 ;  /* 0x000000ffff097224 */ /* 0x000fe200000e06ff */
[----:B------:R-:W-:-:S04]  /*1ae0*/  LEA R26, P0, R6, UR8, 0x3 ;  /* 0x00000008061a7c11 */ /* 0x000fc8000f8018ff */
[----:B------:R-:W-:Y:S02]  /*1af0*/  LEA.HI.X R27, R6, UR9, R9, 0x3, P0 ;  /* 0x00000009061b7c11 */ /* 0x000fe400080f1c09 */
[----:B------:R-:W0:Y:S03]  /*1b00*/  LDC R6, c[0x0][0x3a8] ;  /* 0x0000ea00ff067b82 */ /* 0x000e260000000800 */
[----:B------:R-:W2:Y:S04]  /*1b10*/  LDG.E.64 R24, desc[UR6][R26.64] ;  /* 0x000000061a187981 */ /* 0x000ea8000c1e1b00 */
[----:B------:R-:W2:Y:S04]  /*1b20*/  LDG.E.64 R20, desc[UR6][R26.64+0x1000] ;  /* 0x001000061a147981 */ /* 0x000ea8000c1e1b00 */
[----:B------:R-:W3:Y:S04]  /*1b30*/  LDG.E.64 R8, desc[UR6][R26.64+0x2000] ;  /* 0x002000061a087981 */ /* 0x000ee8000c1e1b00 */
[----:B------:R-:W3:Y:S04]  /*1b40*/  LDG.E.64 R10, desc[UR6][R26.64+0x3000] ;  /* 0x003000061a0a7981 */ /* 0x000ee8000c1e1b00 */
[----:B------:R-:W4:Y:S04]  /*1b50*/  LDG.E.64 R12, desc[UR6][R26.64+0x4000] ;  /* 0x004000061a0c7981 */ /* 0x000f28000c1e1b00 */
[----:B------:R-:W4:Y:S04]  /*1b60*/  LDG.E.64 R14, desc[UR6][R26.64+0x5000] ;  /* 0x005000061a0e7981 */ /* 0x000f28000c1e1b00 */
[----:B------:R-:W5:Y:S01]  /*1b70*/  LDG.E.64 R16, desc[UR6][R26.64+0x6000] ;  /* 0x006000061a107981 */ /* 0x000f62000c1e1b00 */
[----:B--2---:R-:W-:-:S04]  /*1b80*/  IADD3 R29, P0, P1, R20, R24, R2 ;  /* 0x00000018141d7210 */ /* 0x004fc8000791e002 */
[----:B------:R-:W-:Y:S01]  /*1b90*/  IADD3.X R25, PT, PT, R21, R25, R19, P0, P1 ;  /* 0x0000001915197210 */ /* 0x000fe200007e2413 */
[----:B0-----:R-:W-:Y:S01]  /*1ba0*/  IMAD.IADD R19, R6, 0x1, -R23 ;  /* 0x0000000106137824 */ /* 0x001fe200078e0a17 */
[----:B---3--:R-:W-:-:S04]  /*1bb0*/  IADD3 R21, P0, P1, R10, R8, R29 ;  /* 0x000000080a157210 */ /* 0x008fc8000791e01d */
[----:B------:R-:W-:Y:S02]  /*1bc0*/  IADD3.X R9, PT, PT, R11, R9, R25, P0, P1 ;  /* 0x000000090b097210 */ /* 0x000fe400007e2419 */
[----:B------:R-:W-:Y:S02]  /*1bd0*/  ISETP.GE.U32.AND P0, PT, R19, R18, PT ;  /* 0x000000121300720c */ /* 0x000fe40003f06070 */
[----:B----4-:R-:W-:-:S04]  /*1be0*/  IADD3 R21, P2, P3, R14, R12, R21 ;  /* 0x0000000c0e157210 */ /* 0x010fc80007b5e015 */
[----:B-----5:R-:W-:Y:S02]  /*1bf0*/  IADD3 R2, P1, PT, R16, R21, RZ ;  /* 0x0000001510027210 */ /* 0x020fe40007f3e0ff */
[----:B------:R-:W-:-:S05]  /*1c00*/  IADD3.X R13, PT, PT, R15, R13, R9, P2, P3 ;  /* 0x0000000d0f0d7210 */ /* 0x000fca00017e6409 */
[----:B------:R-:W-:Y:S01]  /*1c10*/  IMAD.X R19, R17, 0x1, R13, P1 ;  /* 0x0000000111137824 */ /* 0x000fe200008e060d */
[----:B------:R-:W-:Y:S06]  /*1c20*/  @!P0 BRA `(.L_x_390) ;  /* 0x0000000800d88947 */ /* 0x000fec0003800000 */
[C---:B------:R-:W-:Y:S01]  /*1c30*/  IMAD.IADD R23, R18.reuse, 0x1, R23 ;  /* 0x0000000112177824 */ /* 0x040fe200078e0217 */
[----:B------:R-:W-:Y:S01]  /*1c40*/  UIADD3 UR4, UPT, UPT, UR4, 0x1, URZ ;  /* 0x0000000104047890 */ /* 0x000fe2000fffe0ff */
[----:B------:R-:W-:Y:S02]  /*1c50*/  IMAD.IADD R7, R18, 0x1, R7 ;  /* 0x0000000112077824 */ /* 0x000fe400078e0207 */
[----:B------:R-:W-:Y:S01]  /*1c60*/  IMAD.IADD R4, R4, 0x1, -R18 ;  /* 0x0000000104047824 */ /* 0x000fe200078e0a12 */
[----:B------:R-:W-:Y:S01]  /*1c70*/  ISETP.GT.U32.AND P0, PT, R23, R28, PT ;  /* 0x0000001c1700720c */ /* 0x000fe20003f04070 */
[----:B------:R-:W-:-:S12]  /*1c80*/  IMAD.IADD R3, R18, 0x1, R3 ;  /* 0x0000000112037824 */ /* 0x000fd800078e0203 */
[----:B------:R-:W-:Y:S05]  /*1c90*/  @!P0 BRA `(.L_x_392) ;  /* 0xfffffffc00888947 */ /* 0x000fea000383ffff */
.L_x_391:
[----:B------:R-:W-:Y:S01]  /*1ca0*/  IMAD.IADD R8, R6, 0x1, -R23 ;  /* 0x0000000106087824 */ /* 0x000fe200078e0a17 */
[----:B------:R-:W-:Y:S04]  /*1cb0*/  BSSY.RECONVERGENT B1, `(.L_x_390) ;  /* 0x00000ad000017945 */ /* 0x000fe80003800200 */
[----:B------:R-:W-:-:S04]  /*1cc0*/  ISETP.GE.AND P0, PT, R5, R8, PT ;  /* 0x000000080500720c */ /* 0x000fc80003f06270 */
[----:B------:R-:W-:-:S13]  /*1cd0*/  ISETP.GE.U32.OR P0, PT, R23, R6, P0 ;  /* 0x000000061700720c */ /* 0x000fda0000706470 */
[----:B------:R-:W-:Y:S05]  /*1ce0*/  @P0 BRA `(.L_x_393) ;  /* 0x0000000800a40947 */ /* 0x000fea0003800000 */
[----:B------:R-:W0:Y:S01]  /*1cf0*/  LDC R8, c[0x0][0x3ac] ;  /* 0x0000eb00ff087b82 */ /* 0x000e220000000800 */
[----:B------:R-:W-:Y:S01]  /*1d00*/  LOP3.LUT R9, RZ, R5, RZ, 0x33, !PT ;  /* 0x00000005ff097212 */ /* 0x000fe200078e33ff */
[----:B------:R-:W-:Y:S03]  /*1d10*/  BSSY.RECONVERGENT B2, `(.L_x_394) ;  /* 0x0000055000027945 */ /* 0x000fe60003800200 */
[----:B------:R-:W-:Y:S01]  /*1d20*/  IADD3 R6, PT, PT, -R22, R6, R9 ;  /* 0x0000000616067210 */ /* 0x000fe20007ffe109 */
[----:B0-----:R-:W-:-:S04]  /*1d30*/  IMAD R9, R8, UR4, RZ ;  /* 0x0000000408097c24 */ /* 0x001fc8000f8e02ff */
[----:B------:R-:W-:-:S05]  /*1d40*/  IMAD R6, R9, -0xe00, R6 ;  /* 0xfffff20009067824 */ /* 0x000fca00078e0206 */
[C---:B------:R-:W-:Y:S02]  /*1d50*/  ISETP.GE.U32.AND P0, PT, R6.reuse, 0x1e00, PT ;  /* 0x00001e000600780c */ /* 0x040fe40003f06070 */
[----:B------:R-:W-:Y:S01]  /*1d60*/  LEA.HI R22, R6, 0x1, RZ, 0x17 ;  /* 0x0000000106167811 */ /* 0x000fe200078fb8ff */
[----:B------:R-:W-:-:S03]  /*1d70*/  IMAD.MOV.U32 R6, RZ, RZ, R5 ;  /* 0x000000ffff067224 */ /* 0x000fc600078e0005 */
[----:B------:R-:W-:-:S07]  /*1d80*/  LOP3.LUT R24, R22, 0xf, RZ, 0xc0, !PT ;  /* 0x0000000f16187812 */ /* 0x000fce00078ec0ff */
[----:B------:R-:W-:Y:S05]  /*1d90*/  @!P0 BRA `(.L_x_395) ;  /* 0x0000000400308947 */ /* 0x000fea0003800000 */
[----:B------:R-:W-:Y:S01]  /*1da0*/  LEA.HI R6, R4, 0x1, RZ, 0x17 ;  /* 0x0000000104067811 */ /* 0x000fe200078fb8ff */
[----:B------:R-:W-:Y:S01]  /*1db0*/  BSSY.RECONVERGENT B3, `(.L_x_396) ;  /* 0x0000049000037945 */ /* 0x000fe20003800200 */
[----:B------:R-:W-:Y:S02]  /*1dc0*/  LOP3.LUT R25, R5, 0x1000, RZ, 0xfc, !PT ;  /* 0x0000100005197812 */ /* 0x000fe400078efcff */
[----:B------:R-:W-:-:S05]  /*1dd0*/  LOP3.LUT R6, R6, 0xfffff0, RZ, 0xc0, !PT ;  /* 0x00fffff006067812 */ /* 0x000fca00078ec0ff */
[----:B------:R-:W-:-:S07]  /*1de0*/  IMAD.MOV R6, RZ, RZ, -R6 ;  /* 0x000000ffff067224 */ /* 0x000fce00078e0a06 */
.L_x_397:
[----:B------:R-:W0:Y:S01]  /*1df0*/  LDC.64 R10, c[0x0][0x380] ;  /* 0x0000e000ff0a7b82 */ /* 0x000e220000000a00 */
[C---:B------:R-:W-:Y:S02]  /*1e00*/  VIADD R17, R3.reuse, 0xfffff000 ;  /* 0xfffff00003117836 */ /* 0x040fe40000000000 */
[C---:B------:R-:W-:Y:S02]  /*1e10*/  VIADD R15, R3.reuse, 0xfffff200 ;  /* 0xfffff200030f7836 */ /* 0x040fe40000000000 */
[C---:B------:R-:W-:Y:S02]  /*1e20*/  VIADD R13, R3.reuse, 0xfffff400 ;  /* 0xfffff400030d7836 */ /* 0x040fe40000000000 */
[----:B------:R-:W-:Y:S02]  /*1e30*/  VIADD R9, R3, 0xfffff600 ;  /* 0xfffff60003097836 */ /* 0x000fe40000000000 */
        /* <DEDUP_REMOVED lines=9> */
[----:B------:R-:W-:Y:S01]  /*1ed0*/  VIADD R20, R3, 0xfffffe00 ;  /* 0xfffffe0003147836 */ /* 0x000fe20000000000 */
[----:B--2---:R-:W-:-:S04]  /*1ee0*/  IADD3 R27, P0, P1, R14, R16, R2 ;  /* 0x000000100e1b7210 */ /* 0x004fc8000791e002 */
[----:B------:R-:W-:Y:S01]  /*1ef0*/  IADD3.X R29, PT, PT, R15, R17, R19, P0, P1 ;  /* 0x000000110f1d7210 */ /* 0x000fe200007e2413 */
[----:B------:R-:W-:Y:S02]  /*1f00*/  VIADD R19, R3, 0xfffff800 ;  /* 0xfffff80003137836 */ /* 0x000fe40000000000 */
[----:B------:R-:W-:Y:S01]  /*1f10*/  IMAD.WIDE.U32 R16, R21, 0x8, R10 ;  /* 0x0000000815107825 */ /* 0x000fe200078e000a */
[----:B---3--:R-:W-:-:S03]  /*1f20*/  IADD3 R27, P0, P1, R8, R12, R27 ;  /* 0x0000000c081b7210 */ /* 0x008fc6000791e01b */
[----:B------:R-:W-:Y:S01]  /*1f30*/  IMAD.WIDE.U32 R18, R19, 0x8, R10 ;  /* 0x0000000813127825 */ /* 0x000fe200078e000a */
[----:B------:R-:W-:Y:S01]  /*1f40*/  IADD3.X R2, PT, PT, R9, R13, R29, P0, P1 ;  /* 0x0000000d09027210 */ /* 0x000fe200007e241d */
[----:B------:R-:W2:Y:S02]  /*1f50*/  LDG.E.64 R16, desc[UR6][R16.64] ;  /* 0x0000000610107981 */ /* 0x000ea4000c1e1b00 */
[----:B------:R-:W-:Y:S02]  /*1f60*/  VIADD R29, R3, 0xfffffc00 ;  /* 0xfffffc00031d7836 */ /* 0x000fe40000000000 */
[----:B------:R-:W2:Y:S01]  /*1f70*/  LDG.E.64 R18, desc[UR6][R18.64] ;  /* 0x0000000612127981 */ /* 0x000ea2000c1e1b00 */
[----:B------:R-:W-:-:S04]  /*1f80*/  IMAD.WIDE.U32 R12, R20, 0x8, R10 ;  /* 0x00000008140c7825 */ /* 0x000fc800078e000a */
[--C-:B------:R-:W-:Y:S02]  /*1f90*/  IMAD.WIDE.U32 R14, R29, 0x8, R10.reuse ;  /* 0x000000081d0e7825 */ /* 0x100fe400078e000a */
[----:B------:R-:W3:Y:S02]  /*1fa0*/  LDG.E.64 R12, desc[UR6][R12.64] ;  /* 0x000000060c0c7981 */ /* 0x000ee4000c1e1b00 */
[C---:B------:R-:W-:Y:S02]  /*1fb0*/  VIADD R21, R3.reuse, 0x200 ;  /* 0x0000020003157836 */ /* 0x040fe40000000000 */
[--C-:B------:R-:W-:Y:S01]  /*1fc0*/  IMAD.WIDE.U32 R8, R3, 0x8, R10.reuse ;  /* 0x0000000803087825 */ /* 0x100fe200078e000a */
[----:B------:R-:W3:Y:S03]  /*1fd0*/  LDG.E.64 R14, desc[UR6][R14.64] ;  /* 0x000000060e0e7981 */ /* 0x000ee6000c1e1b00 */
[----:B------:R-:W-:-:S02]  /*1fe0*/  IMAD.WIDE.U32 R20, R21, 0x8, R10 ;  /* 0x0000000815147825 */ /* 0x000fc400078e000a */
[----:B------:R-:W4:Y:S04]  /*1ff0*/  LDG.E.64 R8, desc[UR6][R8.64] ;  /* 0x0000000608087981 */ /* 0x000f28000c1e1b00 */
[----:B------:R-:W4:Y:S01]  /*2000*/  LDG.E.64 R20, desc[UR6][R20.64] ;  /* 0x0000000614147981 */ /* 0x000f22000c1e1b00 */
[----:B--2---:R-:W-:-:S04]  /*2010*/  IADD3 R27, P0, P1, R16, R18, R27 ;  /* 0x00000012101b7210 */ /* 0x004fc8000791e01b */
[----:B------:R-:W-:Y:S01]  /*2020*/  IADD3.X R29, PT, PT, R17, R19, R2, P0, P1 ;  /* 0x00000013111d7210 */ /* 0x000fe200007e2402 */
[C---:B------:R-:W-:Y:S02]  /*2030*/  VIADD R19, R3.reuse, 0x400 ;  /* 0x0000040003137836 */ /* 0x040fe40000000000 */
[----:B------:R-:W-:Y:S02]  /*2040*/  VIADD R17, R3, 0x600 ;  /* 0x0000060003117836 */ /* 0x000fe40000000000 */
[----:B------:R-:W-:Y:S01]  /*2050*/  IMAD.WIDE.U32 R18, R19, 0x8, R10 ;  /* 0x0000000813127825 */ /* 0x000fe200078e000a */
[----:B---3--:R-:W-:-:S03]  /*2060*/  IADD3 R27, P0, P1, R12, R14, R27 ;  /* 0x0000000e0c1b7210 */ /* 0x008fc6000791e01b */
[----:B------:R-:W-:Y:S02]  /*2070*/  IMAD.WIDE.U32 R16, R17, 0x8, R10 ;  /* 0x0000000811107825 */ /* 0x000fe400078e000a */
[----:B------:R-:W2:Y:S01]  /*2080*/  LDG.E.64 R18, desc[UR6][R18.64] ;  /* 0x0000000612127981 */ /* 0x000ea2000c1e1b00 */
[----:B------:R-:W-:Y:S01]  /*2090*/  IADD3.X R29, PT, PT, R13, R15, R29, P0, P1 ;  /* 0x0000000f0d1d7210 */ /* 0x000fe200007e241d */
[C---:B------:R-:W-:Y:S02]  /*20a0*/  VIADD R13, R3.reuse, 0x800 ;  /* 0x00000800030d7836 */ /* 0x040fe40000000000 */
[----:B------:R-:W2:Y:S01]  /*20b0*/  LDG.E.64 R16, desc[UR6][R16.64] ;  /* 0x0000000610107981 */ /* 0x000ea2000c1e1b00 */
[----:B----4-:R-:W-:Y:S01]  /*20c0*/  IADD3 R27, P0, P1, R20, R8, R27 ;  /* 0x00000008141b7210 */ /* 0x010fe2000791e01b */
[C---:B------:R-:W-:Y:S02]  /*20d0*/  VIADD R12, R3.reuse, 0xa00 ;  /* 0x00000a00030c7836 */ /* 0x040fe40000000000 */
[----:B------:R-:W-:Y:S01]  /*20e0*/  VIADD R15, R3, 0xc00 ;  /* 0x00000c00030f7836 */ /* 0x000fe20000000000 */
[----:B------:R-:W-:Y:S01]  /*20f0*/  IADD3.X R29, PT, PT, R21, R9, R29, P0, P1 ;  /* 0x00000009151d7210 */ /* 0x000fe200007e241d */
[----:B------:R-:W-:-:S04]  /*2100*/  IMAD.WIDE.U32 R8, R13, 0x8, R10 ;  /* 0x000000080d087825 */ /* 0x000fc800078e000a */
[----:B------:R-:W-:Y:S02]  /*2110*/  VIADD R21, R3, 0xe00 ;  /* 0x00000e0003157836 */ /* 0x000fe40000000000 */
[--C-:B------:R-:W-:Y:S01]  /*2120*/  IMAD.WIDE.U32 R12, R12, 0x8, R10.reuse ;  /* 0x000000080c0c7825 */ /* 0x100fe200078e000a */
[----:B------:R-:W3:Y:S03]  /*2130*/  LDG.E.64 R8, desc[UR6][R8.64] ;  /* 0x0000000608087981 */ /* 0x000ee6000c1e1b00 */
[--C-:B------:R-:W-:Y:S02]  /*2140*/  IMAD.WIDE.U32 R14, R15, 0x8, R10.reuse ;  /* 0x000000080f0e7825 */ /* 0x100fe400078e000a */
[----:B------:R-:W3:Y:S02]  /*2150*/  LDG.E.64 R12, desc[UR6][R12.64] ;  /* 0x000000060c0c7981 */ /* 0x000ee4000c1e1b00 */
[----:B------:R-:W-:-:S02]  /*2160*/  IMAD.WIDE.U32 R10, R21, 0x8, R10 ;  /* 0x00000008150a7825 */ /* 0x000fc400078e000a */
[----:B------:R-:W4:Y:S04]  /*2170*/  LDG.E.64 R14, desc[UR6][R14.64] ;  /* 0x000000060e0e7981 */ /* 0x000f28000c1e1b00 */
[----:B------:R-:W4:Y:S01]  /*2180*/  LDG.E.64 R10, desc[UR6][R10.64] ;  /* 0x000000060a0a7981 */ /* 0x000f22000c1e1b00 */
[----:B------:R-:W-:Y:S02]  /*2190*/  VIADD R6, R6, 0x10 ;  /* 0x0000001006067836 */ /* 0x000fe40000000000 */
        /* <DEDUP_REMOVED lines=11> */
.L_x_396:
[----:B------:R-:W-:-:S07]  /*2250*/  VIADD R6, R25, 0xfffff000 ;  /* 0xfffff00019067836 */ /* 0x000fce0000000000 */
.L_x_395:
[----:B------:R-:W-:Y:S05]  /*2260*/  BSYNC.RECONVERGENT B2 ;  /* 0x0000000000027941 */ /* 0x000fea0003800200 */
.L_x_394:
        /* <DEDUP_REMOVED lines=8> */
[----:B------:R-:W-:-:S04]  /*22f0*/  IMAD.IADD R13, R6, 0x1, R23 ;  /* 0x00000001060d7824 */ /* 0x000fc800078e0217 */
[C---:B------:R-:W-:Y:S02]  /*2300*/  VIADD R11, R13.reuse, 0x200 ;  /* 0x000002000d0b7836 */ /* 0x040fe40000000000 */
[----:B0-----:R-:W-:-:S04]  /*2310*/  IMAD.WIDE.U32 R8, R13, 0x8, R14 ;  /* 0x000000080d087825 */ /* 0x001fc800078e000e */
[----:B------:R-:W-:Y:S02]  /*2320*/  IMAD.WIDE.U32 R10, R11, 0x8, R14 ;  /* 0x000000080b0a7825 */ /* 0x000fe400078e000e */
[----:B------:R-:W2:Y:S04]  /*2330*/  LDG.E.64 R8, desc[UR6][R8.64] ;  /* 0x0000000608087981 */ /* 0x000ea8000c1e1b00 */
[----:B------:R-:W2:Y:S01]  /*2340*/  LDG.E.64 R10, desc[UR6][R10.64] ;  /* 0x000000060a0a7981 */ /* 0x000ea2000c1e1b00 */
[C---:B------:R-:W-:Y:S02]  /*2350*/  VIADD R17, R13.reuse, 0x400 ;  /* 0x000004000d117836 */ /* 0x040fe40000000000 */
[C---:B------:R-:W-:Y:S02]  /*2360*/  VIADD R29, R13.reuse, 0x600 ;  /* 0x000006000d1d7836 */ /* 0x040fe40000000000 */
[----:B------:R-:W-:-:S02]  /*2370*/  VIADD R12, R13, 0xa00 ;  /* 0x00000a000d0c7836 */ /* 0x000fc40000000000 */
[C---:B------:R-:W-:Y:S01]  /*2380*/  VIADD R27, R13.reuse, 0xc00 ;  /* 0x00000c000d1b7836 */ /* 0x040fe20000000000 */
[----:B--2---:R-:W-:Y:S01]  /*2390*/  IADD3 R21, P1, P2, R10, R8, R2 ;  /* 0x000000080a157210 */ /* 0x004fe20007a3e002 */
        /* <DEDUP_REMOVED lines=10> */
[--C-:B------:R-:W-:Y:S02]  /*2440*/  IMAD.WIDE.U32 R12, R27, 0x8, R14.reuse ;  /* 0x000000081b0c7825 */ /* 0x100fe400078e000e */
[----:B------:R-:W3:Y:S02]  /*2450*/  LDG.E.64 R10, desc[UR6][R10.64] ;  /* 0x000000060a0a7981 */ /* 0x000ee4000c1e1b00 */
[----:B------:R-:W-:Y:S02]  /*2460*/  IMAD.WIDE.U32 R14, R29, 0x8, R14 ;  /* 0x000000081d0e7825 */ /* 0x000fe400078e000e */
[----:B------:R-:W4:Y:S04]  /*2470*/  LDG.E.64 R12, desc[UR6][R12.64] ;  /* 0x000000060c0c7981 */ /* 0x000f28000c1e1b00 */
[----:B------:R-:W4:Y:S01]  /*2480*/  LDG.E.64 R14, desc[UR6][R14.64] ;  /* 0x000000060e0e7981 */ /* 0x000f22000c1e1b00 */
[----:B------:R-:W-:Y:S01]  /*2490*/  VIADD R6, R6, 0x1000 ;  /* 0x0000100006067836 */ /* 0x000fe20000000000 */
[----:B--2---:R-:W-:-:S04]  /*24a0*/  IADD3 R21, P1, P2, R16, R18, R21 ;  /* 0x0000001210157210 */ /* 0x004fc80007a3e015 */
[----:B------:R-:W-:Y:S02]  /*24b0*/  IADD3.X R25, PT, PT, R17, R19, R25, P1, P2 ;  /* 0x0000001311197210 */ /* 0x000fe40000fe4419 */
[----:B---3--:R-:W-:-:S04]  /*24c0*/  IADD3 R21, P3, P4, R10, R8, R21 ;  /* 0x000000080a157210 */ /* 0x008fc80007c7e015 */
[----:B------:R-:W-:Y:S02]  /*24d0*/  IADD3.X R19, PT, PT, R11, R9, R25, P3, P4 ;  /* 0x000000090b137210 */ /* 0x000fe40001fe8419 */
[----:B----4-:R-:W-:-:S04]  /*24e0*/  IADD3 R2, P1, P2, R14, R12, R21 ;  /* 0x0000000c0e027210 */ /* 0x010fc80007a3e015 */
[----:B------:R-:W-:-:S09]  /*24f0*/  IADD3.X R19, PT, PT, R15, R13, R19, P1, P2 ;  /* 0x0000000d0f137210 */ /* 0x000fd20000fe4413 */
.L_x_399:
[----:B------:R-:W-:Y:S05]  /*2500*/  BSYNC.RECONVERGENT B2 ;  /* 0x0000000000027941 */ /* 0x000fea0003800200 */
.L_x_398:
[----:B------:R-:W-:Y:S05]  /*2510*/  @!P0 BRA `(.L_x_393) ;  /* 0x0000000000988947 */ /* 0x000fea0003800000 */
[----:B------:R-:W-:Y:S01]  /*2520*/  ISETP.GE.U32.AND P0, PT, R3, 0x4, PT ;  /* 0x000000040300780c */ /* 0x000fe20003f06070 */
[----:B------:R-:W-:Y:S01]  /*2530*/  BSSY.RECONVERGENT B2, `(.L_x_400) ;  /* 0x0000015000027945 */ /* 0x000fe20003800200 */
[----:B------:R-:W-:-:S11]  /*2540*/  LOP3.LUT P1, RZ, R22, 0x3, RZ, 0xc0, !PT ;  /* 0x0000000316ff7812 */ /* 0x000fd6000782c0ff */
[----:B------:R-:W-:Y:S05]  /*2550*/  @!P0 BRA `(.L_x_401) ;  /* 0x0000000000488947 */ /* 0x000fea0003800000 */
[----:B------:R-:W0:Y:S01]  /*2560*/  LDC.64 R8, c[0x0][0x380] ;  /* 0x0000e000ff087b82 */ /* 0x000e220000000a00 */
[----:B------:R-:W-:-:S04]  /*2570*/  IMAD.IADD R11, R6, 0x1, R23 ;  /* 0x00000001060b7824 */ /* 0x000fc800078e0217 */
[C---:B------:R-:W-:Y:S02]  /*2580*/  VIADD R13, R11.reuse, 0x200 ;  /* 0x000002000b0d7836 */ /* 0x040fe40000000000 */
[C---:B------:R-:W-:Y:S02]  /*2590*/  VIADD R15, R11.reuse, 0x400 ;  /* 0x000004000b0f7836 */ /* 0x040fe40000000000 */
[----:B------:R-:W-:Y:S02]  /*25a0*/  VIADD R17, R11, 0x600 ;  /* 0x000006000b117836 */ /* 0x000fe40000000000 */
[----:B0-----:R-:W-:-:S04]  /*25b0*/  IMAD.WIDE.U32 R12, R13, 0x8, R8 ;  /* 0x000000080d0c7825 */ /* 0x001fc800078e0008 */
[--C-:B------:R-:W-:Y:S02]  /*25c0*/  IMAD.WIDE.U32 R10, R11, 0x8, R8.reuse ;  /* 0x000000080b0a7825 */ /* 0x100fe400078e0008 */
[----:B------:R-:W2:Y:S02]  /*25d0*/  LDG.E.64 R12, desc[UR6][R12.64] ;  /* 0x000000060c0c7981 */ /* 0x000ea4000c1e1b00 */
[----:B------:R-:W-:-:S04]  /*25e0*/  IMAD.WIDE.U32 R14, R15, 0x8, R8 ;  /* 0x000000080f0e7825 */ /* 0x000fc800078e0008 */
[----:B------:R-:W-:Y:S02]  /*25f0*/  IMAD.WIDE.U32 R16, R17, 0x8, R8 ;  /* 0x0000000811107825 */ /* 0x000fe400078e0008 */
        /* <DEDUP_REMOVED lines=8> */
.L_x_401:
[----:B------:R-:W-:Y:S05]  /*2680*/  BSYNC.RECONVERGENT B2 ;  /* 0x0000000000027941 */ /* 0x000fea0003800200 */
.L_x_400:
[----:B------:R-:W-:Y:S05]  /*2690*/  @!P1 BRA `(.L_x_393) ;  /* 0x0000000000389947 */ /* 0x000fea0003800000 */
[----:B------:R-:W0:Y:S01]  /*26a0*/  LDC.64 R8, c[0x0][0x380] ;  /* 0x0000e000ff087b82 */ /* 0x000e220000000a00 */
[----:B------:R-:W-:Y:S01]  /*26b0*/  LOP3.LUT R3, R4, 0xffff, RZ, 0xc0, !PT ;  /* 0x0000ffff04037812 */ /* 0x000fe200078ec0ff */
[----:B------:R-:W-:-:S03]  /*26c0*/  IMAD.IADD R11, R6, 0x1, R7 ;  /* 0x00000001060b7824 */ /* 0x000fc600078e0207 */
[----:B------:R-:W-:-:S04]  /*26d0*/  LEA.HI R3, R3, 0x1, RZ, 0x17 ;  /* 0x0000000103037811 */ /* 0x000fc800078fb8ff */
[----:B------:R-:W-:-:S05]  /*26e0*/  LOP3.LUT R3, R3, 0x3, RZ, 0xc0, !PT ;  /* 0x0000000303037812 */ /* 0x000fca00078ec0ff */
[----:B------:R-:W-:-:S07]  /*26f0*/  IMAD.MOV R3, RZ, RZ, -R3 ;  /* 0x000000ffff037224 */ /* 0x000fce00078e0a03 */
.L_x_402:
[----:B0-----:R-:W-:-:S06]  /*2700*/  IMAD.WIDE.U32 R6, R11, 0x8, R8 ;  /* 0x000000080b067825 */ /* 0x001fcc00078e0008 */
[----:B------:R-:W2:Y:S01]  /*2710*/  LDG.E.64 R6, desc[UR6][R6.64] ;  /* 0x0000000606067981 */ /* 0x000ea2000c1e1b00 */
[----:B------:R-:W-:Y:S02]  /*2720*/  VIADD R3, R3, 0x1 ;  /* 0x0000000103037836 */ /* 0x000fe40000000000 */
[----:B------:R-:W-:-:S03]  /*2730*/  VIADD R11, R11, 0x200 ;  /* 0x000002000b0b7836 */ /* 0x000fc60000000000 */
[----:B------:R-:W-:Y:S02]  /*2740*/  ISETP.NE.AND P0, PT, R3, RZ, PT ;  /* 0x000000ff0300720c */ /* 0x000fe40003f05270 */
[----:B--2---:R-:W-:-:S05]  /*2750*/  IADD3 R2, P1, PT, R6, R2, RZ ;  /* 0x0000000206027210 */ /* 0x004fca0007f3e0ff */
[----:B------:R-:W-:-:S06]  /*2760*/  IMAD.X R19, R7, 0x1, R19, P1 ;  /* 0x0000000107137824 */ /* 0x000fcc00008e0613 */
[----:B------:R-:W-:Y:S05]  /*2770*/  @P0 BRA `(.L_x_402) ;  /* 0xfffffffc00e00947 */ /* 0x000fea000383ffff */
.L_x_393:
[----:B------:R-:W-:Y:S05]  /*2780*/  BSYNC.RECONVERGENT B1 ;  /* 0x0000000000017941 */ /* 0x000fea0003800200 */
.L_x_390:
        /* <DEDUP_REMOVED lines=11> */
[----:B------:R-:W1:Y:S01]  /*2840*/  SHFL.DOWN PT, R4, R11, 0x2, 0x1f ;  /* 0x08401f000b047f89 */ /* 0x000e6200000e0000 */
[----:B0-----:R-:W-:-:S04]  /*2850*/  SEL R3, R3, RZ, !P1 ;  /* 0x000000ff03037207 */ /* 0x001fc80004800000 */
[----:B------:R-:W-:Y:S02]  /*2860*/  IADD3 R7, P0, PT, R3, R6, RZ ;  /* 0x0000000603077210 */ /* 0x000fe40007f1e0ff */
[----:B-1----:R-:W-:Y:S02]  /*2870*/  SEL R4, R4, RZ, !P1 ;  /* 0x000000ff04047207 */ /* 0x002fe40004800000 */
[----:B------:R-:W-:Y:S01]  /*2880*/  ISETP.GT.AND P1, PT, R8, 0x1b, PT ;  /* 0x0000001b0800780c */ /* 0x000fe20003f24270 */
[----:B------:R-:W0:Y:S02]  /*2890*/  SHFL.DOWN PT, R2, R7, 0x4, 0x1f ;  /* 0x08801f0007027f89 */ /* 0x000e2400000e0000 */
[----:B------:R-:W-:Y:S02]  /*28a0*/  IMAD.X R4, R4, 0x1, R11, P0 ;  /* 0x0000000104047824 */ /* 0x000fe400000e060b */
[----:B------:R-:W1:Y:S03]  /*28b0*/  @!P2 S2R R11, SR_CgaCtaId ;  /* 0x00000000000ba919 */ /* 0x000e660000008800 */
[----:B------:R-:W2:Y:S01]  /*28c0*/  SHFL.DOWN PT, R3, R4, 0x4, 0x1f ;  /* 0x08801f0004037f89 */ /* 0x000ea200000e0000 */
[----:B0-----:R-:W-:-:S04]  /*28d0*/  SEL R2, R2, RZ, !P1 ;  /* 0x000000ff02027207 */ /* 0x001fc80004800000 */
[----:B------:R-:W-:Y:S02]  /*28e0*/  IADD3 R9, P0, PT, R2, R7, RZ ;  /* 0x0000000702097210 */ /* 0x000fe40007f1e0ff */
[----:B--2---:R-:W-:-:S03]  /*28f0*/  SEL R3, R3, RZ, !P1 ;  /* 0x000000ff03037207 */ /* 0x004fc60004800000 */
[----:B------:R-:W0:Y:S01]  /*2900*/  SHFL.DOWN PT, R2, R9, 0x8, 0x1f ;  /* 0x09001f0009027f89 */ /* 0x000e2200000e0000 */
[----:B------:R-:W-:Y:S01]  /*2910*/  ISETP.GT.AND P1, PT, R8, 0x17, PT ;  /* 0x000000170800780c */ /* 0x000fe20003f24270 */
[----:B------:R-:W-:-:S05]  /*2920*/  IMAD.X R6, R3, 0x1, R4, P0 ;  /* 0x0000000103067824 */ /* 0x000fca00000e0604 */
[----:B------:R-:W2:Y:S01]  /*2930*/  SHFL.DOWN PT, R3, R6, 0x8, 0x1f ;  /* 0x09001f0006037f89 */ /* 0x000ea200000e0000 */
[----:B0-----:R-:W-:-:S04]  /*2940*/  SEL R2, R2, RZ, !P1 ;  /* 0x000000ff02027207 */ /* 0x001fc80004800000 */
[----:B------:R-:W-:Y:S02]  /*2950*/  IADD3 R7, P0, PT, R2, R9, RZ ;  /* 0x0000000902077210 */ /* 0x000fe40007f1e0ff */
[----:B--2---:R-:W-:-:S03]  /*2960*/  SEL R3, R3, RZ, !P1 ;  /* 0x000000ff03037207 */ /* 0x004fc60004800000 */
[----:B------:R-:W0:Y:S01]  /*2970*/  SHFL.DOWN PT, R2, R7, 0x10, 0x1f ;  /* 0x0a001f0007027f89 */ /* 0x000e2200000e0000 */
[----:B------:R-:W-:Y:S02]  /*2980*/  ISETP.GT.AND P1, PT, R8, 0xf, PT ;  /* 0x0000000f0800780c */ /* 0x000fe40003f24270 */
[----:B------:R-:W-:Y:S01]  /*2990*/  @!P2 MOV R8, 0x400 ;  /* 0x000004000008a802 */ /* 0x000fe20000000f00 */
[----:B------:R-:W-:Y:S01]  /*29a0*/  IMAD.X R4, R3, 0x1, R6, P0 ;  /* 0x0000000103047824 */ /* 0x000fe200000e0606 */
[----:B------:R-:W-:Y:S02]  /*29b0*/  @!P2 SHF.R.U32.HI R6, RZ, 0x2, R5 ;  /* 0x00000002ff06a819 */ /* 0x000fe40000011605 */
[----:B-1----:R-:W-:Y:S02]  /*29c0*/  @!P2 LEA R11, R11, R8, 0x18 ;  /* 0x000000080b0ba211 */ /* 0x002fe400078ec0ff */
[----:B------:R-:W1:Y:S01]  /*29d0*/  SHFL.DOWN PT, R3, R4, 0x10, 0x1f ;  /* 0x0a001f0004037f89 */ /* 0x000e6200000e0000 */
[----:B------:R-:W-:-:S05]  /*29e0*/  @!P2 LOP3.LUT R6, R6, 0xf8, RZ, 0xc0, !PT ;  /* 0x000000f80606a812 */ /* 0x000fca00078ec0ff */
        /* <DEDUP_REMOVED lines=9> */
[----:B------:R-:W0:Y:S01]  /*2a80*/  S2UR UR5, SR_CgaCtaId ;  /* 0x00000000000579c3 */ /* 0x000e220000008800 */
[----:B------:R-:W-:Y:S02]  /*2a90*/  UMOV UR4, 0x400 ;  /* 0x0000040000047882 */ /* 0x000fe40000000000 */
[----:B0-----:R-:W-:-:S09]  /*2aa0*/  ULEA UR4, UR5, UR4, 0x18 ;  /* 0x0000000405047291 */ /* 0x001fd2000f8ec0ff */
[----:B------:R-:W-:Y:S04]  /*2ab0*/  LDS.64 R8, [UR4+0x18] ;  /* 0x00001804ff087984 */ /* 0x000fe80008000a00 */
[----:B------:R-:W2:Y:S04]  /*2ac0*/  LDS.128 R24, [UR4+0x20] ;  /* 0x00002004ff187984 */ /* 0x000ea80008000c00 */
[----:B------:R-:W0:Y:S04]  /*2ad0*/  LDS.128 R4, [UR4+0x30] ;  /* 0x00003004ff047984 */ /* 0x000e280008000c00 */
[----:B------:R-:W1:Y:S04]  /*2ae0*/  LDS.128 R20, [UR4+0x40] ;  /* 0x00004004ff147984 */ /* 0x000e680008000c00 */
[----:B------:R-:W3:Y:S04]  /*2af0*/  LDS.128 R16, [UR4+0x50] ;  /* 0x00005004ff107984 */ /* 0x000ee80008000c00 */
[----:B------:R-:W4:Y:S01]  /*2b00*/  LDS.128 R12, [UR4+0x60] ;  /* 0x00006004ff0c7984 */ /* 0x000f220008000c00 */
[----:B--2---:R-:W-:-:S04]  /*2b10*/  IADD3 R11, P1, P2, R24, R8, R2 ;  /* 0x00000008180b7210 */ /* 0x004fc80007a3e002 */
[----:B------:R-:W-:Y:S02]  /*2b20*/  IADD3.X R25, PT, PT, R25, R9, R3, P1, P2 ;  /* 0x0000000919197210 */ /* 0x000fe40000fe4403 */
[----:B0-----:R-:W-:Y:S02]  /*2b30*/  IADD3 R3, P1, P2, R4, R11, R26 ;  /* 0x0000000b04037210 */ /* 0x001fe40007a3e01a */
[----:B------:R-:W0:Y:S02]  /*2b40*/  LDS.128 R8, [UR4+0x70] ;  /* 0x00007004ff087984 */ /* 0x000e240008000c00 */
[----:B------:R-:W-:Y:S02]  /*2b50*/  IADD3.X R5, PT, PT, R5, R25, R27, P1, P2 ;  /* 0x0000001905057210 */ /* 0x000fe40000fe441b */
[----:B------:R-:W2:Y:S01]  /*2b60*/  LDS.128 R24, [UR4+0x80] ;  /* 0x00008004ff187984 */ /* 0x000ea20008000c00 */
[----:B-1----:R-:W-:-:S04]  /*2b70*/  IADD3 R3, P1, P2, R20, R3, R6 ;  /* 0x0000000314037210 */ /* 0x002fc80007a3e006 */
[----:B---3--:R-:W-:Y:S02]  /*2b80*/  IADD3 R3, P3, P4, R16, R3, R22 ;  /* 0x0000000310037210 */ /* 0x008fe40007c7e016 */
[----:B------:R-:W-:Y:S02]  /*2b90*/  IADD3.X R7, PT, PT, R21, R5, R7, P1, P2 ;  /* 0x0000000515077210 */ /* 0x000fe40000fe4407 */
[----:B----4-:R-:W-:Y:S02]  /*2ba0*/  IADD3 R3, P1, P2, R12, R3, R18 ;  /* 0x000000030c037210 */ /* 0x010fe40007a3e012 */
[----:B------:R-:W-:-:S04]  /*2bb0*/  IADD3.X R17, PT, PT, R17, R7, R23, P3, P4 ;  /* 0x0000000711117210 */ /* 0x000fc80001fe8417 */
[----:B------:R-:W-:Y:S02]  /*2bc0*/  IADD3.X R13, PT, PT, R13, R17, R19, P1, P2 ;  /* 0x000000110d0d7210 */ /* 0x000fe40000fe4413 */
[----:B0-----:R-:W-:-:S04]  /*2bd0*/  IADD3 R3, P3, P4, R8, R3, R14 ;  /* 0x0000000308037210 */ /* 0x001fc80007c7e00e */
[----:B--2---:R-:W-:Y:S02]  /*2be0*/  IADD3 R3, P1, P2, R24, R3, R10 ;  /* 0x0000000318037210 */ /* 0x004fe40007a3e00a */
[----:B------:R-:W-:Y:S02]  /*2bf0*/  IADD3.X R9, PT, PT, R9, R13, R15, P3, P4 ;  /* 0x0000000d09097210 */ /* 0x000fe40001fe840f */
[----:B------:R-:W-:Y:S02]  /*2c00*/  IADD3 R2, P3, PT, R3, R26, RZ ;  /* 0x0000001a03027210 */ /* 0x000fe40007f7e0ff */
[----:B------:R-:W-:-:S05]  /*2c10*/  IADD3.X R3, PT, PT, R25, R9, R11, P1, P2 ;  /* 0x0000000919037210 */ /* 0x000fca0000fe440b */
[----:B------:R-:W-:-:S07]  /*2c20*/  IMAD.X R3, R3, 0x1, R27, P3 ;  /* 0x0000000103037824 */ /* 0x000fce00018e061b */
.L_x_389:
[----:B------:R-:W-:Y:S05]  /*2c30*/  BSYNC.RECONVERGENT B0 ;  /* 0x0000000000007941 */ /* 0x000fea0003800200 */
.L_x_373:
[----:B------:R-:W-:Y:S05]  /*2c40*/  @P0 EXIT ;  /* 0x000000000000094d */ /* 0x000fea0003800000 */
[----:B------:R-:W3:Y:S02]  /*2c50*/  LDC.64 R4, c[0x0][0x388] ;  /* 0x0000e200ff047b82 */ /* 0x000ee40000000a00 */
[----:B---3--:R-:W-:-:S05]  /*2c60*/  IMAD.WIDE.U32 R4, R0, 0x8, R4 ;  /* 0x0000000800047825 */ /* 0x008fca00078e0004 */
[----:B------:R-:W-:Y:S01]  /*2c70*/  STG.E.64 desc[UR6][R4.64], R2 ;  /* 0x0000000204007986 */ /* 0x000fe2000c101b06 */
[----:B------:R-:W-:Y:S05]  /*2c80*/  EXIT ;  /* 0x000000000000794d */ /* 0x000fea0003800000 */
.L_x_403:
        /* <DEDUP_REMOVED lines=15> */
.L_x_621:


//--------------------- .text._ZN3cub18CUB_300001_SM_10006detail6reduce28DeviceReduceSingleTileKernelINS2_10policy_hubIljN4cuda3std3__44plusIlEEE10Policy1000EN6thrust24THRUST_300001_SM_1000_NS6detail15normal_iteratorINSD_10device_ptrIlEEEEPljS9_llNS7_10__identityEEEvT0_T1_T2_T3_T4_T6_ --------------------------
	.section	.text._ZN3cub18CUB_300001_SM_10006detail6reduce28DeviceReduceSingleTileKernelINS2_10policy_hubIljN4cuda3std3__44plusIlEEE10Policy1000EN6thrust24THRUST_300001_SM_1000_NS6detail15normal_iteratorINSD_10device_ptrIlEEEEPljS9_llNS7_10__identityEEEvT0_T1_T2_T3_T4_T6_,"ax",@progbits
	.align	128
        .global         _ZN3cub18CUB_300001_SM_10006detail6reduce28DeviceReduceSingleTileKernelINS2_10policy_hubIljN4cuda3std3__44plusIlEEE10Policy1000EN6thrust24THRUST_300001_SM_1000_NS6detail15normal_iteratorINSD_10device_ptrIlEEEEPljS9_llNS7_10__identityEEEvT0_T1_T2_T3_T4_T6_
        .type           _ZN3cub18CUB_300001_SM_10006detail6reduce28DeviceReduceSingleTileKernelINS2_10policy_hubIljN4cuda3std3__44plusIlEEE10Policy1000EN6thrust24THRUST_300001_SM_1000_NS6detail15normal_iteratorINSD_10device_ptrIlEEEEPljS9_llNS7_10__identityEEEvT0_T1_T2_T3_T4_T6_,@function
        .size           _ZN3cub18CUB_300001_SM_10006detail6reduce28DeviceReduceSingleTileKernelINS2_10policy_hubIljN4cuda3std3__44plusIlEEE10Policy1000EN6thrust24THRUST_300001_SM_1000_NS6detail15normal_iteratorINSD_10device_ptrIlEEEEPljS9_llNS7_10__identityEEEvT0_T1_T2_T3_T4_T6_,(.L_x_622 - _ZN3cub18CUB_300001_SM_10006detail6reduce28DeviceReduceSingleTileKernelINS2_10policy_hubIljN4cuda3std3__44plusIlEEE10Policy1000EN6thrust24THRUST_300001_SM_1000_NS6detail15normal_iteratorINSD_10device_ptrIlEEEEPljS9_llNS7_10__identityEEEvT0_T1_T2_T3_T4_T6_)
        .other          _ZN3cub18CUB_300001_SM_10006detail6reduce28DeviceReduceSingleTileKernelINS2_10policy_hubIljN4cuda3std3__44plusIlEEE10Policy1000EN6thrust24THRUST_300001_SM_1000_NS6detail15normal_iteratorINSD_10device_ptrIlEEEEPljS9_llNS7_10__identityEEEvT0_T1_T2_T3_T4_T6_,@"STO_CUDA_ENTRY STV_DEFAULT"
_ZN3cub18CUB_300001_SM_10006detail6reduce28DeviceReduceSingleTileKernelINS2_10policy_hubIljN4cuda3std3__44plusIlEEE10Policy1000EN6thrust24THRUST_300001_SM_1000_NS6detail15normal_iteratorINSD_10device_ptrIlEEEEPljS9_llNS7_10__identityEEEvT0_T1_T2_T3_T4_T6_:
.text._ZN3cub18CUB_300001_SM_10006detail6reduce28DeviceReduceSingleTileKernelINS2_10policy_hubIljN4cuda3std3__44plusIlEEE10Policy1000EN6thrust24THRUST_300001_SM_1000_NS6detail15normal_iteratorINSD_10device_ptrIlEEEEPljS9_llNS7_10__identityEEEvT0_T1_T2_T3_T4_T6_:
        /* <DEDUP_REMOVED lines=13> */
.L_x_404:
[----:B------:R-:W-:Y:S01]  /*00d0*/  ISETP.GT.U32.AND P0, PT, R5, 0xdff, PT ;  /* 0x00000dff0500780c */ /* 0x000fe20003f04070 */
[----:B------:R-:W-:-:S12]  /*00e0*/  BSSY.RECONVERGENT B0, `(.L_x_405) ;  /* 0x0000271000007945 */ /* 0x000fd80003800200 */
        /* <DEDUP_REMOVED lines=11> */
.L_x_408:
[----:B------:R-:W-:Y:S05]  /*01a0*/  BSYNC.RECONVERGENT B1 ;  /* 0x0000000000017941 */ /* 0x000fea0003800200 */
.L_x_407:
        /* <DEDUP_REMOVED lines=17> */
.L_x_413:
        /* <DEDUP_REMOVED lines=38> */
.L_x_412:
[----:B------:R-:W-:Y:S05]  /*0520*/  BSYNC.RECONVERGENT B2 ;  /* 0x0000000000027941 */ /* 0x000fea0003800200 */
.L_x_411:
[----:B------:R-:W-:Y:S05]  /*0530*/  @!P0 BRA `(.L_x_410) ;  /* 0x0000000000ec8947 */ /* 0x000fea0003800000 */
[----:B------:R-:W-:Y:S01]  /*0540*/  ISETP.GE.U32.AND P1, PT, R42, 0x8, PT ;  /* 0x000000082a00780c */ /* 0x000fe20003f26070 */
[----:B------:R-:W-:Y:S01]  /*0550*/  BSSY.RECONVERGENT B2, `(.L_x_414) ;  /* 0x0000017000027945 */ /* 0x000fe20003800200 */
[----:B------:R-:W-:-:S04]  /*0560*/  LOP3.LUT R24, R40, 0x7, RZ, 0xc0, !PT ;  /* 0x0000000728187812 */ /* 0x000fc800078ec0ff */
[----:B------:R-:W-:-:S07]  /*0570*/  ISETP.NE.AND P0, PT, R24, RZ, PT ;  /* 0x000000ff1800720c */ /* 0x000fce0003f05270 */
[----:B------:R-:W-:Y:S06]  /*0580*/  @!P1 BRA `(.L_x_415) ;  /* 0x00000000004c9947 */ /* 0x000fec0003800000 */
[----:B------:R-:W0:Y:S02]  /*0590*/  LDC.64 R6, c[0x0][0x380] ;  /* 0x0000e000ff067b82 */ /* 0x000e240000000a00 */
[----:B0-----:R-:W-:-:S05]  /*05a0*/  IMAD.WIDE.U32 R22, R4, 0x8, R6 ;  /* 0x0000000804167825 */ /* 0x001fca00078e0006 */
        /* <DEDUP_REMOVED lines=17> */
.L_x_415:
[----:B------:R-:W-:Y:S05]  /*06c0*/  BSYNC.RECONVERGENT B2 ;  /* 0x0000000000027941 */ /* 0x000fea0003800200 */
.L_x_414:
        /* <DEDUP_REMOVED lines=17> */
.L_x_417:
[----:B------:R-:W-:Y:S05]  /*07e0*/  BSYNC.RECONVERGENT B2 ;  /* 0x0000000000027941 */ /* 0x000fea0003800200 */
.L_x_416:
[----:B------:R-:W-:Y:S05]  /*07f0*/  @!P1 BRA `(.L_x_410) ;  /* 0x00000000003c9947 */ /* 0x000fea0003800000 */
[----:B------:R-:W0:Y:S02]  /*0800*/  LDC.64 R6, c[0x0][0x380] ;  /* 0x0000e000ff067b82 */ /* 0x000e240000000a00 */
[----:B0-----:R-:W-:-:S04]  /*0810*/  IMAD.WIDE.U32 R6, R4, 0x8, R6 ;  /* 0x0000000804067825 */ /* 0x001fc800078e0006 */
[----:B------:R-:W-:Y:S02]  /*0820*/  IMAD.MOV R4, RZ, RZ, -R40 ;  /* 0x000000ffff047224 */ /* 0x000fe400078e0a28 */
[----:B------:R-:W-:Y:S02]  /*0830*/  IMAD.MOV.U32 R8, RZ, RZ, R6 ;  /* 0x000000ffff087224 */ /* 0x000fe400078e0006 */
[----:B------:R-:W-:-:S07]  /*0840*/  IMAD.MOV.U32 R9, RZ, RZ, R7 ;  /* 0x000000ffff097224 */ /* 0x000fce00078e0007 */
.L_x_418:
[----:B------:R-:W-:Y:S02]  /*0850*/  IMAD.MOV.U32 R6, RZ, RZ, R8 ;  /* 0x000000ffff067224 */ /* 0x000fe400078e0008 */
[----:B------:R-:W-:-:S06]  /*0860*/  IMAD.MOV.U32 R7, RZ, RZ, R9 ;  /* 0x000000ffff077224 */ /* 0x000fcc00078e0009 */
[----:B------:R-:W2:Y:S01]  /*0870*/  LDG.E.64 R6, desc[UR6][R6.64] ;  /* 0x0000000606067981 */ /* 0x000ea2000c1e1b00 */
[----:B------:R-:W-:Y:S01]  /*0880*/  VIADD R4, R4, 0x1 ;  /* 0x0000000104047836 */ /* 0x000fe20000000000 */
[----:B------:R-:W-:-:S04]  /*0890*/  IADD3 R8, P2, PT, R8, 0x1000, RZ ;  /* 0x0000100008087810 */ /* 0x000fc80007f5e0ff */
[----:B------:R-:W-:Y:S01]  /*08a0*/  ISETP.NE.AND P0, PT, R4, RZ, PT ;  /* 0x000000ff0400720c */ /* 0x000fe20003f05270 */
[----:B------:R-:W-:Y:S01]  /*08b0*/  IMAD.X R9, RZ, RZ, R9, P2 ;  /* 0x000000ffff097224 */ /* 0x000fe200010e0609 */
[----:B--2--5:R-:W-:-:S05]  /*08c0*/  IADD3 R2, P1, PT, R6, R2, RZ ;  /* 0x0000000206027210 */ /* 0x024fca0007f3e0ff */
[----:B------:R-:W-:-:S06]  /*08d0*/  IMAD.X R3, R7, 0x1, R3, P1 ;  /* 0x0000000107037824 */ /* 0x000fcc00008e0603 */
[----:B------:R-:W-:Y:S05]  /*08e0*/  @P0 BRA `(.L_x_418) ;  /* 0xfffffffc00d80947 */ /* 0x000fea000383ffff */
.L_x_410:
[----:B------:R-:W-:Y:S05]  /*08f0*/  BSYNC.RECONVERGENT B1 ;  /* 0x0000000000017941 */ /* 0x000fea0003800200 */
.L_x_409:
        /* <DEDUP_REMOVED lines=77> */
.L_x_419:
[----:B------:R-:W-:Y:S01]  /*0dd0*/  LOP3.LUT R4, R0, 0x3e0, RZ, 0xc0, !PT ;  /* 0x000003e000047812 */ /* 0x000fe200078ec0ff */
[----:B------:R-:W0:Y:S04]  /*0de0*/  S2R R13, SR_LANEID ;  /* 0x00000000000d7919 */ /* 0x000e280000000000 */
[----:B------:R-:W-:Y:S01]  /*0df0*/  VIADD R6, R4, 0x20 ;  /* 0x0000002004067836 */ /* 0x000fe20000000000 */
[----:B------:R-:W-:-:S04]  /*0e00*/  LOP3.LUT R4, RZ, R4, RZ, 0x33, !PT ;  /* 0x00000004ff047212 */ /* 0x000fc800078e33ff */
[----:B------:R-:W-:Y:S01]  /*0e10*/  ISETP.GT.U32.AND P0, PT, R6, R5, PT ;  /* 0x000000050600720c */ /* 0x000fe20003f04070 */
[----:B------:R-:W-:-:S05]  /*0e20*/  IMAD.IADD R4, R4, 0x1, R5 ;  /* 0x0000000104047824 */ /* 0x000fca00078e0205 */
[----:B------:R-:W-:-:S05]  /*0e30*/  SEL R4, R4, 0x1f, P0 ;  /* 0x0000001f04047807 */ /* 0x000fca0000000000 */
[----:B-----5:R-:W1:Y:S04]  /*0e40*/  SHFL.DOWN PT, R6, R2, 0x1, R4 ;  /* 0x0820000002067989 */ /* 0x020e6800000e0004 */
[----:B------:R-:W2:Y:S01]  /*0e50*/  SHFL.DOWN PT, R7, R3, 0x1, R4 ;  /* 0x0820000003077989 */ /* 0x000ea200000e0004 */
[C---:B0-----:R-:W-:Y:S01]  /*0e60*/  ISETP.GE.AND P0, PT, R13.reuse, R4, PT ;  /* 0x000000040d00720c */ /* 0x041fe20003f06270 */
[C---:B------:R-:W-:Y:S01]  /*0e70*/  VIADD R9, R13.reuse, 0x2 ;  /* 0x000000020d097836 */ /* 0x040fe20000000000 */
[----:B------:R-:W-:Y:S02]  /*0e80*/  ISETP.NE.AND P2, PT, R13, RZ, PT ;  /* 0x000000ff0d00720c */ /* 0x000fe40003f45270 */
[----:B-1----:R-:W-:-:S11]  /*0e90*/  SEL R11, R6, RZ, !P0 ;  /* 0x000000ff060b7207 */ /* 0x002fd60004000000 */
[----:B------:R-:W0:Y:S01]  /*0ea0*/  @!P2 S2R R15, SR_CgaCtaId ;  /* 0x00000000000fa919 */ /* 0x000e220000008800 */
[----:B--2---:R-:W-:Y:S02]  /*0eb0*/  SEL R10, R7, RZ, !P0 ;  /* 0x000000ff070a7207 */ /* 0x004fe40004000000 */
[----:B------:R-:W-:-:S05]  /*0ec0*/  IADD3 R11, P0, PT, R2, R11, RZ ;  /* 0x0000000b020b7210 */ /* 0x000fca0007f1e0ff */
[----:B------:R-:W-:Y:S01]  /*0ed0*/  IMAD.X R10, R3, 0x1, R10, P0 ;  /* 0x00000001030a7824 */ /* 0x000fe200000e060a */
[----:B------:R-:W1:Y:S01]  /*0ee0*/  SHFL.DOWN PT, R6, R11, 0x2, R4 ;  /* 0x084000000b067989 */ /* 0x000e6200000e0004 */
[----:B------:R-:W-:-:S03]  /*0ef0*/  ISETP.GT.AND P0, PT, R9, R4, PT ;  /* 0x000000040900720c */ /* 0x000fc60003f04270 */
[----:B------:R-:W2:Y:S01]  /*0f00*/  SHFL.DOWN PT, R7, R10, 0x2, R4 ;  /* 0x084000000a077989 */ /* 0x000ea200000e0004 */
[----:B-1----:R-:W-:-:S04]  /*0f10*/  SEL R6, R6, RZ, !P0 ;  /* 0x000000ff06067207 */ /* 0x002fc80004000000 */
[----:B------:R-:W-:Y:S02]  /*0f20*/  IADD3 R9, P1, PT, R6, R11, RZ ;  /* 0x0000000b06097210 */ /* 0x000fe40007f3e0ff */
[----:B--2---:R-:W-:-:S03]  /*0f30*/  SEL R7, R7, RZ, !P0 ;  /* 0x000000ff07077207 */ /* 0x004fc60004000000 */
[----:B------:R-:W1:Y:S02]  /*0f40*/  SHFL.DOWN PT, R2, R9, 0x4, R4 ;  /* 0x0880000009027989 */ /* 0x000e6400000e0004 */
[----:B------:R-:W-:Y:S02]  /*0f50*/  IMAD.X R8, R7, 0x1, R10, P1 ;  /* 0x0000000107087824 */ /* 0x000fe400008e060a */
[----:B------:R-:W-:-:S03]  /*0f60*/  VIADD R7, R13, 0x4 ;  /* 0x000000040d077836 */ /* 0x000fc60000000000 */
[----:B------:R-:W2:Y:S02]  /*0f70*/  SHFL.DOWN PT, R3, R8, 0x4, R4 ;  /* 0x0880000008037989 */ /* 0x000ea400000e0004 */
[----:B------:R-:W-:Y:S01]  /*0f80*/  ISETP.GT.AND P0, PT, R7, R4, PT ;  /* 0x000000040700720c */ /* 0x000fe20003f04270 */
[----:B------:R-:W-:-:S03]  /*0f90*/  VIADD R7, R13, 0x8 ;  /* 0x000000080d077836 */ /* 0x000fc60000000000 */
        /* <DEDUP_REMOVED lines=10> */
[----:B--2---:R-:W-:-:S03]  /*1040*/  SEL R3, R3, RZ, !P0 ;  /* 0x000000ff03037207 */ /* 0x004fc60004000000 */
[----:B------:R-:W1:Y:S01]  /*1050*/  SHFL.DOWN PT, R2, R9, 0x10, R4 ;  /* 0x0a00000009027989 */ /* 0x000e6200000e0004 */
[----:B------:R-:W-:Y:S02]  /*1060*/  ISETP.GT.AND P0, PT, R7, R4, PT ;  /* 0x000000040700720c */ /* 0x000fe40003f04270 */
[----:B------:R-:W-:Y:S01]  /*1070*/  @!P2 SHF.R.U32.HI R7, RZ, 0x2, R0 ;  /* 0x00000002ff07a819 */ /* 0x000fe20000011600 */
[----:B------:R-:W-:Y:S01]  /*1080*/  IMAD.X R8, R3, 0x1, R6, P1 ;  /* 0x0000000103087824 */ /* 0x000fe200008e0606 */
[----:B------:R-:W-:-:S04]  /*1090*/  @!P2 MOV R6, 0x400 ;  /* 0x000004000006a802 */ /* 0x000fc80000000f00 */
[----:B------:R-:W2:Y:S01]  /*10a0*/  SHFL.DOWN PT, R3, R8, 0x10, R4 ;  /* 0x0a00000008037989 */ /* 0x000ea200000e0004 */
[----:B0-----:R-:W-:Y:S02]  /*10b0*/  @!P2 LEA R15, R15, R6, 0x18 ;  /* 0x000000060f0fa211 */ /* 0x001fe400078ec0ff */
[----:B-1----:R-:W-:-:S04]  /*10c0*/  SEL R2, R2, RZ, !P0 ;  /* 0x000000ff02027207 */ /* 0x002fc80004000000 */
[----:B------:R-:W-:Y:S02]  /*10d0*/  IADD3 R6, P1, PT, R2, R9, RZ ;  /* 0x0000000902067210 */ /* 0x000fe40007f3e0ff */
[----:B------:R-:W-:Y:S02]  /*10e0*/  @!P2 LOP3.LUT R2, R7, 0xf8, RZ, 0xc0, !PT ;  /* 0x000000f80702a812 */ /* 0x000fe400078ec0ff */
[----:B--2---:R-:W-:Y:S02]  /*10f0*/  SEL R3, R3, RZ, !P0 ;  /* 0x000000ff03037207 */ /* 0x004fe40004000000 */
[----:B------:R-:W-:Y:S01]  /*1100*/  ISETP.NE.AND P0, PT, R0, RZ, PT ;  /* 0x000000ff0000720c */ /* 0x000fe20003f05270 */
[----:B------:R-:W-:Y:S02]  /*1110*/  @!P2 IMAD.IADD R15, R2, 0x1, R15 ;  /* 0x00000001020fa824 */ /* 0x000fe400078e020f */
        /* <DEDUP_REMOVED lines=9> */
[----:B------:R-:W-:Y:S01]  /*11b0*/  ISETP.GT.U32.AND P6, PT, R5, 0x1a0, PT ;  /* 0x000001a00500780c */ /* 0x000fe20003fc4070 */
[----:B-1----:R-:W-:-:S09]  /*11c0*/  ULEA UR4, UR5, UR4, 0x18 ;  /* 0x0000000405047291 */ /* 0x002fd2000f8ec0ff */
[----:B------:R-:W1:Y:S04]  /*11d0*/  LDS.64 R2, [UR4+0x18] ;  /* 0x00001804ff027984 */ /* 0x000e680008000a00 */
[----:B------:R-:W2:Y:S04]  /*11e0*/  LDS.128 R8, [UR4+0x20] ;  /* 0x00002004ff087984 */ /* 0x000ea80008000c00 */
[----:B0-----:R-:W0:Y:S04]  /*11f0*/  LDS.128 R12, [UR4+0x30] ;  /* 0x00003004ff0c7984 */ /* 0x001e280008000c00 */
[----:B------:R-:W3:Y:S04]  /*1200*/  LDS.128 R16, [UR4+0x40] ;  /* 0x00004004ff107984 */ /* 0x000ee80008000c00 */
[----:B------:R-:W4:Y:S04]  /*1210*/  LDS.128 R20, [UR4+0x50] ;  /* 0x00005004ff147984 */ /* 0x000f280008000c00 */
[----:B------:R-:W5:Y:S04]  /*1220*/  LDS.128 R24, [UR4+0x60] ;  /* 0x00006004ff187984 */ /* 0x000f680008000c00 */
[----:B------:R-:W5:Y:S04]  /*1230*/  LDS.128 R32, [UR4+0x70] ;  /* 0x00007004ff207984 */ /* 0x000f680008000c00 */
[----:B------:R-:W5:Y:S01]  /*1240*/  LDS.128 R28, [UR4+0x80] ;  /* 0x00008004ff1c7984 */ /* 0x000f620008000c00 */
[----:B-1----:R-:W-:-:S02]  /*1250*/  SEL R4, R3, RZ, P1 ;  /* 0x000000ff03047207 */ /* 0x002fc40000800000 */
[----:B------:R-:W-:Y:S02]  /*1260*/  SEL R0, R2, RZ, P1 ;  /* 0x000000ff02007207 */ /* 0x000fe40000800000 */
[----:B--2---:R-:W-:Y:S02]  /*1270*/  SEL R3, R8, RZ, P2 ;  /* 0x000000ff08037207 */ /* 0x004fe40001000000 */
[----:B------:R-:W-:Y:S02]  /*1280*/  SEL R8, R9, RZ, P2 ;  /* 0x000000ff09087207 */ /* 0x000fe40001000000 */
[C---:B------:R-:W-:Y:S02]  /*1290*/  ISETP.GT.U32.AND P1, PT, R5.reuse, 0x60, PT ;  /* 0x000000600500780c */ /* 0x040fe40003f24070 */
[----:B------:R-:W-:Y:S02]  /*12a0*/  ISETP.GT.U32.AND P2, PT, R5, 0x80, PT ;  /* 0x000000800500780c */ /* 0x000fe40003f44070 */
[----:B------:R-:W-:-:S02]  /*12b0*/  IADD3 R0, P3, P4, R3, R0, R6 ;  /* 0x0000000003007210 */ /* 0x000fc40007c7e006 */
[----:B------:R-:W-:Y:S02]  /*12c0*/  SEL R3, R10, RZ, P1 ;  /* 0x000000ff0a037207 */ /* 0x000fe40000800000 */
[----:B------:R-:W-:Y:S02]  /*12d0*/  SEL R11, R11, RZ, P1 ;  /* 0x000000ff0b0b7207 */ /* 0x000fe40000800000 */
[----:B0-----:R-:W-:Y:S02]  /*12e0*/  SEL R2, R12, RZ, P2 ;  /* 0x000000ff0c027207 */ /* 0x001fe40001000000 */
[----:B------:R-:W-:Y:S02]  /*12f0*/  SEL R6, R13, RZ, P2 ;  /* 0x000000ff0d067207 */ /* 0x000fe40001000000 */
[C---:B------:R-:W-:Y:S02]  /*1300*/  ISETP.GT.U32.AND P1, PT, R5.reuse, 0xa0, PT ;  /* 0x000000a00500780c */ /* 0x040fe40003f24070 */
[----:B------:R-:W-:-:S02]  /*1310*/  ISETP.GT.U32.AND P2, PT, R5, 0xc0, PT ;  /* 0x000000c00500780c */ /* 0x000fc40003f44070 */
[----:B------:R-:W-:Y:S02]  /*1320*/  IADD3.X R7, PT, PT, R8, R4, R7, P3, P4 ;  /* 0x0000000408077210 */ /* 0x000fe40001fe8407 */
[----:B------:R-:W-:Y:S02]  /*1330*/  IADD3 R2, P3, P4, R2, R0, R3 ;  /* 0x0000000002027210 */ /* 0x000fe40007c7e003 */
[----:B------:R-:W-:Y:S02]  /*1340*/  SEL R3, R14, RZ, P1 ;  /* 0x000000ff0e037207 */ /* 0x000fe40000800000 */
[----:B---3--:R-:W-:Y:S02]  /*1350*/  SEL R0, R16, RZ, P2 ;  /* 0x000000ff10007207 */ /* 0x008fe40001000000 */
[----:B------:R-:W-:Y:S02]  /*1360*/  SEL R15, R15, RZ, P1 ;  /* 0x000000ff0f0f7207 */ /* 0x000fe40000800000 */
[----:B------:R-:W-:-:S02]  /*1370*/  IADD3.X R6, PT, PT, R6, R7, R11, P3, P4 ;  /* 0x0000000706067210 */ /* 0x000fc40001fe840b */
[----:B------:R-:W-:Y:S02]  /*1380*/  ISETP.GT.U32.AND P1, PT, R5, 0xe0, PT ;  /* 0x000000e00500780c */ /* 0x000fe40003f24070 */
[----:B------:R-:W-:Y:S02]  /*1390*/  SEL R4, R17, RZ, P2 ;  /* 0x000000ff11047207 */ /* 0x000fe40001000000 */
[----:B------:R-:W-:Y:S02]  /*13a0*/  IADD3 R0, P3, P4, R0, R2, R3 ;  /* 0x0000000200007210 */ /* 0x000fe40007c7e003 */
[----:B------:R-:W-:Y:S02]  /*13b0*/  ISETP.GT.U32.AND P2, PT, R5, 0x100, PT ;  /* 0x000001000500780c */ /* 0x000fe40003f44070 */
[----:B------:R-:W-:Y:S02]  /*13c0*/  SEL R3, R18, RZ, P1 ;  /* 0x000000ff12037207 */ /* 0x000fe40000800000 */
[----:B------:R-:W-:-:S02]  /*13d0*/  SEL R19, R19, RZ, P1 ;  /* 0x000000ff13137207 */ /* 0x000fc40000800000 */
[----:B------:R-:W-:Y:S02]  /*13e0*/  IADD3.X R4, PT, PT, R4, R6, R15, P3, P4 ;  /* 0x0000000604047210 */ /* 0x000fe40001fe840f */
[----:B------:R-:W-:Y:S02]  /*13f0*/  ISETP.GT.U32.AND P1, PT, R5, 0x120, PT ;  /* 0x000001200500780c */ /* 0x000fe40003f24070 */
[----:B----4-:R-:W-:Y:S02]  /*1400*/  SEL R2, R20, RZ, P2 ;  /* 0x000000ff14027207 */ /* 0x010fe40001000000 */
[----:B------:R-:W-:Y:S02]  /*1410*/  SEL R6, R21, RZ, P2 ;  /* 0x000000ff15067207 */ /* 0x000fe40001000000 */
[----:B------:R-:W-:Y:S02]  /*1420*/  ISETP.GT.U32.AND P2, PT, R5, 0x140, PT ;  /* 0x000001400500780c */ /* 0x000fe40003f44070 */
[----:B------:R-:W-:-:S02]  /*1430*/  SEL R7, R22, RZ, P1 ;  /* 0x000000ff16077207 */ /* 0x000fc40000800000 */
[----:B------:R-:W-:Y:S02]  /*1440*/  SEL R23, R23, RZ, P1 ;  /* 0x000000ff17177207 */ /* 0x000fe40000800000 */
[----:B------:R-:W-:Y:S02]  /*1450*/  IADD3 R2, P3, P4, R2, R0, R3 ;  /* 0x0000000002027210 */ /* 0x000fe40007c7e003 */
[----:B------:R-:W-:Y:S02]  /*1460*/  ISETP.GT.U32.AND P1, PT, R5, 0x160, PT ;  /* 0x000001600500780c */ /* 0x000fe40003f24070 */
[----:B-----5:R-:W-:Y:S02]  /*1470*/  SEL R0, R24, RZ, P2 ;  /* 0x000000ff18007207 */ /* 0x020fe40001000000 */
[----:B------:R-:W-:Y:S02]  /*1480*/  IADD3.X R6, PT, PT, R6, R4, R19, P3, P4 ;  /* 0x0000000406067210 */ /* 0x000fe40001fe8413 */
[----:B------:R-:W-:-:S02]  /*1490*/  SEL R3, R26, RZ, P1 ;  /* 0x000000ff1a037207 */ /* 0x000fc40000800000 */
[----:B------:R-:W-:Y:S02]  /*14a0*/  SEL R27, R27, RZ, P1 ;  /* 0x000000ff1b1b7207 */ /* 0x000fe40000800000 */
[----:B------:R-:W-:Y:S02]  /*14b0*/  SEL R4, R25, RZ, P2 ;  /* 0x000000ff19047207 */ /* 0x000fe40001000000 */
[----:B------:R-:W-:Y:S02]  /*14c0*/  IADD3 R0, P1, P3, R0, R2, R7 ;  /* 0x0000000200007210 */ /* 0x000fe40007b3e007 */
[----:B------:R-:W-:Y:S02]  /*14d0*/  SEL R2, R32, RZ, P5 ;  /* 0x000000ff20027207 */ /* 0x000fe40002800000 */
[----:B------:R-:W-:Y:S02]  /*14e0*/  ISETP.GT.U32.AND P2, PT, R5, 0x1c0, PT ;  /* 0x000001c00500780c */ /* 0x000fe40003f44070 */
[----:B------:R-:W-:-:S02]  /*14f0*/  IADD3.X R4, PT, PT, R4, R6, R23, P1, P3 ;  /* 0x0000000604047210 */ /* 0x000fc40000fe6417 */
[----:B------:R-:W-:Y:S02]  /*1500*/  IADD3 R2, P3, P4, R2, R0, R3 ;  /* 0x0000000002027210 */ /* 0x000fe40007c7e003 */
[----:B------:R-:W-:Y:S02]  /*1510*/  SEL R0, R34, RZ, P6 ;  /* 0x000000ff22007207 */ /* 0x000fe40003000000 */
[----:B------:R-:W-:Y:S02]  /*1520*/  SEL R3, R28, RZ, P2 ;  /* 0x000000ff1c037207 */ /* 0x000fe40001000000 */
[----:B------:R-:W-:Y:S02]  /*1530*/  ISETP.GT.U32.AND P1, PT, R5, 0x1e0, PT ;  /* 0x000001e00500780c */ /* 0x000fe40003f24070 */
        /* <DEDUP_REMOVED lines=11> */
.L_x_406:
        /* <DEDUP_REMOVED lines=10> */
[----:B------:R-:W-:-:S02]  /*1690*/  VIADD R9, R5, 0xfffff200 ;  /* 0xfffff20005097836 */ /* 0x000fc40000000000 */
[----:B------:R-:W-:Y:S01]  /*16a0*/  IMAD.MOV.U32 R4, RZ, RZ, 0xe00 ;  /* 0x00000e00ff047424 */ /* 0x000fe200078e00ff */
        /* <DEDUP_REMOVED lines=9> */
[----:B------:R-:W-:-:S07]  /*1740*/  IMAD.MOV.U32 R4, RZ, RZ, 0xe00 ;  /* 0x00000e00ff047424 */ /* 0x000fce00078e00ff */
.L_x_423:
[----:B------:R-:W-:-:S05]  /*1750*/  IMAD.WIDE.U32 R10, R4, 0x8, R6 ;  /* 0x00000008040a7825 */ /* 0x000fca00078e0006 */
[----:B------:R-:W2:Y:S04]  /*1760*/  LDG.E.64 R12, desc[UR6][R10.64] ;  /* 0x000000060a0c7981 */ /* 0x000ea8000c1e1b00 */
[----:B------:R-:W2:Y:S04]  /*1770*/  LDG.E.64 R14, desc[UR6][R10.64+0x1000] ;  /* 0x001000060a0e7981 */ /* 0x000ea8000c1e1b00 */
[----:B------:R-:W3:Y:S04]  /*1780*/  LDG.E.64 R16, desc[UR6][R10.64+0x2000] ;  /* 0x002000060a107981 */ /* 0x000ee8000c1e1b00 */
[----:B------:R-:W3:Y:S04]  /*1790*/  LDG.E.64 R18, desc[UR6][R10.64+0x3000] ;  /* 0x003000060a127981 */ /* 0x000ee8000c1e1b00 */
[----:B------:R-:W4:Y:S04]  /*17a0*/  LDG.E.64 R20, desc[UR6][R10.64+0x4000] ;  /* 0x004000060a147981 */ /* 0x000f28000c1e1b00 */
[----:B------:R-:W4:Y:S04]  /*17b0*/  LDG.E.64 R22, desc[UR6][R10.64+0x5000] ;  /* 0x005000060a167981 */ /* 0x000f28000c1e1b00 */
[----:B------:R-:W5:Y:S01]  /*17c0*/  LDG.E.64 R24, desc[UR6][R10.64+0x6000] ;  /* 0x006000060a187981 */ /* 0x000f62000c1e1b00 */
[----:B--2---:R-:W-:Y:S01]  /*17d0*/  IADD3 R27, P0, P1, R14, R12, R0 ;  /* 0x0000000c0e1b7210 */ /* 0x004fe2000791e000 */
[----:B0-----:R-:W-:-:S03]  /*17e0*/  IMAD.IADD R0, R5, 0x1, -R4 ;  /* 0x0000000105007824 */ /* 0x001fc600078e0a04 */
[----:B------:R-:W-:Y:S02]  /*17f0*/  IADD3.X R15, PT, PT, R15, R13, R41, P0, P1 ;  /* 0x0000000d0f0f7210 */ /* 0x000fe400007e2429 */
[----:B------:R-:W-:Y:S02]  /*1800*/  ISETP.GE.U32.AND P0, PT, R0, 0xe00, PT ;  /* 0x00000e000000780c */ /* 0x000fe40003f06070 */
[----:B---3--:R-:W-:-:S04]  /*1810*/  IADD3 R27, P2, P3, R18, R16, R27 ;  /* 0x00000010121b7210 */ /* 0x008fc80007b5e01b */
[----:B------:R-:W-:Y:S02]  /*1820*/  IADD3.X R17, PT, PT, R19, R17, R15, P2, P3 ;  /* 0x0000001113117210 */ /* 0x000fe400017e640f */
[----:B----4-:R-:W-:-:S04]  /*1830*/  IADD3 R13, P1, P4, R22, R20, R27 ;  /* 0x00000014160d7210 */ /* 0x010fc80007c3e01b */
[----:B-----5:R-:W-:Y:S02]  /*1840*/  IADD3 R0, P2, PT, R24, R13, RZ ;  /* 0x0000000d18007210 */ /* 0x020fe40007f5e0ff */
[----:B------:R-:W-:-:S05]  /*1850*/  IADD3.X R21, PT, PT, R23, R21, R17, P1, P4 ;  /* 0x0000001517157210 */ /* 0x000fca0000fe8411 */
[----:B------:R-:W-:Y:S01]  /*1860*/  IMAD.X R41, R25, 0x1, R21, P2 ;  /* 0x0000000119297824 */ /* 0x000fe200010e0615 */
[----:B------:R-:W-:Y:S06]  /*1870*/  @!P0 BRA `(.L_x_422) ;  /* 0x0000000800b48947 */ /* 0x000fec0003800000 */
[----:B------:R-:W-:-:S05]  /*1880*/  VIADD R4, R4, 0xe00 ;  /* 0x00000e0004047836 */ /* 0x000fca0000000000 */
[----:B------:R-:W-:-:S13]  /*1890*/  ISETP.GT.U32.AND P0, PT, R4, R9, PT ;  /* 0x000000090400720c */ /* 0x000fda0003f04070 */
[----:B------:R-:W-:Y:S05]  /*18a0*/  @!P0 BRA `(.L_x_423) ;  /* 0xfffffffc00a88947 */ /* 0x000fea000383ffff */
.L_x_421:
[----:B------:R-:W-:Y:S01]  /*18b0*/  IMAD.IADD R2, R5, 0x1, -R4 ;  /* 0x0000000105027824 */ /* 0x000fe200078e0a04 */
[----:B------:R-:W-:Y:S04]  /*18c0*/  BSSY.RECONVERGENT B1, `(.L_x_422) ;  /* 0x00000a8000017945 */ /* 0x000fe80003800200 */
[----:B------:R-:W-:-:S04]  /*18d0*/  ISETP.GE.AND P0, PT, R3, R2, PT ;  /* 0x000000020300720c */ /* 0x000fc80003f06270 */
[----:B------:R-:W-:-:S13]  /*18e0*/  ISETP.GE.U32.OR P0, PT, R4, R5, P0 ;  /* 0x000000050400720c */ /* 0x000fda0000706470 */
[----:B------:R-:W-:Y:S05]  /*18f0*/  @P0 BRA `(.L_x_424) ;  /* 0x0000000800900947 */ /* 0x000fea0003800000 */
[----:B------:R-:W-:Y:S01]  /*1900*/  LOP3.LUT R2, RZ, R3, RZ, 0x33, !PT ;  /* 0x00000003ff027212 */ /* 0x000fe200078e33ff */
[----:B------:R-:W-:Y:S03]  /*1910*/  BSSY.RECONVERGENT B2, `(.L_x_425) ;  /* 0x0000053000027945 */ /* 0x000fe60003800200 */
[----:B------:R-:W-:Y:S01]  /*1920*/  IADD3 R2, PT, PT, -R4, R5, R2 ;  /* 0x0000000504027210 */ /* 0x000fe20007ffe102 */
[----:B------:R-:W-:-:S03]  /*1930*/  IMAD.MOV.U32 R5, RZ, RZ, R3 ;  /* 0x000000ffff057224 */ /* 0x000fc600078e0003 */
[C---:B------:R-:W-:Y:S02]  /*1940*/  ISETP.GE.U32.AND P0, PT, R2.reuse, 0x1e00, PT ;  /* 0x00001e000200780c */ /* 0x040fe40003f06070 */
[----:B------:R-:W-:-:S04]  /*1950*/  LEA.HI R6, R2, 0x1, RZ, 0x17 ;  /* 0x0000000102067811 */ /* 0x000fc800078fb8ff */
[----:B------:R-:W-:-:S07]  /*1960*/  LOP3.LUT R7, R6, 0xf, RZ, 0xc0, !PT ;  /* 0x0000000f06077812 */ /* 0x000fce00078ec0ff */
[----:B------:R-:W-:Y:S05]  /*1970*/  @!P0 BRA `(.L_x_426) ;  /* 0x0000000400308947 */ /* 0x000fea0003800000 */
[----:B------:R-:W-:Y:S01]  /*1980*/  LOP3.LUT R2, R6, 0xfffff0, RZ, 0xc0, !PT ;  /* 0x00fffff006027812 */ /* 0x000fe200078ec0ff */
[----:B------:R-:W-:Y:S01]  /*1990*/  BSSY.RECONVERGENT B3, `(.L_x_427) ;  /* 0x0000049000037945 */ /* 0x000fe20003800200 */
[C---:B------:R-:W-:Y:S01]  /*19a0*/  LOP3.LUT R40, R3.reuse, 0x1000, RZ, 0xfc, !PT ;  /* 0x0000100003287812 */ /* 0x040fe200078efcff */
[----:B------:R-:W-:Y:S02]  /*19b0*/  IMAD.IADD R5, R3, 0x1, R4 ;  /* 0x0000000103057824 */ /* 0x000fe400078e0204 */
[----:B------:R-:W-:-:S07]  /*19c0*/  IMAD.MOV R2, RZ, RZ, -R2 ;  /* 0x000000ffff027224 */ /* 0x000fce00078e0a02 */
.L_x_428:
[----:B------:R-:W0:Y:S01]  /*19d0*/  LDC.64 R38, c[0x0][0x380] ;  /* 0x0000e000ff267b82 */ /* 0x000e220000000a00 */
[C---:B------:R-:W-:Y:S02]  /*19e0*/  VIADD R11, R5.reuse, 0x200 ;  /* 0x00000200050b7836 */ /* 0x040fe40000000000 */
[C---:B------:R-:W-:Y:S02]  /*19f0*/  VIADD R13, R5.reuse, 0x400 ;  /* 0x00000400050d7836 */ /* 0x040fe40000000000 */
[C---:B------:R-:W-:Y:S02]  /*1a00*/  VIADD R15, R5.reuse, 0x600 ;  /* 0x00000600050f7836 */ /* 0x040fe40000000000 */
[C---:B------:R-:W-:Y:S02]  /*1a10*/  VIADD R17, R5.reuse, 0x800 ;  /* 0x0000080005117836 */ /* 0x040fe40000000000 */
[C---:B------:R-:W-:Y:S02]  /*1a20*/  VIADD R19, R5.reuse, 0xa00 ;  /* 0x00000a0005137836 */ /* 0x040fe40000000000 */
[----:B------:R-:W-:-:S02]  /*1a30*/  VIADD R21, R5, 0xc00 ;  /* 0x00000c0005157836 */ /* 0x000fc40000000000 */
        /* <DEDUP_REMOVED lines=11> */
[--C-:B------:R-:W-:Y:S02]  /*1af0*/  IMAD.WIDE.U32 R14, R15, 0x8, R38.reuse ;  /* 0x000000080f0e7825 */ /* 0x100fe400078e0026 */
[----:B------:R-:W3:Y:S02]  /*1b00*/  LDG.E.64 R12, desc[UR6][R12.64] ;  /* 0x000000060c0c7981 */ /* 0x000ee4000c1e1b00 */
[----:B------:R-:W-:-:S02]  /*1b10*/  IMAD.WIDE.U32 R16, R17, 0x8, R38 ;  /* 0x0000000811107825 */ /* 0x000fc400078e0026 */
[----:B------:R-:W3:Y:S02]  /*1b20*/  LDG.E.64 R14, desc[UR6][R14.64] ;  /* 0x000000060e0e7981 */ /* 0x000ee4000c1e1b00 */
[--C-:B------:R-:W-:Y:S02]  /*1b30*/  IMAD.WIDE.U32 R18, R19, 0x8, R38.reuse ;  /* 0x0000000813127825 */ /* 0x100fe400078e0026 */
[----:B------:R-:W4:Y:S02]  /*1b40*/  LDG.E.64 R16, desc[UR6][R16.64] ;  /* 0x0000000610107981 */ /* 0x000f24000c1e1b00 */
[--C-:B------:R-:W-:Y:S02]  /*1b50*/  IMAD.WIDE.U32 R20, R21, 0x8, R38.reuse ;  /* 0x0000000815147825 */ /* 0x100fe400078e0026 */
[----:B------:R-:W4:Y:S02]  /*1b60*/  LDG.E.64 R18, desc[UR6][R18.64] ;  /* 0x0000000612127981 */ /* 0x000f24000c1e1b00 */
[----:B------:R-:W-:-:S02]  /*1b70*/  IMAD.WIDE.U32 R22, R23, 0x8, R38 ;  /* 0x0000000817167825 */ /* 0x000fc400078e0026 */
[----:B------:R-:W5:Y:S02]  /*1b80*/  LDG.E.64 R20, desc[UR6][R20.64] ;  /* 0x0000000614147981 */ /* 0x000f64000c1e1b00 */
[--C-:B------:R-:W-:Y:S02]  /*1b90*/  IMAD.WIDE.U32 R24, R25, 0x8, R38.reuse ;  /* 0x0000000819187825 */ /* 0x100fe400078e0026 */
[----:B------:R-:W5:Y:S02]  /*1ba0*/  LDG.E.64 R22, desc[UR6][R22.64] ;  /* 0x0000000616167981 */ /* 0x000f64000c1e1b00 */
[----:B------:R-:W-:Y:S02]  /*1bb0*/  IMAD.WIDE.U32 R26, R27, 0x8, R38 ;  /* 0x000000081b1a7825 */ /* 0x000fe400078e0026 */
[----:B------:R-:W5:Y:S02]  /*1bc0*/  LDG.E.64 R24, desc[UR6][R24.64] ;  /* 0x0000000618187981 */ /* 0x000f64000c1e1b00 */
[----:B------:R-:W-:-:S02]  /*1bd0*/  VIADD R31, R5, 0x1a00 ;  /* 0x00001a00051f7836 */ /* 0x000fc40000000000 */
[----:B------:R-:W5:Y:S01]  /*1be0*/  LDG.E.64 R26, desc[UR6][R26.64] ;  /* 0x000000061a1a7981 */ /* 0x000f62000c1e1b00 */
[----:B------:R-:W-:-:S04]  /*1bf0*/  IMAD.WIDE.U32 R32, R33, 0x8, R38 ;  /* 0x0000000821207825 */ /* 0x000fc800078e0026 */
[--C-:B------:R-:W-:Y:S02]  /*1c00*/  IMAD.WIDE.U32 R34, R35, 0x8, R38.reuse ;  /* 0x0000000823227825 */ /* 0x100fe400078e0026 */
[----:B------:R-:W5:Y:S02]  /*1c10*/  LDG.E.64 R32, desc[UR6][R32.64] ;  /* 0x0000000620207981 */ /* 0x000f64000c1e1b00 */
[C---:B------:R-:W-:Y:S02]  /*1c20*/  VIADD R37, R5.reuse, 0x1c00 ;  /* 0x00001c0005257836 */ /* 0x040fe40000000000 */
[----:B------:R-:W-:Y:S01]  /*1c30*/  VIADD R43, R5, 0x1e00 ;  /* 0x00001e00052b7836 */ /* 0x000fe20000000000 */
[----:B------:R-:W5:Y:S01]  /*1c40*/  LDG.E.64 R34, desc[UR6][R34.64] ;  /* 0x0000000622227981 */ /* 0x000f62000c1e1b00 */
[----:B------:R-:W-:-:S04]  /*1c50*/  IMAD.WIDE.U32 R28, R29, 0x8, R38 ;  /* 0x000000081d1c7825 */ /* 0x000fc800078e0026 */
[--C-:B------:R-:W-:Y:S02]  /*1c60*/  IMAD.WIDE.U32 R30, R31, 0x8, R38.reuse ;  /* 0x000000081f1e7825 */ /* 0x100fe400078e0026 */
[----:B------:R-:W5:Y:S02]  /*1c70*/  LDG.E.64 R28, desc[UR6][R28.64] ;  /* 0x000000061c1c7981 */ /* 0x000f64000c1e1b00 */
[--C-:B------:R-:W-:Y:S02]  /*1c80*/  IMAD.WIDE.U32 R36, R37, 0x8, R38.reuse ;  /* 0x0000000825247825 */ /* 0x100fe400078e0026 */
[----:B------:R-:W5:Y:S02]  /*1c90*/  LDG.E.64 R30, desc[UR6][R30.64] ;  /* 0x000000061e1e7981 */ /* 0x000f64000c1e1b00 */
[----:B------:R-:W-:Y:S02]  /*1ca0*/  IMAD.WIDE.U32 R38, R43, 0x8, R38 ;  /* 0x000000082b267825 */ /* 0x000fe400078e0026 */
[----:B------:R-:W5:Y:S04]  /*1cb0*/  LDG.E.64 R36, desc[UR6][R36.64] ;  /* 0x0000000624247981 */ /* 0x000f68000c1e1b00 */
[----:B------:R-:W5:Y:S01]  /*1cc0*/  LDG.E.64 R38, desc[UR6][R38.64] ;  /* 0x0000000626267981 */ /* 0x000f62000c1e1b00 */
[----:B------:R-:W-:-:S02]  /*1cd0*/  VIADD R2, R2, 0x10 ;  /* 0x0000001002027836 */ /* 0x000fc40000000000 */
[----:B------:R-:W-:Y:S02]  /*1ce0*/  VIADD R40, R40, 0x2000 ;  /* 0x0000200028287836 */ /* 0x000fe40000000000 */
        /* <DEDUP_REMOVED lines=11> */
[----:B------:R-:W-:Y:S02]  /*1da0*/  ISETP.NE.AND P0, PT, R2, RZ, PT ;  /* 0x000000ff0200720c */ /* 0x000fe40003f05270 */
[----:B------:R-:W-:-:S04]  /*1db0*/  IADD3 R9, P2, P3, R34, R32, R9 ;  /* 0x0000002022097210 */ /* 0x000fc80007b5e009 */
[----:B------:R-:W-:Y:S02]  /*1dc0*/  IADD3.X R33, PT, PT, R35, R33, R25, P2, P3 ;  /* 0x0000002123217210 */ /* 0x000fe400017e6419 */
[----:B------:R-:W-:-:S04]  /*1dd0*/  IADD3 R9, P1, P4, R30, R28, R9 ;  /* 0x0000001c1e097210 */ /* 0x000fc80007c3e009 */
[----:B------:R-:W-:Y:S02]  /*1de0*/  IADD3.X R29, PT, PT, R31, R29, R33, P1, P4 ;  /* 0x0000001d1f1d7210 */ /* 0x000fe40000fe8421 */
[----:B------:R-:W-:-:S04]  /*1df0*/  IADD3 R0, P2, P3, R38, R36, R9 ;  /* 0x0000002426007210 */ /* 0x000fc80007b5e009 */
[----:B------:R-:W-:Y:S01]  /*1e00*/  IADD3.X R41, PT, PT, R39, R37, R29, P2, P3 ;  /* 0x0000002527297210 */ /* 0x000fe200017e641d */
[----:B------:R-:W-:Y:S08]  /*1e10*/  @P0 BRA `(.L_x_428) ;  /* 0xfffffff800ec0947 */ /* 0x000ff0000383ffff */
[----:B------:R-:W-:Y:S05]  /*1e20*/  BSYNC.RECONVERGENT B3 ;  /* 0x0000000000037941 */ /* 0x000fea0003800200 */
.L_x_427:
[----:B------:R-:W-:-:S07]  /*1e30*/  VIADD R5, R40, 0xfffff000 ;  /* 0xfffff00028057836 */ /* 0x000fce0000000000 */
.L_x_426:
[----:B------:R-:W-:Y:S05]  /*1e40*/  BSYNC.RECONVERGENT B2 ;  /* 0x0000000000027941 */ /* 0x000fea0003800200 */
.L_x_425:
        /* <DEDUP_REMOVED lines=10> */
[C---:B------:R-:W-:Y:S02]  /*1ef0*/  VIADD R15, R7.reuse, 0x400 ;  /* 0x00000400070f7836 */ /* 0x040fe40000000000 */
[C---:B------:R-:W-:Y:S02]  /*1f00*/  VIADD R17, R7.reuse, 0x600 ;  /* 0x0000060007117836 */ /* 0x040fe40000000000 */
[C---:B------:R-:W-:Y:S02]  /*1f10*/  VIADD R21, R7.reuse, 0xa00 ;  /* 0x00000a0007157836 */ /* 0x040fe40000000000 */
[C---:B------:R-:W-:Y:S02]  /*1f20*/  VIADD R19, R7.reuse, 0x800 ;  /* 0x0000080007137836 */ /* 0x040fe40000000000 */
[----:B------:R-:W-:-:S02]  /*1f30*/  VIADD R23, R7, 0xc00 ;  /* 0x00000c0007177836 */ /* 0x000fc40000000000 */
[C---:B------:R-:W-:Y:S02]  /*1f40*/  VIADD R25, R7.reuse, 0xe00 ;  /* 0x00000e0007197836 */ /* 0x040fe40000000000 */
        /* <DEDUP_REMOVED lines=11> */
[----:B------:R-:W-:-:S04]  /*2000*/  IMAD.WIDE.U32 R22, R23, 0x8, R10 ;  /* 0x0000000817167825 */ /* 0x000fc800078e000a */
[----:B------:R-:W-:Y:S02]  /*2010*/  IMAD.WIDE.U32 R24, R25, 0x8, R10 ;  /* 0x0000000819187825 */ /* 0x000fe400078e000a */
        /* <DEDUP_REMOVED lines=12> */
.L_x_430:
[----:B------:R-:W-:Y:S05]  /*20e0*/  BSYNC.RECONVERGENT B2 ;  /* 0x0000000000027941 */ /* 0x000fea0003800200 */
.L_x_429:
        /* <DEDUP_REMOVED lines=20> */
[----:B--2---:R-:W-:-:S04]  /*2230*/  IADD3 R15, P0, P2, R10, R8, R0 ;  /* 0x000000080a0f7210 */ /* 0x004fc80007a1e000 */
[----:B------:R-:W-:Y:S02]  /*2240*/  IADD3.X R41, PT, PT, R11, R9, R41, P0, P2 ;  /* 0x000000090b297210 */ /* 0x000fe400007e4429 */
[----:B---3--:R-:W-:-:S04]  /*2250*/  IADD3 R0, P3, P4, R6, R12, R15 ;  /* 0x0000000c06007210 */ /* 0x008fc80007c7e00f */
[----:B------:R-:W-:-:S09]  /*2260*/  IADD3.X R41, PT, PT, R7, R13, R41, P3, P4 ;  /* 0x0000000d07297210 */ /* 0x000fd20001fe8429 */
.L_x_432:
[----:B------:R-:W-:Y:S05]  /*2270*/  BSYNC.RECONVERGENT B2 ;  /* 0x0000000000027941 */ /* 0x000fea0003800200 */
.L_x_431:
[----:B------:R-:W-:Y:S05]  /*2280*/  @!P1 BRA `(.L_x_424) ;  /* 0x00000000002c9947 */ /* 0x000fea0003800000 */
[----:B------:R-:W0:Y:S01]  /*2290*/  LDC.64 R6, c[0x0][0x380] ;  /* 0x0000e000ff067b82 */ /* 0x000e220000000a00 */
[----:B------:R-:W-:Y:S02]  /*22a0*/  IMAD.IADD R9, R5, 0x1, R4 ;  /* 0x0000000105097824 */ /* 0x000fe400078e0204 */
[----:B------:R-:W-:-:S07]  /*22b0*/  IMAD.MOV R2, RZ, RZ, -R14 ;  /* 0x000000ffff027224 */ /* 0x000fce00078e0a0e */
.L_x_433:
        /* <DEDUP_REMOVED lines=8> */
.L_x_424:
[----:B------:R-:W-:Y:S05]  /*2340*/  BSYNC.RECONVERGENT B1 ;  /* 0x0000000000017941 */ /* 0x000fea0003800200 */
.L_x_422:
        /* <DEDUP_REMOVED lines=18> */
[----:B------:R-:W-:Y:S01]  /*2470*/  IMAD.X R9, R4, 0x1, R11, P0 ;  /* 0x0000000104097824 */ /* 0x000fe200000e060b */
[----:B------:R-:W-:-:S04]  /*2480*/  @!P2 SHF.R.U32.HI R4, RZ, 0x2, R3 ;  /* 0x00000002ff04a819 */ /* 0x000fc80000011603 */
[----:B------:R-:W1:Y:S01]  /*2490*/  SHFL.DOWN PT, R2, R9, 0x4, 0x1f ;  /* 0x08801f0009027f89 */ /* 0x000e6200000e0000 */
[----:B------:R-:W-:Y:S02]  /*24a0*/  @!P2 LOP3.LUT R4, R4, 0xf8, RZ, 0xc0, !PT ;  /* 0x000000f80404a812 */ /* 0x000fe400078ec0ff */
        /* <DEDUP_REMOVED lines=12> */
[----:B------:R-:W-:Y:S01]  /*2570*/  @!P2 MOV R6, 0x400 ;  /* 0x000004000006a802 */ /* 0x000fe20000000f00 */
[----:B------:R-:W-:-:S03]  /*2580*/  IMAD.X R9, R2, 0x1, R11, P0 ;  /* 0x0000000102097824 */ /* 0x000fc600000e060b */
[----:B--2---:R-:W-:Y:S02]  /*2590*/  @!P2 LEA R13, R13, R6, 0x18 ;  /* 0x000000060d0da211 */ /* 0x004fe400078ec0ff */
[----:B------:R-:W1:Y:S03]  /*25a0*/  SHFL.DOWN PT, R2, R9, 0x10, 0x1f ;  /* 0x0a001f0009027f89 */ /* 0x000e6600000e0000 */
        /* <DEDUP_REMOVED lines=36> */
.L_x_420:
[----:B------:R-:W-:Y:S05]  /*27f0*/  BSYNC.RECONVERGENT B0 ;  /* 0x0000000000007941 */ /* 0x000fea0003800200 */
.L_x_405:
[----:B------:R-:W-:Y:S05]  /*2800*/  @P0 EXIT ;  /* 0x000000000000094d */ /* 0x000fea0003800000 */
[----:B------:R-:W0:Y:S01]  /*2810*/  LDCU.64 UR4, c[0x0][0x398] ;  /* 0x00007300ff0477ac */ /* 0x000e220008000a00 */
[----:B------:R-:W3:Y:S01]  /*2820*/  LDC.64 R2, c[0x0][0x388] ;  /* 0x0000e200ff027b82 */ /* 0x000ee20000000a00 */
[----:B012---:R-:W-:-:S04]  /*2830*/  IADD3 R6, P0, PT, R6, UR4, RZ ;  /* 0x0000000406067c10 */ /* 0x007fc8000ff1e0ff */
[----:B------:R-:W-:-:S05]  /*2840*/  IADD3.X R7, PT, PT, R7, UR5, RZ, P0, !PT ;  /* 0x0000000507077c10 */ /* 0x000fca00087fe4ff */
[----:B---3--:R-:W-:Y:S01]  /*2850*/  STG.E.64 desc[UR6][R2.64], R6 ;  /* 0x0000000602007986 */ /* 0x008fe2000c101b06 */
[----:B------:R-:W-:Y:S05]  /*2860*/  EXIT ;  /* 0x000000000000794d */ /* 0x000fea0003800000 */
.L_x_434:
        /* <DEDUP_REMOVED lines=9> */
.L_x_622:


//--------------------- .text._ZN3cub18CUB_300001_SM_10006detail8for_each13static_kernelINS2_12policy_hub_t12policy_500_tEmN6thrust24THRUST_300001_SM_1000_NS8cuda_cub20__uninitialized_fill7functorINS7_10device_ptrIlEElEEEEvT0_T1_ --------------------------
	.section	.text._ZN3cub18CUB_300001_SM_10006detail8for_each13static_kernelINS2_12policy_hub_t12policy_500_tEmN6thrust24THRUST_300001_SM_1000_NS8cuda_cub20__uninitialized_fill7functorINS7_10device_ptrIlEElEEEEvT0_T1_,"ax",@progbits
	.align	128
        .global         _ZN3cub18CUB_300001_SM_10006detail8for_each13static_kernelINS2_12policy_hub_t12policy_500_tEmN6thrust24THRUST_300001_SM_1000_NS8cuda_cub20__uninitialized_fill7functorINS7_10device_ptrIlEElEEEEvT0_T1_
        .type           _ZN3cub18CUB_300001_SM_10006detail8for_each13static_kernelINS2_12policy_hub_t12policy_500_tEmN6thrust24THRUST_300001_SM_1000_NS8cuda_cub20__uninitialized_fill7functorINS7_10device_ptrIlEElEEEEvT0_T1_,@function
        .size           _ZN3cub18CUB_300001_SM_10006detail8for_each13static_kernelINS2_12policy_hub_t12policy_500_tEmN6thrust24THRUST_300001_SM_1000_NS8cuda_cub20__uninitialized_fill7functorINS7_10device_ptrIlEElEEEEvT0_T1_,(.L_x_623 - _ZN3cub18CUB_300001_SM_10006detail8for_each13static_kernelINS2_12policy_hub_t12policy_500_tEmN6thrust24THRUST_300001_SM_1000_NS8cuda_cub20__uninitialized_fill7functorINS7_10device_ptrIlEElEEEEvT0_T1_)
        .other          _ZN3cub18CUB_300001_SM_10006detail8for_each13static_kernelINS2_12policy_hub_t12policy_500_tEmN6thrust24THRUST_300001_SM_1000_NS8cuda_cub20__uninitialized_fill7functorINS7_10device_ptrIlEElEEEEvT0_T1_,@"STO_CUDA_ENTRY STV_DEFAULT"
_ZN3cub18CUB_300001_SM_10006detail8for_each13static_kernelINS2_12policy_hub_t12policy_500_tEmN6thrust24THRUST_300001_SM_1000_NS8cuda_cub20__uninitialized_fill7functorINS7_10device_ptrIlEElEEEEvT0_T1_:
.text._ZN3cub18CUB_300001_SM_10006detail8for_each13static_kernelINS2_12policy_hub_t12policy_500_tEmN6thrust24THRUST_300001_SM_1000_NS8cuda_cub20__uninitialized_fill7functorINS7_10device_ptrIlEElEEEEvT0_T1_:
[----:B------:R-:W-:Y:S08]  /*0000*/  LDC R1, c[0x0][0x37c] ;  /* 0x0000df00ff017b82 */ /* 0x000ff00000000800 */
[----:B------:R-:W0:Y:S01]  /*0010*/  S2UR UR4, SR_CTAID.X ;  /* 0x00000000000479c3 */ /* 0x000e220000002500 */
[----:B------:R-:W1:Y:S01]  /*0020*/  LDCU.64 UR6, c[0x0][0x380] ;  /* 0x00007000ff0677ac */ /* 0x000e620008000a00 */
[----:B------:R-:W2:Y:S01]  /*0030*/  LDCU.64 UR8, c[0x0][0x358] ;  /* 0x00006b00ff0877ac */ /* 0x000ea20008000a00 */
[----:B0-----:R-:W-:-:S04]  /*0040*/  UIMAD.WIDE.U32 UR4, UR4, 0x200, URZ ;  /* 0x00000200040478a5 */ /* 0x001fc8000f8e00ff */
[----:B-1----:R-:W-:-:S04]  /*0050*/  UIADD3 UR6, UP0, UPT, -UR4, UR6, URZ ;  /* 0x0000000604067290 */ /* 0x002fc8000ff1e1ff */
[----:B------:R-:W-:Y:S02]  /*0060*/  UIADD3.X UR7, UPT, UPT, ~UR5, UR7, URZ, UP0, !UPT ;  /* 0x0000000705077290 */ /* 0x000fe400087fe5ff */
[----:B------:R-:W-:-:S04]  /*0070*/  UISETP.GE.U32.AND UP0, UPT, UR6, 0x200, UPT ;  /* 0x000002000600788c */ /* 0x000fc8000bf06070 */
[----:B------:R-:W-:-:S09]  /*0080*/  UISETP.GE.U32.AND.EX UP0, UPT, UR7, URZ, UPT, UP0 ;  /* 0x000000ff0700728c */ /* 0x000fd2000bf06100 */
[----:B--2---:R-:W-:Y:S05]  /*0090*/  BRA.U !UP0, `(.L_x_435) ;  /* 0x0000000108287547 */ /* 0x004fea000b800000 */
[----:B------:R-:W0:Y:S01]  /*00a0*/  S2R R0, SR_TID.X ;  /* 0x0000000000007919 */ /* 0x000e220000002100 */
[----:B------:R-:W1:Y:S01]  /*00b0*/  LDCU.64 UR6, c[0x0][0x388] ;  /* 0x00007100ff0677ac */ /* 0x000e620008000a00 */
[----:B------:R-:W2:Y:S01]  /*00c0*/  LDC.64 R4, c[0x0][0x390] ;  /* 0x0000e400ff047b82 */ /* 0x000ea20000000a00 */
[----:B0-----:R-:W-:-:S05]  /*00d0*/  IADD3 R0, P0, PT, R0, UR4, RZ ;  /* 0x0000000400007c10 */ /* 0x001fca000ff1e0ff */
[----:B------:R-:W-:Y:S01]  /*00e0*/  IMAD.X R3, RZ, RZ, UR5, P0 ;  /* 0x00000005ff037e24 */ /* 0x000fe200080e06ff */
[----:B-1----:R-:W-:-:S04]  /*00f0*/  LEA R2, P0, R0, UR6, 0x3 ;  /* 0x0000000600027c11 */ /* 0x002fc8000f8018ff */
[----:B------:R-:W-:-:S05]  /*0100*/  LEA.HI.X R3, R0, UR7, R3, 0x3, P0 ;  /* 0x0000000700037c11 */ /* 0x000fca00080f1c03 */
[----:B--2---:R-:W-:Y:S04]  /*0110*/  STG.E.64 desc[UR8][R2.64], R4 ;  /* 0x0000000402007986 */ /* 0x004fe8000c101b08 */
[----:B------:R-:W-:Y:S01]  /*0120*/  STG.E.64 desc[UR8][R2.64+0x800], R4 ;  /* 0x0008000402007986 */ /* 0x000fe2000c101b08 */
[----:B------:R-:W-:Y:S05]  /*0130*/  EXIT ;  /* 0x000000000000794d */ /* 0x000fea0003800000 */
.L_x_435:
[----:B------:R-:W0:Y:S01]  /*0140*/  S2R R0, SR_TID.X ;  /* 0x0000000000007919 */ /* 0x000e220000002100 */
[----:B------:R-:W-:Y:S01]  /*0150*/  IMAD.U32 R2, RZ, RZ, UR7 ;  /* 0x00000007ff027e24 */ /* 0x000fe2000f8e00ff */
[----:B------:R-:W1:Y:S01]  /*0160*/  LDCU.64 UR10, c[0x0][0x388] ;  /* 0x00007100ff0a77ac */ /* 0x000e620008000a00 */
[----:B------:R-:W-:Y:S01]  /*0170*/  IMAD.U32 R6, RZ, RZ, UR7 ;  /* 0x00000007ff067e24 */ /* 0x000fe2000f8e00ff */
[----:B0-----:R-:W-:-:S04]  /*0180*/  ISETP.LT.U32.AND P0, PT, R0, UR6, PT ;  /* 0x0000000600007c0c */ /* 0x001fc8000bf01070 */
[----:B------:R-:W-:Y:S01]  /*0190*/  ISETP.GT.U32.AND.EX P0, PT, R2, RZ, PT, P0 ;  /* 0x000000ff0200720c */ /* 0x000fe20003f04100 */
[C---:B------:R-:W-:Y:S01]  /*01a0*/  VIADD R2, R0.reuse, 0x100 ;  /* 0x0000010000027836 */ /* 0x040fe20000000000 */
[----:B------:R-:W-:-:S04]  /*01b0*/  IADD3 R0, P2, PT, R0, UR4, RZ ;  /* 0x0000000400007c10 */ /* 0x000fc8000ff5e0ff */
[----:B------:R-:W-:Y:S01]  /*01c0*/  ISETP.LT.U32.AND P1, PT, R2, UR6, PT ;  /* 0x0000000602007c0c */ /* 0x000fe2000bf21070 */
[----:B------:R-:W-:Y:S01]  /*01d0*/  IMAD.X R3, RZ, RZ, UR5, P2 ;  /* 0x00000005ff037e24 */ /* 0x000fe200090e06ff */
[----:B-1----:R-:W-:Y:S02]  /*01e0*/  LEA R2, P2, R0, UR10, 0x3 ;  /* 0x0000000a00027c11 */ /* 0x002fe4000f8418ff */
[----:B------:R-:W-:Y:S02]  /*01f0*/  ISETP.GT.U32.AND.EX P1, PT, R6, RZ, PT, P1 ;  /* 0x000000ff0600720c */ /* 0x000fe40003f24110 */
[----:B------:R-:W-:Y:S01]  /*0200*/  LEA.HI.X R3, R0, UR11, R3, 0x3, P2 ;  /* 0x0000000b00037c11 */ /* 0x000fe200090f1c03 */
[----:B------:R-:W0:Y:S04]  /*0210*/  @P0 LDC.64 R4, c[0x0][0x390] ;  /* 0x0000e400ff040b82 */ /* 0x000e280000000a00 */
[----:B0-----:R0:W-:Y:S06]  /*0220*/  @P0 STG.E.64 desc[UR8][R2.64], R4 ;  /* 0x0000000402000986 */ /* 0x0011ec000c101b08 */
[----:B------:R-:W-:Y:S05]  /*0230*/  @!P1 EXIT ;  /* 0x000000000000994d */ /* 0x000fea0003800000 */
[----:B0-----:R-:W0:Y:S02]  /*0240*/  LDC.64 R4, c[0x0][0x390] ;  /* 0x0000e400ff047b82 */ /* 0x001e240000000a00 */
[----:B0-----:R-:W-:Y:S01]  /*0250*/  STG.E.64 desc[UR8][R2.64+0x800], R4 ;  /* 0x0008000402007986 */ /* 0x001fe2000c101b08 */
[----:B------:R-:W-:Y:S05]  /*0260*/  EXIT ;  /* 0x000000000000794d */ /* 0x000fea0003800000 */
.L_x_436:
        /* <DEDUP_REMOVED lines=9> */
.L_x_623:


//--------------------- .text._ZN3cub18CUB_300001_SM_10006detail11EmptyKernelIvEEvv --------------------------
	.section	.text._ZN3cub18CUB_300001_SM_10006detail11EmptyKernelIvEEvv,"ax",@progbits
	.align	128
        .global         _ZN3cub18CUB_300001_SM_10006detail11EmptyKernelIvEEvv
        .type           _ZN3cub18CUB_300001_SM_10006detail11EmptyKernelIvEEvv,@function
        .size           _ZN3cub18CUB_300001_SM_10006detail11EmptyKernelIvEEvv,(.L_x_624 - _ZN3cub18CUB_300001_SM_10006detail11EmptyKernelIvEEvv)
        .other          _ZN3cub18CUB_300001_SM_10006detail11EmptyKernelIvEEvv,@"STO_CUDA_ENTRY STV_DEFAULT"
_ZN3cub18CUB_300001_SM_10006detail11EmptyKernelIvEEvv:
.text._ZN3cub18CUB_300001_SM_10006detail11EmptyKernelIvEEvv:
[----:B------:R-:W-:Y:S01]  /*0000*/  LDC R1, c[0x0][0x37c] ;  /* 0x0000df00ff017b82 */ /* 0x000fe20000000800 */
[----:B------:R-:W-:Y:S05]  /*0010*/  EXIT ;  /* 0x000000000000794d */ /* 0x000fea0003800000 */
.L_x_437:
        /* <DEDUP_REMOVED lines=14> */
.L_x_624:


//--------------------- .text._ZN6thrust24THRUST_300001_SM_1000_NS8cuda_cub4core6detail13_kernel_agentINS1_8__unique11UniqueAgentINS0_6detail15normal_iteratorINS0_10device_ptrIlEEEESB_N4cuda3std3__48equal_toIlEEiPiEEJSB_SB_SG_SH_iN3cub18CUB_300001_SM_100013ScanTileStateIiLb1EEEmEEEvDpT0_ --------------------------
	.section	.text._ZN6thrust24THRUST_300001_SM_1000_NS8cuda_cub4core6detail13_kernel_agentINS1_8__unique11UniqueAgentINS0_6detail15normal_iteratorINS0_10device_ptrIlEEEESB_N4cuda3std3__48equal_toIlEEiPiEEJSB_SB_SG_SH_iN3cub18CUB_300001_SM_100013ScanTileStateIiLb1EEEmEEEvDpT0_,"ax",@progbits
	.align	128
        .global         _ZN6thrust24THRUST_300001_SM_1000_NS8cuda_cub4core6detail13_kernel_agentINS1_8__unique11UniqueAgentINS0_6detail15normal_iteratorINS0_10device_ptrIlEEEESB_N4cuda3std3__48equal_toIlEEiPiEEJSB_SB_SG_SH_iN3cub18CUB_300001_SM_100013ScanTileStateIiLb1EEEmEEEvDpT0_
        .type           _ZN6thrust24THRUST_300001_SM_1000_NS8cuda_cub4core6detail13_kernel_agentINS1_8__unique11UniqueAgentINS0_6detail15normal_iteratorINS0_10device_ptrIlEEEESB_N4cuda3std3__48equal_toIlEEiPiEEJSB_SB_SG_SH_iN3cub18CUB_300001_SM_100013ScanTileStateIiLb1EEEmEEEvDpT0_,@function
        .size           _ZN6thrust24THRUST_300001_SM_1000_NS8cuda_cub4core6detail13_kernel_agentINS1_8__unique11UniqueAgentINS0_6detail15normal_iteratorINS0_10device_ptrIlEEEESB_N4cuda3std3__48equal_toIlEEiPiEEJSB_SB_SG_SH_iN3cub18CUB_300001_SM_100013ScanTileStateIiLb1EEEmEEEvDpT0_,(.L_x_625 - _ZN6thrust24THRUST_300001_SM_1000_NS8cuda_cub4core6detail13_kernel_agentINS1_8__unique11UniqueAgentINS0_6detail15normal_iteratorINS0_10device_ptrIlEEEESB_N4cuda3std3__48equal_toIlEEiPiEEJSB_SB_SG_SH_iN3cub18CUB_300001_SM_100013ScanTileStateIiLb1EEEmEEEvDpT0_)
        .other          _ZN6thrust24THRUST_300001_SM_1000_NS8cuda_cub4core6detail13_kernel_agentINS1_8__unique11UniqueAgentINS0_6detail15normal_iteratorINS0_10device_ptrIlEEEESB_N4cuda3std3__48equal_toIlEEiPiEEJSB_SB_SG_SH_iN3cub18CUB_300001_SM_100013ScanTileStateIiLb1EEEmEEEvDpT0_,@"STO_CUDA_ENTRY STV_DEFAULT"
_ZN6thrust24THRUST_300001_SM_1000_NS8cuda_cub4core6detail13_kernel_agentINS1_8__unique11UniqueAgentINS0_6detail15normal_iteratorINS0_10device_ptrIlEEEESB_N4cuda3std3__48equal_toIlEEiPiEEJSB_SB_SG_SH_iN3cub18CUB_300001_SM_100013ScanTileStateIiLb1EEEmEEEvDpT0_:
.text._ZN6thrust24THRUST_300001_SM_1000_NS8cuda_cub4core6detail13_kernel_agentINS1_8__unique11UniqueAgentINS0_6detail15normal_iteratorINS0_10device_ptrIlEEEESB_N4cuda3std3__48equal_toIlEEiPiEEJSB_SB_SG_SH_iN3cub18CUB_300001_SM_100013ScanTileStateIiLb1EEEmEEEvDpT0_:
[----:B------:R-:W-:Y:S01]  /*0000*/  LDC R1, c[0x0][0x37c] ;  /* 0x0000df00ff017b82 */ /* 0x000fe20000000800 */
[----:B------:R-:W0:Y:S01]  /*0010*/  S2R R0, SR_CTAID.X ;  /* 0x0000000000007919 */ /* 0x000e220000002500 */
[----:B------:R-:W1:Y:S01]  /*0020*/  LDCU UR4, c[0x0][0x3b0] ;  /* 0x00007600ff0477ac */ /* 0x000e620008000800 */
[----:B------:R-:W2:Y:S01]  /*0030*/  LDCU.64 UR8, c[0x0][0x358] ;  /* 0x00006b00ff0877ac */ /* 0x000ea20008000a00 */
[----:B-1----:R-:W-:-:S06]  /*0040*/  UIADD3 UR4, UPT, UPT, UR4, -0x1, URZ ;  /* 0xffffffff04047890 */ /* 0x002fcc000fffe0ff */
[C---:B0-----:R-:W-:Y:S01]  /*0050*/  ISETP.GE.AND P0, PT, R0.reuse, UR4, PT ;  /* 0x0000000400007c0c */ /* 0x041fe2000bf06270 */
[----:B------:R-:W-:-:S12]  /*0060*/  IMAD R7, R0, 0x140, RZ ;  /* 0x0000014000077824 */ /* 0x000fd800078e02ff */
[----:B--2---:R-:W-:Y:S05]  /*0070*/  @P0 BRA `(.L_x_438) ;  /* 0x0000002400fc0947 */ /* 0x004fea0003800000 */
[----:B------:R-:W-:-:S13]  /*0080*/  ISETP.NE.AND P0, PT, R0, RZ, PT ;  /* 0x000000ff0000720c */ /* 0x000fda0003f05270 */
[----:B------:R-:W-:Y:S05]  /*0090*/  @P0 BRA `(.L_x_439) ;  /* 0x0000000c00ac0947 */ /* 0x000fea0003800000 */
[----:B------:R-:W0:Y:S01]  /*00a0*/  S2R R0, SR_TID.X ;  /* 0x0000000000007919 */ /* 0x000e220000002100 */
[----:B------:R-:W1:Y:S01]  /*00b0*/  LDC.64 R2, c[0x0][0x380] ;  /* 0x0000e000ff027b82 */ /* 0x000e620000000a00 */
[C---:B0-----:R-:W-:Y:S02]  /*00c0*/  LOP3.LUT R4, R0.reuse, 0x1f, RZ, 0xc0, !PT ;  /* 0x0000001f00047812 */ /* 0x041fe400078ec0ff */
[----:B------:R-:W-:-:S03]  /*00d0*/  LOP3.LUT R5, R0, 0x3e0, RZ, 0xc0, !PT ;  /* 0x000003e000057812 */ /* 0x000fc600078ec0ff */
[----:B------:R-:W-:-:S04]  /*00e0*/  IMAD.IADD R4, R7, 0x1, R4 ;  /* 0x0000000107047824 */ /* 0x000fc800078e0204 */
[----:B------:R-:W-:-:S04]  /*00f0*/  IMAD R5, R5, 0x5, R4 ;  /* 0x0000000505057824 */ /* 0x000fc800078e0204 */
[----:B-1----:R-:W-:-:S05]  /*0100*/  IMAD.WIDE.U32 R2, R5, 0x8, R2 ;  /* 0x0000000805027825 */ /* 0x002fca00078e0002 */
[----:B------:R-:W2:Y:S04]  /*0110*/  LDG.E.64.CONSTANT R6, desc[UR8][R2.64] ;  /* 0x0000000802067981 */ /* 0x000ea8000c1e9b00 */
[----:B------:R-:W3:Y:S04]  /*0120*/  LDG.E.64.CONSTANT R12, desc[UR8][R2.64+0x100] ;  /* 0x00010008020c7981 */ /* 0x000ee8000c1e9b00 */
[----:B------:R-:W4:Y:S04]  /*0130*/  LDG.E.64.CONSTANT R16, desc[UR8][R2.64+0x200] ;  /* 0x0002000802107981 */ /* 0x000f28000c1e9b00 */
[----:B------:R-:W5:Y:S04]  /*0140*/  LDG.E.64.CONSTANT R18, desc[UR8][R2.64+0x300] ;  /* 0x0003000802127981 */ /* 0x000f68000c1e9b00 */
[----:B------:R-:W5:Y:S01]  /*0150*/  LDG.E.64.CONSTANT R20, desc[UR8][R2.64+0x400] ;  /* 0x0004000802147981 */ /* 0x000f62000c1e9b00 */
[----:B------:R-:W0:Y:S01]  /*0160*/  S2UR UR5, SR_CgaCtaId ;  /* 0x00000000000579c3 */ /* 0x000e220000008800 */
[----:B------:R-:W-:Y:S01]  /*0170*/  SHF.R.U32.HI R5, RZ, 0x5, R0 ;  /* 0x00000005ff057819 */ /* 0x000fe20000011600 */
[----:B------:R-:W-:Y:S01]  /*0180*/  UMOV UR4, 0x400 ;  /* 0x0000040000047882 */ /* 0x000fe20000000000 */
[----:B------:R-:W1:Y:S01]  /*0190*/  S2R R4, SR_LANEID ;  /* 0x0000000000047919 */ /* 0x000e620000000000 */
[C---:B------:R-:W-:Y:S01]  /*01a0*/  ISETP.NE.AND P3, PT, R0.reuse, RZ, PT ;  /* 0x000000ff0000720c */ /* 0x040fe20003f65270 */
[----:B------:R-:W-:Y:S01]  /*01b0*/  BSSY.RECONVERGENT B0, `(.L_x_440) ;  /* 0x00000d7000007945 */ /* 0x000fe20003800200 */
[----:B------:R-:W-:-:S02]  /*01c0*/  ISETP.NE.AND P6, PT, R0, RZ, PT ;  /* 0x000000ff0000720c */ /* 0x000fc40003fc5270 */
[----:B------:R-:W-:Y:S01]  /*01d0*/  ISETP.GE.U32.AND P5, PT, R0, 0x20, PT ;  /* 0x000000200000780c */ /* 0x000fe20003fa6070 */
[----:B0-----:R-:W-:-:S06]  /*01e0*/  ULEA UR4, UR5, UR4, 0x18 ;  /* 0x0000000405047291 */ /* 0x001fcc000f8ec0ff */
[----:B------:R-:W-:Y:S01]  /*01f0*/  LEA R15, R0, UR4, 0x3 ;  /* 0x00000004000f7c11 */ /* 0x000fe2000f8e18ff */
[----:B-1----:R-:W-:Y:S01]  /*0200*/  IMAD R8, R5, 0xa0, R4 ;  /* 0x000000a005087824 */ /* 0x002fe200078e0204 */
[----:B------:R-:W-:-:S04]  /*0210*/  ISETP.NE.AND P4, PT, R4, RZ, PT ;  /* 0x000000ff0400720c */ /* 0x000fc80003f85270 */
[----:B------:R-:W-:-:S05]  /*0220*/  LEA R23, R8, UR4, 0x3 ;  /* 0x0000000408177c11 */ /* 0x000fca000f8e18ff */
[----:B------:R-:W-:Y:S01]  /*0230*/  IMAD R14, R4, 0x20, R23 ;  /* 0x00000020040e7824 */ /* 0x000fe200078e0217 */
[----:B--2---:R-:W-:Y:S04]  /*0240*/  STS.64 [R23], R6 ;  /* 0x0000000617007388 */ /* 0x004fe80000000a00 */
[----:B---3--:R-:W-:Y:S04]  /*0250*/  STS.64 [R23+0x100], R12 ;  /* 0x0001000c17007388 */ /* 0x008fe80000000a00 */
[----:B----4-:R-:W-:Y:S04]  /*0260*/  STS.64 [R23+0x200], R16 ;  /* 0x0002001017007388 */ /* 0x010fe80000000a00 */
[----:B-----5:R-:W-:Y:S04]  /*0270*/  STS.64 [R23+0x300], R18 ;  /* 0x0003001217007388 */ /* 0x020fe80000000a00 */
[----:B------:R0:W-:Y:S01]  /*0280*/  STS.64 [R23+0x400], R20 ;  /* 0x0004001417007388 */ /* 0x0001e20000000a00 */
[----:B------:R-:W-:-:S03]  /*0290*/  NOP ;  /* 0x0000000000007918 */ /* 0x000fc60000000000 */
[----:B------:R-:W1:Y:S04]  /*02a0*/  LDS.64 R2, [R14+0x20] ;  /* 0x000020000e027984 */ /* 0x000e680000000a00 */
[----:B------:R-:W-:Y:S01]  /*02b0*/  LDS.64 R10, [R14] ;  /* 0x000000000e0a7984 */ /* 0x000fe20000000a00 */
[----:B0-----:R-:W-:-:S03]  /*02c0*/  IMAD.MOV.U32 R21, RZ, RZ, 0x1 ;  /* 0x00000001ff157424 */ /* 0x001fc600078e00ff */
[----:B------:R-:W0:Y:S04]  /*02d0*/  LDS.64 R8, [R14+0x8] ;  /* 0x000008000e087984 */ /* 0x000e280000000a00 */
[----:B------:R-:W2:Y:S04]  /*02e0*/  LDS.64 R6, [R14+0x10] ;  /* 0x000010000e067984 */ /* 0x000ea80000000a00 */
[----:B------:R-:W-:Y:S01]  /*02f0*/  LDS.64 R12, [R14+0x18] ;  /* 0x000018000e0c7984 */ /* 0x000fe20000000a00 */
[----:B------:R-:W-:Y:S06]  /*0300*/  BAR.SYNC.DEFER_BLOCKING 0x0 ;  /* 0x0000000000007b1d */ /* 0x000fec0000010000 */
[----:B-1----:R-:W-:Y:S02]  /*0310*/  STS.64 [R15+0x230], R2 ;  /* 0x000230020f007388 */ /* 0x002fe40000000a00 */
[----:B------:R-:W-:Y:S01]  /*0320*/  BAR.SYNC.DEFER_BLOCKING 0x0 ;  /* 0x0000000000007b1d */ /* 0x000fe20000010000 */
[----:B0-----:R-:W-:-:S02]  /*0330*/  ISETP.NE.U32.AND P1, PT, R10, R8, PT ;  /* 0x000000080a00720c */ /* 0x001fc40003f25070 */
[----:B--2---:R-:W-:Y:S02]  /*0340*/  ISETP.NE.U32.AND P2, PT, R8, R6, PT ;  /* 0x000000060800720c */ /* 0x004fe40003f45070 */
[----:B------:R-:W-:Y:S01]  /*0350*/  ISETP.NE.AND.EX P1, PT, R11, R9, PT, P1 ;  /* 0x000000090b00720c */ /* 0x000fe20003f25310 */
[----:B------:R-:W0:Y:S02]  /*0360*/  @P3 LDS.64 R16, [R15+0x228] ;  /* 0x000228000f103984 */ /* 0x000e240000000a00 */
[----:B------:R-:W-:Y:S01]  /*0370*/  BAR.SYNC.DEFER_BLOCKING 0x0 ;  /* 0x0000000000007b1d */ /* 0x000fe20000010000 */
[----:B0-----:R-:W-:-:S04]  /*0380*/  @P3 ISETP.NE.U32.AND P0, PT, R16, R10, PT ;  /* 0x0000000a1000320c */ /* 0x001fc80003f05070 */
[----:B------:R-:W-:-:S04]  /*0390*/  @P3 ISETP.NE.AND.EX P0, PT, R17, R11, PT, P0 ;  /* 0x0000000b1100320c */ /* 0x000fc80003f05300 */
[----:B------:R-:W-:Y:S02]  /*03a0*/  @P3 SEL R21, RZ, 0x1, !P0 ;  /* 0x00000001ff153807 */ /* 0x000fe40004000000 */
[----:B------:R-:W-:Y:S02]  /*03b0*/  ISETP.NE.AND.EX P0, PT, R9, R7, PT, P2 ;  /* 0x000000070900720c */ /* 0x000fe40003f05320 */
[CC--:B------:R-:W-:Y:S01]  /*03c0*/  ISETP.NE.U32.AND P2, PT, R6.reuse, R12.reuse, PT ;  /* 0x0000000c0600720c */ /* 0x0c0fe20003f45070 */
[----:B------:R-:W-:Y:S01]  /*03d0*/  VIADD R22, R21, 0x1 ;  /* 0x0000000115167836 */ /* 0x000fe20000000000 */
[----:B------:R-:W-:Y:S01]  /*03e0*/  ISETP.NE.U32.AND P3, PT, R6, R12, PT ;  /* 0x0000000c0600720c */ /* 0x000fe20003f65070 */
[----:B------:R-:W-:Y:S01]  /*03f0*/  @!P1 IMAD.MOV R22, RZ, RZ, R21 ;  /* 0x000000ffff169224 */ /* 0x000fe200078e0215 */
[CC--:B------:R-:W-:Y:S02]  /*0400*/  ISETP.NE.AND.EX P1, PT, R7.reuse, R13.reuse, PT, P2 ;  /* 0x0000000d0700720c */ /* 0x0c0fe40003f25320 */
[----:B------:R-:W-:Y:S01]  /*0410*/  ISETP.NE.U32.AND P2, PT, R12, R2, PT ;  /* 0x000000020c00720c */ /* 0x000fe20003f45070 */
[----:B------:R-:W-:Y:S01]  /*0420*/  VIADD R20, R22, 0x1 ;  /* 0x0000000116147836 */ /* 0x000fe20000000000 */
[----:B------:R-:W-:-:S03]  /*0430*/  ISETP.NE.AND.EX P3, PT, R7, R13, PT, P3 ;  /* 0x0000000d0700720c */ /* 0x000fc60003f65330 */
[----:B------:R-:W-:Y:S01]  /*0440*/  @!P0 IMAD.MOV R20, RZ, RZ, R22 ;  /* 0x000000ffff148224 */ /* 0x000fe200078e0216 */
[CC--:B------:R-:W-:Y:S02]  /*0450*/  ISETP.NE.AND.EX P0, PT, R13.reuse, R3.reuse, PT, P2 ;  /* 0x000000030d00720c */ /* 0x0c0fe40003f05320 */
[----:B------:R-:W-:Y:S01]  /*0460*/  ISETP.NE.U32.AND P2, PT, R12, R2, PT ;  /* 0x000000020c00720c */ /* 0x000fe20003f45070 */
[----:B------:R-:W-:Y:S02]  /*0470*/  VIADD R14, R20, 0x1 ;  /* 0x00000001140e7836 */ /* 0x000fe40000000000 */
[----:B------:R-:W-:Y:S01]  /*0480*/  @!P1 IMAD.MOV R14, RZ, RZ, R20 ;  /* 0x000000ffff0e9224 */ /* 0x000fe200078e0214 */
[----:B------:R-:W-:Y:S01]  /*0490*/  ISETP.NE.AND P1, PT, R4, 0x1f, PT ;  /* 0x0000001f0400780c */ /* 0x000fe20003f25270 */
[----:B------:R-:W-:Y:S01]  /*04a0*/  @!P6 IMAD.MOV.U32 R4, RZ, RZ, 0x65 ;  /* 0x00000065ff04e424 */ /* 0x000fe200078e00ff */
[----:B------:R-:W-:Y:S01]  /*04b0*/  ISETP.NE.AND.EX P2, PT, R13, R3, PT, P2 ;  /* 0x000000030d00720c */ /* 0x000fe20003f45320 */
        /* <DEDUP_REMOVED lines=8> */
[----:B0-----:R-:W-:Y:S02]  /*0540*/  @P0 IMAD.IADD R24, R17, 0x1, R24 ;  /* 0x0000000111180824 */ /* 0x001fe400078e0218 */
[----:B------:R-:W0:Y:S03]  /*0550*/  @!P6 LDC.64 R16, c[0x0][0x3a8] ;  /* 0x0000ea00ff10eb82 */ /* 0x000e260000000a00 */
[----:B------:R-:W1:Y:S02]  /*0560*/  SHFL.UP P0, R25, R24, 0x8, RZ ;  /* 0x0500000018197989 */ /* 0x000e6400000000ff */
[----:B-1----:R-:W-:-:S05]  /*0570*/  @P0 IMAD.IADD R25, R24, 0x1, R25 ;  /* 0x0000000118190824 */ /* 0x002fca00078e0219 */
[----:B------:R-:W1:Y:S02]  /*0580*/  SHFL.UP P0, R26, R25, 0x10, RZ ;  /* 0x06000000191a7989 */ /* 0x000e6400000000ff */
[----:B-1----:R-:W-:Y:S01]  /*0590*/  @P0 IMAD.IADD R26, R25, 0x1, R26 ;  /* 0x00000001191a0824 */ /* 0x002fe200078e021a */
[----:B------:R-:W-:-:S03]  /*05a0*/  ISETP.NE.U32.AND P0, PT, R8, R6, PT ;  /* 0x000000060800720c */ /* 0x000fc60003f05070 */
[----:B------:R-:W-:Y:S01]  /*05b0*/  IMAD.IADD R23, R26, 0x1, -R23 ;  /* 0x000000011a177824 */ /* 0x000fe200078e0a17 */
[----:B------:R-:W-:Y:S01]  /*05c0*/  @!P1 STS [R5], R26 ;  /* 0x0000001a05009388 */ /* 0x000fe20000000800 */
[----:B------:R-:W-:Y:S01]  /*05d0*/  BAR.SYNC.DEFER_BLOCKING 0x0 ;  /* 0x0000000000007b1d */ /* 0x000fe20000010000 */
[----:B------:R-:W-:Y:S02]  /*05e0*/  ISETP.NE.U32.AND P1, PT, R10, R8, PT ;  /* 0x000000080a00720c */ /* 0x000fe40003f25070 */
[----:B------:R-:W-:Y:S02]  /*05f0*/  ISETP.NE.AND.EX P0, PT, R9, R7, PT, P0 ;  /* 0x000000070900720c */ /* 0x000fe40003f05300 */
[----:B------:R-:W-:Y:S02]  /*0600*/  ISETP.NE.AND.EX P1, PT, R11, R9, PT, P1 ;  /* 0x000000090b00720c */ /* 0x000fe40003f25310 */
[----:B------:R-:W-:Y:S02]  /*0610*/  SEL R24, R23, RZ, P4 ;  /* 0x000000ff17187207 */ /* 0x000fe40002000000 */
[----:B------:R-:W-:Y:S01]  /*0620*/  ISETP.NE.AND P4, PT, R21, RZ, PT ;  /* 0x000000ff1500720c */ /* 0x000fe20003f85270 */
[----:B------:R-:W1:Y:S02]  /*0630*/  LDS.64 R18, [UR4] ;  /* 0x00000004ff127984 */ /* 0x000e640008000a00 */
[C---:B-1----:R-:W-:Y:S01]  /*0640*/  IMAD.IADD R5, R18.reuse, 0x1, R19 ;  /* 0x0000000112057824 */ /* 0x042fe200078e0213 */
[----:B------:R-:W-:-:S04]  /*0650*/  SEL R23, R18, RZ, P5 ;  /* 0x000000ff12177207 */ /* 0x000fc80002800000 */
[----:B0-----:R0:W-:Y:S01]  /*0660*/  @!P6 ST.E.64.STRONG.GPU desc[UR8][R16.64+0x100], R4 ;  /* 0x000100041000e985 */ /* 0x0011e2000c10fb08 */
[----:B------:R-:W-:-:S04]  /*0670*/  IMAD.IADD R23, R23, 0x1, R24 ;  /* 0x0000000117177824 */ /* 0x000fc800078e0218 */
[C---:B------:R-:W-:Y:S01]  /*0680*/  @P1 IMAD.IADD R21, R23.reuse, 0x1, R21 ;  /* 0x0000000117151824 */ /* 0x040fe200078e0215 */
[----:B------:R-:W-:Y:S01]  /*0690*/  @P4 LEA R19, R23, UR4, 0x3 ;  /* 0x0000000417134c11 */ /* 0x000fe2000f8e18ff */
[----:B------:R-:W-:Y:S01]  /*06a0*/  BAR.SYNC.DEFER_BLOCKING 0x0 ;  /* 0x0000000000007b1d */ /* 0x000fe20000010000 */
[--C-:B------:R-:W-:Y:S02]  /*06b0*/  @P0 IMAD.IADD R22, R22, 0x1, R23.reuse ;  /* 0x0000000116160824 */ /* 0x100fe400078e0217 */
[--C-:B------:R-:W-:Y:S01]  /*06c0*/  @P3 IMAD.IADD R20, R20, 0x1, R23.reuse ;  /* 0x0000000114143824 */ /* 0x100fe200078e0217 */
[----:B------:R-:W-:Y:S01]  /*06d0*/  @P1 LEA R21, R21, UR4, 0x3 ;  /* 0x0000000415151c11 */ /* 0x000fe2000f8e18ff */
[----:B------:R-:W-:Y:S01]  /*06e0*/  @P2 IMAD.IADD R14, R14, 0x1, R23 ;  /* 0x000000010e0e2824 */ /* 0x000fe200078e0217 */
[----:B------:R-:W-:Y:S02]  /*06f0*/  @P0 LEA R23, R22, UR4, 0x3 ;  /* 0x0000000416170c11 */ /* 0x000fe4000f8e18ff */
[----:B------:R-:W-:-:S02]  /*0700*/  @P3 LEA R25, R20, UR4, 0x3 ;  /* 0x0000000414193c11 */ /* 0x000fc4000f8e18ff */
[----:B------:R-:W-:Y:S01]  /*0710*/  @P2 LEA R27, R14, UR4, 0x3 ;  /* 0x000000040e1b2c11 */ /* 0x000fe2000f8e18ff */
[----:B------:R0:W-:Y:S04]  /*0720*/  @P4 STS.64 [R19], R10 ;  /* 0x0000000a13004388 */ /* 0x0001e80000000a00 */
[----:B------:R0:W-:Y:S04]  /*0730*/  @P1 STS.64 [R21], R8 ;  /* 0x0000000815001388 */ /* 0x0001e80000000a00 */
[----:B------:R0:W-:Y:S01]  /*0740*/  @P0 STS.64 [R23], R6 ;  /* 0x0000000617000388 */ /* 0x0001e20000000a00 */
[----:B------:R-:W-:-:S03]  /*0750*/  ISETP.GE.AND P0, PT, R0, R5, PT ;  /* 0x000000050000720c */ /* 0x000fc60003f06270 */
[----:B------:R0:W-:Y:S04]  /*0760*/  @P3 STS.64 [R25], R12 ;  /* 0x0000000c19003388 */ /* 0x0001e80000000a00 */
[----:B------:R0:W-:Y:S01]  /*0770*/  @P2 STS.64 [R27], R2 ;  /* 0x000000021b002388 */ /* 0x0001e20000000a00 */
[----:B------:R-:W-:Y:S06]  /*0780*/  BAR.SYNC.DEFER_BLOCKING 0x0 ;  /* 0x0000000000007b1d */ /* 0x000fec0000010000 */
[----:B------:R-:W-:Y:S05]  /*0790*/  @P0 BRA `(.L_x_441) ;  /* 0x0000000400e00947 */ /* 0x000fea0003800000 */
[----:B0-----:R-:W-:Y:S01]  /*07a0*/  LOP3.LUT R2, RZ, R0, RZ, 0x33, !PT ;  /* 0x00000000ff027212 */ /* 0x001fe200078e33ff */
[----:B------:R-:W-:Y:S04]  /*07b0*/  BSSY.RECONVERGENT B1, `(.L_x_442) ;  /* 0x000001a000017945 */ /* 0x000fe80003800200 */
[----:B------:R-:W-:-:S05]  /*07c0*/  IMAD.IADD R4, R5, 0x1, R2 ;  /* 0x0000000105047824 */ /* 0x000fca00078e0202 */
[C---:B------:R-:W-:Y:S02]  /*07d0*/  LOP3.LUT R2, R4.reuse, 0xc0, RZ, 0xc0, !PT ;  /* 0x000000c004027812 */ /* 0x040fe400078ec0ff */
[----:B------:R-:W-:Y:S02]  /*07e0*/  ISETP.GE.U32.AND P1, PT, R4, 0xc0, PT ;  /* 0x000000c00400780c */ /* 0x000fe40003f26070 */
[----:B------:R-:W-:-:S13]  /*07f0*/  ISETP.NE.AND P0, PT, R2, 0xc0, PT ;  /* 0x000000c00200780c */ /* 0x000fda0003f05270 */
[----:B------:R-:W-:Y:S05]  /*0800*/  @!P0 BRA `(.L_x_443) ;  /* 0x0000000000508947 */ /* 0x000fea0003800000 */
[----:B------:R-:W0:Y:S01]  /*0810*/  LDC.64 R2, c[0x0][0x388] ;  /* 0x0000e200ff027b82 */ /* 0x000e220000000a00 */
[----:B------:R-:W-:-:S05]  /*0820*/  LEA.HI R4, R4, 0x1, RZ, 0x1a ;  /* 0x0000000104047811 */ /* 0x000fca00078fd0ff */
[C---:B------:R-:W-:Y:S01]  /*0830*/  IMAD.SHL.U32 R6, R4.reuse, 0x40, RZ ;  /* 0x0000004004067824 */ /* 0x040fe200078e00ff */
[----:B------:R-:W-:-:S04]  /*0840*/  LOP3.LUT R4, R4, 0x3, RZ, 0xc0, !PT ;  /* 0x0000000304047812 */ /* 0x000fc800078ec0ff */
[----:B------:R-:W-:Y:S01]  /*0850*/  LOP3.LUT R7, R6, 0xc0, RZ, 0xc0, !PT ;  /* 0x000000c006077812 */ /* 0x000fe200078ec0ff */
[----:B------:R-:W-:Y:S02]  /*0860*/  IMAD.MOV R4, RZ, RZ, -R4 ;  /* 0x000000ffff047224 */ /* 0x000fe400078e0a04 */
[----:B0-----:R-:W-:-:S04]  /*0870*/  IMAD.WIDE.U32 R2, R0, 0x8, R2 ;  /* 0x0000000800027825 */ /* 0x001fc800078e0002 */
[----:B------:R-:W-:Y:S02]  /*0880*/  IMAD.MOV.U32 R8, RZ, RZ, R2 ;  /* 0x000000ffff087224 */ /* 0x000fe400078e0002 */
[----:B------:R-:W-:Y:S02]  /*0890*/  IMAD.MOV.U32 R9, RZ, RZ, R3 ;  /* 0x000000ffff097224 */ /* 0x000fe400078e0003 */
[----:B------:R-:W-:-:S07]  /*08a0*/  IMAD.IADD R0, R0, 0x1, R7 ;  /* 0x0000000100007824 */ /* 0x000fce00078e0207 */
.L_x_444:
[----:B0-----:R0:W1:Y:S01]  /*08b0*/  LDS.64 R2, [R15] ;  /* 0x000000000f027984 */ /* 0x0010620000000a00 */
[----:B------:R-:W-:Y:S01]  /*08c0*/  IMAD.MOV.U32 R6, RZ, RZ, R8 ;  /* 0x000000ffff067224 */ /* 0x000fe200078e0008 */
[----:B------:R-:W-:Y:S01]  /*08d0*/  IADD3 R8, P2, PT, R8, 0x200, RZ ;  /* 0x0000020008087810 */ /* 0x000fe20007f5e0ff */
[--C-:B------:R-:W-:Y:S02]  /*08e0*/  IMAD.MOV.U32 R7, RZ, RZ, R9.reuse ;  /* 0x000000ffff077224 */ /* 0x100fe400078e0009 */
[----:B------:R-:W-:Y:S02]  /*08f0*/  VIADD R4, R4, 0x1 ;  /* 0x0000000104047836 */ /* 0x000fe40000000000 */
[----:B------:R-:W-:Y:S02]  /*0900*/  IMAD.X R9, RZ, RZ, R9, P2 ;  /* 0x000000ffff097224 */ /* 0x000fe400010e0609 */
[----:B0-----:R-:W-:Y:S01]  /*0910*/  VIADD R15, R15, 0x200 ;  /* 0x000002000f0f7836 */ /* 0x001fe20000000000 */
[----:B------:R-:W-:Y:S01]  /*0920*/  ISETP.NE.AND P0, PT, R4, RZ, PT ;  /* 0x000000ff0400720c */ /* 0x000fe20003f05270 */
[----:B-1----:R0:W-:-:S12]  /*0930*/  STG.E.64 desc[UR8][R6.64], R2 ;  /* 0x0000000206007986 */ /* 0x0021d8000c101b08 */
[----:B------:R-:W-:Y:S05]  /*0940*/  @P0 BRA `(.L_x_444) ;  /* 0xfffffffc00d80947 */ /* 0x000fea000383ffff */
.L_x_443:
[----:B------:R-:W-:Y:S05]  /*0950*/  BSYNC.RECONVERGENT B1 ;  /* 0x0000000000017941 */ /* 0x000fea0003800200 */
.L_x_442:
[----:B------:R-:W-:Y:S05]  /*0960*/  @!P1 BRA `(.L_x_441) ;  /* 0x00000004006c9947 */ /* 0x000fea0003800000 */
[----:B0-----:R-:W0:Y:S01]  /*0970*/  LDC.64 R2, c[0x0][0x388] ;  /* 0x0000e200ff027b82 */ /* 0x001e220000000a00 */
[----:B------:R-:W-:Y:S01]  /*0980*/  IMAD.IADD R4, R5, 0x1, -R0 ;  /* 0x0000000105047824 */ /* 0x000fe200078e0a00 */
[----:B------:R-:W-:Y:S04]  /*0990*/  BSSY.RECONVERGENT B1, `(.L_x_445) ;  /* 0x0000033000017945 */ /* 0x000fe80003800200 */
[----:B------:R-:W-:Y:S02]  /*09a0*/  ISETP.GT.AND P1, PT, R4, 0x300, PT ;  /* 0x000003000400780c */ /* 0x000fe40003f24270 */
[----:B------:R-:W-:-:S05]  /*09b0*/  LEA R4, R0, UR4, 0x3 ;  /* 0x0000000400047c11 */ /* 0x000fca000f8e18ff */
[----:B------:R-:W-:Y:S02]  /*09c0*/  VIADD R4, R4, 0x400 ;  /* 0x0000040004047836 */ /* 0x000fe40000000000 */
[----:B0-----:R-:W-:-:S03]  /*09d0*/  IMAD.WIDE.U32 R2, R0, 0x8, R2 ;  /* 0x0000000800027825 */ /* 0x001fc600078e0002 */
[----:B------:R-:W-:-:S05]  /*09e0*/  IADD3 R2, P0, PT, R2, 0x400, RZ ;  /* 0x0000040002027810 */ /* 0x000fca0007f1e0ff */
[----:B------:R-:W-:Y:S01]  /*09f0*/  IMAD.X R3, RZ, RZ, R3, P0 ;  /* 0x000000ffff037224 */ /* 0x000fe200000e0603 */
[----:B------:R-:W-:Y:S01]  /*0a00*/  PLOP3.LUT P0, PT, PT, PT, PT, 0x80, 0x8 ;  /* 0x000000000008781c */ /* 0x000fe20003f0f070 */
[----:B------:R-:W-:-:S12]  /*0a10*/  @!P1 BRA `(.L_x_446) ;  /* 0x0000000000a89947 */ /* 0x000fd80003800000 */
[----:B------:R-:W-:Y:S01]  /*0a20*/  PLOP3.LUT P0, PT, PT, PT, PT, 0x8, 0x80 ;  /* 0x000000000080781c */ /* 0x000fe20003f0e170 */
[----:B------:R-:W-:-:S12]  /*0a30*/  VIADD R35, R5, 0xfffffd00 ;  /* 0xfffffd0005237836 */ /* 0x000fd80000000000 */
.L_x_447:
[----:B------:R-:W0:Y:S01]  /*0a40*/  LDS.64 R26, [R4+-0x400] ;  /* 0xfffc0000041a7984 */ /* 0x000e220000000a00 */
[----:B------:R-:W-:-:S03]  /*0a50*/  VIADD R0, R0, 0x400 ;  /* 0x0000040000007836 */ /* 0x000fc60000000000 */
[----:B------:R-:W1:Y:S02]  /*0a60*/  LDS.64 R28, [R4+-0x200] ;  /* 0xfffe0000041c7984 */ /* 0x000e640000000a00 */
[----:B------:R-:W-:Y:S02]  /*0a70*/  ISETP.GE.AND P1, PT, R0, R35, PT ;  /* 0x000000230000720c */ /* 0x000fe40003f26270 */
[----:B------:R-:W2:Y:S04]  /*0a80*/  LDS.64 R6, [R4] ;  /* 0x0000000004067984 */ /* 0x000ea80000000a00 */
[----:B------:R-:W3:Y:S04]  /*0a90*/  LDS.64 R8, [R4+0x200] ;  /* 0x0002000004087984 */ /* 0x000ee80000000a00 */
[----:B------:R-:W4:Y:S04]  /*0aa0*/  LDS.64 R10, [R4+0x400] ;  /* 0x00040000040a7984 */ /* 0x000f280000000a00 */
[----:B------:R-:W5:Y:S04]  /*0ab0*/  LDS.64 R12, [R4+0x600] ;  /* 0x00060000040c7984 */ /* 0x000f680000000a00 */
[----:B------:R-:W5:Y:S04]  /*0ac0*/  LDS.64 R14, [R4+0x800] ;  /* 0x00080000040e7984 */ /* 0x000f680000000a00 */
[----:B------:R-:W5:Y:S04]  /*0ad0*/  LDS.64 R16, [R4+0xa00] ;  /* 0x000a000004107984 */ /* 0x000f680000000a00 */
[----:B------:R-:W5:Y:S04]  /*0ae0*/  LDS.64 R18, [R4+0xc00] ;  /* 0x000c000004127984 */ /* 0x000f680000000a00 */
[----:B------:R-:W5:Y:S04]  /*0af0*/  LDS.64 R20, [R4+0xe00] ;  /* 0x000e000004147984 */ /* 0x000f680000000a00 */
[----:B0-----:R-:W-:Y:S04]  /*0b00*/  STG.E.64 desc[UR8][R2.64+-0x400], R26 ;  /* 0xfffc001a02007986 */ /* 0x001fe8000c101b08 */
[----:B-1----:R-:W-:Y:S04]  /*0b10*/  STG.E.64 desc[UR8][R2.64+-0x200], R28 ;  /* 0xfffe001c02007986 */ /* 0x002fe8000c101b08 */
[----:B------:R-:W0:Y:S04]  /*0b20*/  LDS.64 R22, [R4+0x1000] ;  /* 0x0010000004167984 */ /* 0x000e280000000a00 */
[----:B------:R-:W1:Y:S04]  /*0b30*/  LDS.64 R24, [R4+0x1200] ;  /* 0x0012000004187984 */ /* 0x000e680000000a00 */
[----:B------:R-:W1:Y:S04]  /*0b40*/  LDS.64 R26, [R4+0x1400] ;  /* 0x00140000041a7984 */ /* 0x000e680000000a00 */
[----:B------:R-:W1:Y:S04]  /*0b50*/  LDS.64 R28, [R4+0x1600] ;  /* 0x00160000041c7984 */ /* 0x000e680000000a00 */
[----:B------:R-:W1:Y:S04]  /*0b60*/  LDS.64 R30, [R4+0x1800] ;  /* 0x00180000041e7984 */ /* 0x000e680000000a00 */
[----:B------:R4:W1:Y:S04]  /*0b70*/  LDS.64 R32, [R4+0x1a00] ;  /* 0x001a000004207984 */ /* 0x0008680000000a00 */
[----:B--2---:R2:W-:Y:S04]  /*0b80*/  STG.E.64 desc[UR8][R2.64], R6 ;  /* 0x0000000602007986 */ /* 0x0045e8000c101b08 */
[----:B---3--:R-:W-:Y:S01]  /*0b90*/  STG.E.64 desc[UR8][R2.64+0x200], R8 ;  /* 0x0002000802007986 */ /* 0x008fe2000c101b08 */
[----:B----4-:R-:W-:-:S03]  /*0ba0*/  VIADD R4, R4, 0x2000 ;  /* 0x0000200004047836 */ /* 0x010fc60000000000 */
[----:B------:R-:W-:Y:S04]  /*0bb0*/  STG.E.64 desc[UR8][R2.64+0x400], R10 ;  /* 0x0004000a02007986 */ /* 0x000fe8000c101b08 */
[----:B-----5:R-:W-:Y:S01]  /*0bc0*/  STG.E.64 desc[UR8][R2.64+0x600], R12 ;  /* 0x0006000c02007986 */ /* 0x020fe2000c101b08 */
[----:B--2---:R-:W-:-:S03]  /*0bd0*/  IADD3 R6, P2, PT, R2, 0x2000, RZ ;  /* 0x0000200002067810 */ /* 0x004fc60007f5e0ff */
[----:B------:R-:W-:Y:S02]  /*0be0*/  STG.E.64 desc[UR8][R2.64+0x800], R14 ;  /* 0x0008000e02007986 */ /* 0x000fe4000c101b08 */
[----:B------:R-:W-:Y:S02]  /*0bf0*/  IMAD.X R7, RZ, RZ, R3, P2 ;  /* 0x000000ffff077224 */ /* 0x000fe400010e0603 */
[----:B------:R-:W-:Y:S04]  /*0c00*/  STG.E.64 desc[UR8][R2.64+0xa00], R16 ;  /* 0x000a001002007986 */ /* 0x000fe8000c101b08 */
[----:B------:R-:W-:Y:S04]  /*0c10*/  STG.E.64 desc[UR8][R2.64+0xc00], R18 ;  /* 0x000c001202007986 */ /* 0x000fe8000c101b08 */
[----:B------:R-:W-:Y:S04]  /*0c20*/  STG.E.64 desc[UR8][R2.64+0xe00], R20 ;  /* 0x000e001402007986 */ /* 0x000fe8000c101b08 */
[----:B0-----:R-:W-:Y:S04]  /*0c30*/  STG.E.64 desc[UR8][R2.64+0x1000], R22 ;  /* 0x0010001602007986 */ /* 0x001fe8000c101b08 */
[----:B-1----:R-:W-:Y:S04]  /*0c40*/  STG.E.64 desc[UR8][R2.64+0x1200], R24 ;  /* 0x0012001802007986 */ /* 0x002fe8000c101b08 */
[----:B------:R-:W-:Y:S04]  /*0c50*/  STG.E.64 desc[UR8][R2.64+0x1400], R26 ;  /* 0x0014001a02007986 */ /* 0x000fe8000c101b08 */
[----:B------:R-:W-:Y:S04]  /*0c60*/  STG.E.64 desc[UR8][R2.64+0x1600], R28 ;  /* 0x0016001c02007986 */ /* 0x000fe8000c101b08 */
[----:B------:R-:W-:Y:S04]  /*0c70*/  STG.E.64 desc[UR8][R2.64+0x1800], R30 ;  /* 0x0018001e02007986 */ /* 0x000fe8000c101b08 */
[----:B------:R0:W-:Y:S02]  /*0c80*/  STG.E.64 desc[UR8][R2.64+0x1a00], R32 ;  /* 0x001a002002007986 */ /* 0x0001e4000c101b08 */
[----:B0-----:R-:W-:-:S02]  /*0c90*/  IMAD.MOV.U32 R2, RZ, RZ, R6 ;  /* 0x000000ffff027224 */ /* 0x001fc400078e0006 */
[----:B------:R-:W-:Y:S01]  /*0ca0*/  IMAD.MOV.U32 R3, RZ, RZ, R7 ;  /* 0x000000ffff037224 */ /* 0x000fe200078e0007 */
[----:B------:R-:W-:Y:S06]  /*0cb0*/  @!P1 BRA `(.L_x_447) ;  /* 0xfffffffc00609947 */ /* 0x000fec000383ffff */
.L_x_446:
[----:B------:R-:W-:Y:S05]  /*0cc0*/  BSYNC.RECONVERGENT B1 ;  /* 0x0000000000017941 */ /* 0x000fea0003800200 */
.L_x_445:
[----:B------:R-:W-:Y:S01]  /*0cd0*/  IMAD.IADD R6, R5, 0x1, -R0 ;  /* 0x0000000105067824 */ /* 0x000fe200078e0a00 */
[----:B------:R-:W-:Y:S04]  /*0ce0*/  BSSY.RECONVERGENT B1, `(.L_x_448) ;  /* 0x000001a000017945 */ /* 0x000fe80003800200 */
[----:B------:R-:W-:-:S13]  /*0cf0*/  ISETP.GT.AND P1, PT, R6, 0x100, PT ;  /* 0x000001000600780c */ /* 0x000fda0003f24270 */
[----:B------:R-:W-:Y:S05]  /*0d00*/  @!P1 BRA `(.L_x_449) ;  /* 0x00000000005c9947 */ /* 0x000fea0003800000 */
[----:B------:R-:W0:Y:S01]  /*0d10*/  LDS.64 R6, [R4+-0x400] ;  /* 0xfffc000004067984 */ /* 0x000e220000000a00 */
[----:B------:R-:W-:Y:S01]  /*0d20*/  IADD3 R22, P1, PT, R2, 0x1000, RZ ;  /* 0x0000100002167810 */ /* 0x000fe20007f3e0ff */
[----:B------:R-:W-:Y:S01]  /*0d30*/  VIADD R0, R0, 0x200 ;  /* 0x0000020000007836 */ /* 0x000fe20000000000 */
[----:B------:R-:W-:Y:S01]  /*0d40*/  PLOP3.LUT P0, PT, PT, PT, PT, 0x8, 0x80 ;  /* 0x000000000080781c */ /* 0x000fe20003f0e170 */
[----:B------:R-:W1:Y:S02]  /*0d50*/  LDS.64 R8, [R4+-0x200] ;  /* 0xfffe000004087984 */ /* 0x000e640000000a00 */
[----:B------:R-:W-:Y:S02]  /*0d60*/  IMAD.X R23, RZ, RZ, R3, P1 ;  /* 0x000000ffff177224 */ /* 0x000fe400008e0603 */
[----:B------:R-:W2:Y:S04]  /*0d70*/  LDS.64 R10, [R4] ;  /* 0x00000000040a7984 */ /* 0x000ea80000000a00 */
[----:B------:R-:W3:Y:S04]  /*0d80*/  LDS.64 R12, [R4+0x200] ;  /* 0x00020000040c7984 */ /* 0x000ee80000000a00 */
[----:B------:R-:W4:Y:S04]  /*0d90*/  LDS.64 R14, [R4+0x400] ;  /* 0x00040000040e7984 */ /* 0x000f280000000a00 */
[----:B------:R-:W5:Y:S04]  /*0da0*/  LDS.64 R16, [R4+0x600] ;  /* 0x0006000004107984 */ /* 0x000f680000000a00 */
[----:B------:R-:W5:Y:S04]  /*0db0*/  LDS.64 R18, [R4+0x800] ;  /* 0x0008000004127984 */ /* 0x000f680000000a00 */
[----:B------:R0:W5:Y:S02]  /*0dc0*/  LDS.64 R20, [R4+0xa00] ;  /* 0x000a000004147984 */ /* 0x0001640000000a00 */
[----:B0-----:R-:W-:-:S02]  /*0dd0*/  VIADD R4, R4, 0x1000 ;  /* 0x0000100004047836 */ /* 0x001fc40000000000 */
[----:B------:R-:W-:Y:S04]  /*0de0*/  STG.E.64 desc[UR8][R2.64+-0x400], R6 ;  /* 0xfffc000602007986 */ /* 0x000fe8000c101b08 */
[----:B-1----:R-:W-:Y:S04]  /*0df0*/  STG.E.64 desc[UR8][R2.64+-0x200], R8 ;  /* 0xfffe000802007986 */ /* 0x002fe8000c101b08 */
[----:B--2---:R-:W-:Y:S04]  /*0e00*/  STG.E.64 desc[UR8][R2.64], R10 ;  /* 0x0000000a02007986 */ /* 0x004fe8000c101b08 */
[----:B---3--:R-:W-:Y:S04]  /*0e10*/  STG.E.64 desc[UR8][R2.64+0x200], R12 ;  /* 0x0002000c02007986 */ /* 0x008fe8000c101b08 */
[----:B----4-:R-:W-:Y:S04]  /*0e20*/  STG.E.64 desc[UR8][R2.64+0x400], R14 ;  /* 0x0004000e02007986 */ /* 0x010fe8000c101b08 */
[----:B-----5:R-:W-:Y:S04]  /*0e30*/  STG.E.64 desc[UR8][R2.64+0x600], R16 ;  /* 0x0006001002007986 */ /* 0x020fe8000c101b08 */
[----:B------:R-:W-:Y:S04]  /*0e40*/  STG.E.64 desc[UR8][R2.64+0x800], R18 ;  /* 0x0008001202007986 */ /* 0x000fe8000c101b08 */
[----:B------:R0:W-:Y:S02]  /*0e50*/  STG.E.64 desc[UR8][R2.64+0xa00], R20 ;  /* 0x000a001402007986 */ /* 0x0001e4000c101b08 */
[----:B0-----:R-:W-:-:S02]  /*0e60*/  IMAD.MOV.U32 R2, RZ, RZ, R22 ;  /* 0x000000ffff027224 */ /* 0x001fc400078e0016 */
[----:B------:R-:W-:-:S07]  /*0e70*/  IMAD.MOV.U32 R3, RZ, RZ, R23 ;  /* 0x000000ffff037224 */ /* 0x000fce00078e0017 */
.L_x_449:
[----:B------:R-:W-:Y:S05]  /*0e80*/  BSYNC.RECONVERGENT B1 ;  /* 0x0000000000017941 */ /* 0x000fea0003800200 */
.L_x_448:
[----:B------:R-:W-:-:S13]  /*0e90*/  ISETP.LT.OR P0, PT, R0, R5, P0 ;  /* 0x000000050000720c */ /* 0x000fda0000701670 */
[----:B------:R-:W0:Y:S04]  /*0ea0*/  @P0 LDS.64 R6, [R4+-0x400] ;  /* 0xfffc000004060984 */ /* 0x000e280000000a00 */
[----:B------:R-:W1:Y:S04]  /*0eb0*/  @P0 LDS.64 R8, [R4+-0x200] ;  /* 0xfffe000004080984 */ /* 0x000e680000000a00 */
[----:B------:R-:W2:Y:S04]  /*0ec0*/  @P0 LDS.64 R10, [R4] ;  /* 0x00000000040a0984 */ /* 0x000ea80000000a00 */
[----:B------:R-:W3:Y:S04]  /*0ed0*/  @P0 LDS.64 R12, [R4+0x200] ;  /* 0x00020000040c0984 */ /* 0x000ee80000000a00 */
[----:B0-----:R4:W-:Y:S04]  /*0ee0*/  @P0 STG.E.64 desc[UR8][R2.64+-0x400], R6 ;  /* 0xfffc000602000986 */ /* 0x0019e8000c101b08 */
[----:B-1----:R4:W-:Y:S04]  /*0ef0*/  @P0 STG.E.64 desc[UR8][R2.64+-0x200], R8 ;  /* 0xfffe000802000986 */ /* 0x0029e8000c101b08 */
[----:B--2---:R4:W-:Y:S04]  /*0f00*/  @P0 STG.E.64 desc[UR8][R2.64], R10 ;  /* 0x0000000a02000986 */ /* 0x0049e8000c101b08 */
[----:B---3--:R4:W-:Y:S02]  /*0f10*/  @P0 STG.E.64 desc[UR8][R2.64+0x200], R12 ;  /* 0x0002000c02000986 */ /* 0x0089e4000c101b08 */
.L_x_441:
[----:B------:R-:W-:Y:S05]  /*0f20*/  BSYNC.RECONVERGENT B0 ;  /* 0x0000000000007941 */ /* 0x000fea0003800200 */
.L_x_440:
[----:B------:R-:W-:Y:S06]  /*0f30*/  BAR.SYNC.DEFER_BLOCKING 0x0 ;  /* 0x0000000000007b1d */ /* 0x000fec0000010000 */
[----:B------:R-:W-:Y:S05]  /*0f40*/  EXIT ;  /* 0x000000000000794d */ /* 0x000fea0003800000 */
.L_x_439:
        /* <DEDUP_REMOVED lines=11> */
[----:B------:R0:W5:Y:S01]  /*1000*/  LDG.E.64.CONSTANT R26, desc[UR8][R2.64+0x400] ;  /* 0x00040008021a7981 */ /* 0x000162000c1e9b00 */
[----:B------:R-:W-:-:S06]  /*1010*/  IMAD.WIDE R24, R7, 0x8, R24 ;  /* 0x0000000807187825 */ /* 0x000fcc00078e0218 */
[----:B------:R-:W5:Y:S01]  /*1020*/  LDG.E.64.CONSTANT R24, desc[UR8][R24.64+-0x8] ;  /* 0xfffff80818187981 */ /* 0x000f62000c1e9b00 */
[----:B------:R-:W1:Y:S01]  /*1030*/  S2UR UR5, SR_CgaCtaId ;  /* 0x00000000000579c3 */ /* 0x000e620000008800 */
[----:B------:R-:W-:Y:S01]  /*1040*/  SHF.R.U32.HI R6, RZ, 0x5, R0 ;  /* 0x00000005ff067819 */ /* 0x000fe20000011600 */
[----:B------:R-:W-:Y:S01]  /*1050*/  UMOV UR4, 0x400 ;  /* 0x0000040000047882 */ /* 0x000fe20000000000 */
[----:B------:R-:W0:Y:S01]  /*1060*/  S2R R33, SR_LANEID ;  /* 0x0000000000217919 */ /* 0x000e220000000000 */
[----:B------:R-:W-:Y:S01]  /*1070*/  ISETP.NE.AND P0, PT, R0, RZ, PT ;  /* 0x000000ff0000720c */ /* 0x000fe20003f05270 */
[----:B-1----:R-:W-:-:S06]  /*1080*/  ULEA UR4, UR5, UR4, 0x18 ;  /* 0x0000000405047291 */ /* 0x002fcc000f8ec0ff */
[----:B------:R-:W-:Y:S01]  /*1090*/  LEA R29, R0, UR4, 0x3 ;  /* 0x00000004001d7c11 */ /* 0x000fe2000f8e18ff */
[----:B0-----:R-:W-:-:S05]  /*10a0*/  IMAD R7, R6, 0xa0, R33 ;  /* 0x000000a006077824 */ /* 0x001fca00078e0221 */
[----:B------:R-:W-:-:S05]  /*10b0*/  LEA R7, R7, UR4, 0x3 ;  /* 0x0000000407077c11 */ /* 0x000fca000f8e18ff */
[----:B------:R-:W-:Y:S01]  /*10c0*/  IMAD R3, R33, 0x20, R7 ;  /* 0x0000002021037824 */ /* 0x000fe200078e0207 */
[----:B--2---:R-:W-:Y:S04]  /*10d0*/  STS.64 [R7], R4 ;  /* 0x0000000407007388 */ /* 0x004fe80000000a00 */
[----:B---3--:R-:W-:Y:S04]  /*10e0*/  STS.64 [R7+0x100], R8 ;  /* 0x0001000807007388 */ /* 0x008fe80000000a00 */
[----:B----4-:R-:W-:Y:S04]  /*10f0*/  STS.64 [R7+0x200], R10 ;  /* 0x0002000a07007388 */ /* 0x010fe80000000a00 */
[----:B-----5:R-:W-:Y:S04]  /*1100*/  STS.64 [R7+0x300], R12 ;  /* 0x0003000c07007388 */ /* 0x020fe80000000a00 */
[----:B------:R-:W-:Y:S01]  /*1110*/  STS.64 [R7+0x400], R26 ;  /* 0x0004001a07007388 */ /* 0x000fe20000000a00 */
[----:B------:R-:W-:-:S03]  /*1120*/  NOP ;  /* 0x0000000000007918 */ /* 0x000fc60000000000 */
[----:B------:R-:W0:Y:S04]  /*1130*/  LDS.64 R22, [R3+0x20] ;  /* 0x0000200003167984 */ /* 0x000e280000000a00 */
[----:B------:R-:W-:Y:S04]  /*1140*/  LDS.64 R20, [R3] ;  /* 0x0000000003147984 */ /* 0x000fe80000000a00 */
[----:B------:R-:W1:Y:S04]  /*1150*/  LDS.64 R18, [R3+0x8] ;  /* 0x0000080003127984 */ /* 0x000e680000000a00 */
[----:B------:R-:W2:Y:S04]  /*1160*/  LDS.64 R16, [R3+0x10] ;  /* 0x0000100003107984 */ /* 0x000ea80000000a00 */
[----:B------:R-:W-:Y:S01]  /*1170*/  LDS.64 R14, [R3+0x18] ;  /* 0x00001800030e7984 */ /* 0x000fe20000000a00 */
[----:B------:R-:W-:Y:S06]  /*1180*/  BAR.SYNC.DEFER_BLOCKING 0x0 ;  /* 0x0000000000007b1d */ /* 0x000fec0000010000 */
[----:B0-----:R-:W-:Y:S02]  /*1190*/  STS.64 [R29+0x230], R22 ;  /* 0x000230161d007388 */ /* 0x001fe40000000a00 */
[----:B------:R-:W-:Y:S01]  /*11a0*/  BAR.SYNC.DEFER_BLOCKING 0x0 ;  /* 0x0000000000007b1d */ /* 0x000fe20000010000 */
[----:B-1----:R-:W-:-:S02]  /*11b0*/  ISETP.NE.U32.AND P1, PT, R20, R18, PT ;  /* 0x000000121400720c */ /* 0x002fc40003f25070 */
[----:B--2---:R-:W-:Y:S02]  /*11c0*/  ISETP.NE.U32.AND P2, PT, R18, R16, PT ;  /* 0x000000101200720c */ /* 0x004fe40003f45070 */
[----:B------:R-:W-:Y:S01]  /*11d0*/  ISETP.NE.AND.EX P1, PT, R21, R19, PT, P1 ;  /* 0x000000131500720c */ /* 0x000fe20003f25310 */
[----:B------:R-:W0:Y:S02]  /*11e0*/  @P0 LDS.64 R24, [R29+0x228] ;  /* 0x000228001d180984 */ /* 0x000e240000000a00 */
[----:B------:R-:W-:Y:S01]  /*11f0*/  BAR.SYNC.DEFER_BLOCKING 0x0 ;  /* 0x0000000000007b1d */ /* 0x000fe20000010000 */
[----:B0-----:R-:W-:-:S04]  /*1200*/  ISETP.NE.U32.AND P0, PT, R24, R20, PT ;  /* 0x000000141800720c */ /* 0x001fc80003f05070 */
[----:B------:R-:W-:-:S04]  /*1210*/  ISETP.NE.AND.EX P0, PT, R25, R21, PT, P0 ;  /* 0x000000151900720c */ /* 0x000fc80003f05300 */
[----:B------:R-:W-:Y:S02]  /*1220*/  SEL R2, RZ, 0x1, !P0 ;  /* 0x00000001ff027807 */ /* 0x000fe40004000000 */
[----:B------:R-:W-:Y:S02]  /*1230*/  ISETP.NE.AND.EX P0, PT, R19, R17, PT, P2 ;  /* 0x000000111300720c */ /* 0x000fe40003f05320 */
[----:B------:R-:W-:Y:S01]  /*1240*/  ISETP.NE.U32.AND P2, PT, R16, R14, PT ;  /* 0x0000000e1000720c */ /* 0x000fe20003f45070 */
[----:B------:R-:W-:Y:S02]  /*1250*/  VIADD R4, R2, 0x1 ;  /* 0x0000000102047836 */ /* 0x000fe40000000000 */
[----:B------:R-:W-:Y:S01]  /*1260*/  @!P1 IMAD.MOV R4, RZ, RZ, R2 ;  /* 0x000000ffff049224 */ /* 0x000fe200078e0202 */
[----:B------:R-:W-:Y:S02]  /*1270*/  ISETP.NE.AND.EX P1, PT, R17, R15, PT, P2 ;  /* 0x0000000f1100720c */ /* 0x000fe40003f25320 */
[----:B------:R-:W-:Y:S01]  /*1280*/  ISETP.NE.U32.AND P2, PT, R14, R22, PT ;  /* 0x000000160e00720c */ /* 0x000fe20003f45070 */
[----:B------:R-:W-:-:S04]  /*1290*/  VIADD R3, R4, 0x1 ;  /* 0x0000000104037836 */ /* 0x000fc80000000000 */
[----:B------:R-:W-:Y:S01]  /*12a0*/  @!P0 IMAD.MOV R3, RZ, RZ, R4 ;  /* 0x000000ffff038224 */ /* 0x000fe200078e0204 */
[----:B------:R-:W-:-:S03]  /*12b0*/  ISETP.NE.AND.EX P0, PT, R15, R23, PT, P2 ;  /* 0x000000170f00720c */ /* 0x000fc60003f05320 */
        /* <DEDUP_REMOVED lines=16> */
[----:B------:R-:W-:-:S03]  /*13c0*/  ISETP.NE.AND P0, PT, R33, RZ, PT ;  /* 0x000000ff2100720c */ /* 0x000fc60003f05270 */
[----:B------:R-:W-:Y:S01]  /*13d0*/  IMAD.IADD R5, R12, 0x1, -R5 ;  /* 0x000000010c057824 */ /* 0x000fe200078e0a05 */
[----:B------:R-:W-:Y:S01]  /*13e0*/  @!P1 STS [R11], R12 ;  /* 0x0000000c0b009388 */ /* 0x000fe20000000800 */
[----:B------:R-:W-:Y:S01]  /*13f0*/  BAR.SYNC.DEFER_BLOCKING 0x0 ;  /* 0x0000000000007b1d */ /* 0x000fe20000010000 */
[C---:B------:R-:W-:Y:S02]  /*1400*/  ISETP.GT.U32.AND P1, PT, R0.reuse, 0x1f, PT ;  /* 0x0000001f0000780c */ /* 0x040fe40003f24070 */
[----:B------:R-:W-:Y:S02]  /*1410*/  SEL R9, R5, RZ, P0 ;  /* 0x000000ff05097207 */ /* 0x000fe40000000000 */
[----:B------:R-:W-:Y:S01]  /*1420*/  ISETP.GE.U32.AND P0, PT, R0, 0x20, PT ;  /* 0x000000200000780c */ /* 0x000fe20003f06070 */
[----:B------:R-:W0:Y:S02]  /*1430*/  LDS.64 R6, [UR4] ;  /* 0x00000004ff067984 */ /* 0x000e240008000a00 */
[----:B0-----:R-:W-:-:S02]  /*1440*/  IMAD.IADD R8, R6, 0x1, R9 ;  /* 0x0000000106087824 */ /* 0x001fc400078e0209 */
[----:B------:R-:W-:-:S03]  /*1450*/  IMAD.IADD R7, R6, 0x1, R7 ;  /* 0x0000000106077824 */ /* 0x000fc600078e0207 */
[----:B------:R-:W-:Y:S01]  /*1460*/  SEL R32, R5, R8, !P0 ;  /* 0x0000000805207207 */ /* 0x000fe20004000000 */
[----:B------:R-:W-:Y:S06]  /*1470*/  @P1 BRA `(.L_x_450) ;  /* 0x0000000800441947 */ /* 0x000fec0003800000 */
[----:B------:R-:W0:Y:S01]  /*1480*/  S2R R28, SR_CTAID.X ;  /* 0x00000000001c7919 */ /* 0x000e220000002500 */
[----:B------:R-:W0:Y:S01]  /*1490*/  LDC.64 R34, c[0x0][0x3a8] ;  /* 0x0000ea00ff227b82 */ /* 0x000e220000000a00 */
[----:B------:R-:W-:Y:S02]  /*14a0*/  ISETP.NE.AND P0, PT, R0, RZ, PT ;  /* 0x000000ff0000720c */ /* 0x000fe40003f05270 */
[----:B------:R-:W-:-:S05]  /*14b0*/  LOP3.LUT R29, RZ, R0, RZ, 0x33, !PT ;  /* 0x00000000ff1d7212 */ /* 0x000fca00078e33ff */
[----:B------:R-:W1:Y:S06]  /*14c0*/  LDC R5, c[0x0][0x370] ;  /* 0x0000dc00ff057b82 */ /* 0x000e6c0000000800 */
[----:B------:R-:W-:Y:S01]  /*14d0*/  @!P0 IMAD.MOV.U32 R6, RZ, RZ, 0x64 ;  /* 0x00000064ff068424 */ /* 0x000fe200078e00ff */
[----:B------:R2:W-:Y:S01]  /*14e0*/  @!P0 STS [UR4+0x2c], R7 ;  /* 0x00002c07ff008988 */ /* 0x0005e20008000804 */
[----:B0-----:R-:W-:Y:S01]  /*14f0*/  IMAD.WIDE.U32 R34, R28, 0x8, R34 ;  /* 0x000000081c227825 */ /* 0x001fe200078e0022 */
[----:B-1----:R-:W-:-:S04]  /*1500*/  ISETP.GT.U32.AND P1, PT, R5, 0x1f3, PT ;  /* 0x000001f30500780c */ /* 0x002fc80003f24070 */
[----:B------:R2:W-:Y:S09]  /*1510*/  @!P0 ST.E.64.STRONG.GPU desc[UR8][R34.64+0x100], R6 ;  /* 0x0001000622008985 */ /* 0x0005f2000c10fb08 */
[----:B------:R-:W-:Y:S05]  /*1520*/  @P1 BRA `(.L_x_451) ;  /* 0x0000000000081947 */ /* 0x000fea0003800000 */
[----:B------:R0:W-:Y:S06]  /*1530*/  MEMBAR.SC.CTA ;  /* 0x0000000000007992 */ /* 0x0001ec0000000000 */
[----:B0-----:R-:W-:Y:S05]  /*1540*/  BRA `(.L_x_452) ;  /* 0x0000000000087947 */ /* 0x001fea0003800000 */
.L_x_451:
[----:B------:R-:W-:Y:S05]  /*1550*/  NANOSLEEP 0x1c2 ;  /* 0x000001c20000795d */ /* 0x000fea0003800000 */
[----:B------:R-:W-:Y:S01]  /*1560*/  NOP ;  /* 0x0000000000007918 */ /* 0x000fe20000000000 */
.L_x_452:
[----:B------:R-:W-:-:S05]  /*1570*/  IMAD.WIDE R8, R29, 0x8, R34 ;  /* 0x000000081d087825 */ /* 0x000fca00078e0222 */
[----:B------:R-:W3:Y:S01]  /*1580*/  LD.E.64.STRONG.GPU R26, desc[UR8][R8.64+0x100] ;  /* 0x00010008081a7980 */ /* 0x000ee2000c10fb00 */
[----:B------:R-:W-:Y:S01]  /*1590*/  UMOV UR5, 0xffffffff ;  /* 0xffffffff00057882 */ /* 0x000fe20000000000 */
[----:B---3--:R-:W-:Y:S02]  /*15a0*/  ISETP.NE.AND P0, PT, R26, 0x63, PT ;  /* 0x000000631a00780c */ /* 0x008fe40003f05270 */
[----:B------:R-:W-:Y:S11]  /*15b0*/  BRA.DIV UR5, `(.L_x_453) ;  /* 0x0000003e058c7947 */ /* 0x000ff6000b800000 */
[----:B------:R-:W-:-:S13]  /*15c0*/  VOTE.ANY P0, !P0 ;  /* 0x0000000000ff7806 */ /* 0x000fda0004000100 */
.L_x_522:
[----:B------:R-:W-:Y:S05]  /*15d0*/  @!P0 BRA `(.L_x_454) ;  /* 0x0000000000308947 */ /* 0x000fea0003800000 */
.L_x_458:
[----:B------:R-:W-:Y:S05]  /*15e0*/  YIELD ;  /* 0x0000000000007946 */ /* 0x000fea0003800000 */
[----:B------:R-:W-:Y:S05]  /*15f0*/  @P1 BRA `(.L_x_455) ;  /* 0x0000000000081947 */ /* 0x000fea0003800000 */
[----:B------:R0:W-:Y:S06]  /*1600*/  MEMBAR.SC.CTA ;  /* 0x0000000000007992 */ /* 0x0001ec0000000000 */
[----:B0-----:R-:W-:Y:S05]  /*1610*/  BRA `(.L_x_456) ;  /* 0x0000000000087947 */ /* 0x001fea0003800000 */
.L_x_455:
[----:B------:R-:W-:Y:S05]  /*1620*/  NANOSLEEP 0x15e ;  /* 0x0000015e0000795d */ /* 0x000fea0003800000 */
[----:B------:R-:W-:Y:S01]  /*1630*/  NOP ;  /* 0x0000000000007918 */ /* 0x000fe20000000000 */
.L_x_456:
[----:B------:R-:W3:Y:S01]  /*1640*/  LD.E.64.STRONG.GPU R26, desc[UR8][R8.64+0x100] ;  /* 0x00010008081a7980 */ /* 0x000ee2000c10fb00 */
[----:B------:R-:W-:Y:S01]  /*1650*/  UMOV UR5, 0xffffffff ;  /* 0xffffffff00057882 */ /* 0x000fe20000000000 */
[----:B---3--:R-:W-:Y:S02]  /*1660*/  ISETP.NE.AND P0, PT, R26, 0x63, PT ;  /* 0x000000631a00780c */ /* 0x008fe40003f05270 */
[----:B------:R-:W-:Y:S11]  /*1670*/  BRA.DIV UR5, `(.L_x_457) ;  /* 0x0000003e057c7947 */ /* 0x000ff6000b800000 */
[----:B------:R-:W-:-:S13]  /*1680*/  VOTE.ANY P0, !P0 ;  /* 0x0000000000ff7806 */ /* 0x000fda0004000100 */
.L_x_525:
[----:B------:R-:W-:Y:S05]  /*1690*/  @P0 BRA `(.L_x_458) ;  /* 0xfffffffc00d00947 */ /* 0x000fea000383ffff */
.L_x_454:
[----:B------:R-:W-:Y:S01]  /*16a0*/  UMOV UR5, 0xffffffff ;  /* 0xffffffff00057882 */ /* 0x000fe20000000000 */
[----:B------:R-:W-:Y:S02]  /*16b0*/  ISETP.NE.AND P6, PT, R26, 0x65, PT ;  /* 0x000000651a00780c */ /* 0x000fe40003fc5270 */
[----:B------:R-:W-:Y:S11]  /*16c0*/  BRA.DIV UR5, `(.L_x_459) ;  /* 0x0000003e05887947 */ /* 0x000ff6000b800000 */
[----:B------:R-:W0:Y:S01]  /*16d0*/  S2R R36, SR_GEMASK ;  /* 0x0000000000247919 */ /* 0x000e220000003c00 */
[----:B------:R-:W-:Y:S01]  /*16e0*/  VOTE.ANY R30, PT, !P6 ;  /* 0x00000000001e7806 */ /* 0x000fe200070e0100 */
[C---:B------:R-:W-:Y:S01]  /*16f0*/  VIADD R8, R33.reuse, 0x2 ;  /* 0x0000000221087836 */ /* 0x040fe20000000000 */
[----:B------:R-:W1:Y:S01]  /*1700*/  LDC.64 R12, c[0x0][0x3a8] ;  /* 0x0000ea00ff0c7b82 */ /* 0x000e620000000a00 */
[C---:B------:R-:W-:Y:S01]  /*1710*/  VIADD R9, R33.reuse, 0x4 ;  /* 0x0000000421097836 */ /* 0x040fe20000000000 */
[----:B------:R-:W3:Y:S01]  /*1720*/  S2R R37, SR_CTAID.X ;  /* 0x0000000000257919 */ /* 0x000ee20000002500 */
[----:B------:R-:W-:Y:S01]  /*1730*/  VIADD R10, R33, 0x8 ;  /* 0x00000008210a7836 */ /* 0x000fe20000000000 */
[----:B0-----:R-:W-:-:S05]  /*1740*/  LOP3.LUT R30, R30, 0x80000000, R36, 0xec, !PT ;  /* 0x800000001e1e7812 */ /* 0x001fca00078eec24 */
[----:B------:R-:W-:Y:S02]  /*1750*/  VIADD R5, R30, 0xffffffff ;  /* 0xffffffff1e057836 */ /* 0x000fe40000000000 */
[----:B---3--:R-:W-:-:S03]  /*1760*/  IMAD.IADD R29, R29, 0x1, R37 ;  /* 0x000000011d1d7824 */ /* 0x008fc600078e0225 */
[----:B------:R-:W-:-:S06]  /*1770*/  LOP3.LUT R5, R30, R5, RZ, 0xc, !PT ;  /* 0x000000051e057212 */ /* 0x000fcc00078e0cff */
[----:B------:R-:W0:Y:S02]  /*1780*/  POPC R5, R5 ;  /* 0x0000000500057309 */ /* 0x000e240000000000 */
[----:B0-----:R-:W2:Y:S01]  /*1790*/  SHFL.DOWN PT, R31, R27, 0x1, R5 ;  /* 0x082000001b1f7989 */ /* 0x001ea200000e0005 */
[----:B------:R-:W-:-:S04]  /*17a0*/  ISETP.GE.AND P0, PT, R33, R5, PT ;  /* 0x000000052100720c */ /* 0x000fc80003f06270 */
[----:B--2---:R-:W-:Y:S02]  /*17b0*/  SEL R6, R31, RZ, !P0 ;  /* 0x000000ff1f067207 */ /* 0x004fe40004000000 */
        /* <DEDUP_REMOVED lines=11> */
[----:B------:R-:W-:Y:S01]  /*1870*/  IMAD.IADD R28, R11, 0x1, R28 ;  /* 0x000000010b1c7824 */ /* 0x000fe200078e021c */
[----:B-1----:R-:W-:-:S04]  /*1880*/  IADD3 R11, P3, PT, R12, 0x100, RZ ;  /* 0x000001000c0b7810 */ /* 0x002fc80007f7e0ff */
[----:B------:R-:W0:Y:S02]  /*1890*/  SHFL.DOWN PT, R31, R28, 0x8, R5 ;  /* 0x090000001c1f7989 */ /* 0x000e2400000e0005 */
[----:B0-----:R-:W-:Y:S02]  /*18a0*/  SEL R27, R31, RZ, !P0 ;  /* 0x000000ff1f1b7207 */ /* 0x001fe40004000000 */
[----:B------:R-:W-:-:S03]  /*18b0*/  ISETP.NE.AND P0, PT, R26, 0x65, PT ;  /* 0x000000651a00780c */ /* 0x000fc60003f05270 */
[----:B------:R-:W-:Y:S02]  /*18c0*/  IMAD.IADD R27, R28, 0x1, R27 ;  /* 0x000000011c1b7824 */ /* 0x000fe400078e021b */
[----:B------:R-:W-:-:S03]  /*18d0*/  IMAD.X R28, RZ, RZ, R13, P3 ;  /* 0x000000ffff1c7224 */ /* 0x000fc600018e060d */
[----:B------:R-:W0:Y:S05]  /*18e0*/  SHFL.DOWN PT, R31, R27, 0x10, R5 ;  /* 0x0a0000001b1f7989 */ /* 0x000e2a00000e0005 */
[----:B------:R-:W-:Y:S02]  /*18f0*/  VOTE.ALL P0, P0 ;  /* 0x0000000000ff7806 */ /* 0x000fe40000000000 */
[----:B0-----:R-:W-:-:S05]  /*1900*/  SEL R12, R31, RZ, !P2 ;  /* 0x000000ff1f0c7207 */ /* 0x001fca0005000000 */
[----:B------:R-:W-:-:S07]  /*1910*/  IMAD.IADD R5, R27, 0x1, R12 ;  /* 0x000000011b057824 */ /* 0x000fce00078e020c */
.L_x_534:
[----:B------:R-:W-:Y:S05]  /*1920*/  @!P0 BRA `(.L_x_460) ;  /* 0x0000000000d88947 */ /* 0x000fea0003800000 */
.L_x_468:
        /* <DEDUP_REMOVED lines=9> */
.L_x_537:
[----:B------:R-:W-:Y:S05]  /*19c0*/  @!P0 BRA `(.L_x_462) ;  /* 0x0000000000308947 */ /* 0x000fea0003800000 */
.L_x_466:
[----:B------:R-:W-:Y:S05]  /*19d0*/  YIELD ;  /* 0x0000000000007946 */ /* 0x000fea0003800000 */
[----:B------:R-:W-:Y:S05]  /*19e0*/  @P1 BRA `(.L_x_463) ;  /* 0x0000000000081947 */ /* 0x000fea0003800000 */
[----:B------:R0:W-:Y:S06]  /*19f0*/  MEMBAR.SC.CTA ;  /* 0x0000000000007992 */ /* 0x0001ec0000000000 */
[----:B0-----:R-:W-:Y:S05]  /*1a00*/  BRA `(.L_x_464) ;  /* 0x0000000000087947 */ /* 0x001fea0003800000 */
.L_x_463:
[----:B------:R-:W-:Y:S05]  /*1a10*/  NANOSLEEP 0x15e ;  /* 0x0000015e0000795d */ /* 0x000fea0003800000 */
[----:B------:R-:W-:Y:S01]  /*1a20*/  NOP ;  /* 0x0000000000007918 */ /* 0x000fe20000000000 */
.L_x_464:
[----:B------:R-:W2:Y:S01]  /*1a30*/  LD.E.64.STRONG.GPU R26, desc[UR8][R12.64+-0x100] ;  /* 0xffff00080c1a7980 */ /* 0x000ea2000c10fb00 */
[----:B------:R-:W-:Y:S01]  /*1a40*/  UMOV UR5, 0xffffffff ;  /* 0xffffffff00057882 */ /* 0x000fe20000000000 */
[----:B--2---:R-:W-:Y:S02]  /*1a50*/  ISETP.NE.AND P0, PT, R26, 0x63, PT ;  /* 0x000000631a00780c */ /* 0x004fe40003f05270 */
[----:B------:R-:W-:Y:S11]  /*1a60*/  BRA.DIV UR5, `(.L_x_465) ;  /* 0x0000003e05c87947 */ /* 0x000ff6000b800000 */
[----:B------:R-:W-:-:S13]  /*1a70*/  VOTE.ANY P0, !P0 ;  /* 0x0000000000ff7806 */ /* 0x000fda0004000100 */
.L_x_540:
[----:B------:R-:W-:Y:S05]  /*1a80*/  @P0 BRA `(.L_x_466) ;  /* 0xfffffffc00d00947 */ /* 0x000fea000383ffff */
.L_x_462:
        /* <DEDUP_REMOVED lines=10> */
[-C--:B------:R-:W-:Y:S02]  /*1b30*/  ISETP.GE.AND P0, PT, R33, R12.reuse, PT ;  /* 0x0000000c2100720c */ /* 0x080fe40003f06270 */
[-C--:B------:R-:W-:Y:S02]  /*1b40*/  ISETP.GT.AND P2, PT, R6, R12.reuse, PT ;  /* 0x0000000c0600720c */ /* 0x080fe40003f44270 */
        /* <DEDUP_REMOVED lines=13> */
[----:B------:R-:W-:-:S03]  /*1c20*/  ISETP.NE.AND P0, PT, R26, 0x65, PT ;  /* 0x000000651a00780c */ /* 0x000fc60003f05270 */
[----:B------:R-:W-:-:S05]  /*1c30*/  IMAD.IADD R37, R27, 0x1, R30 ;  /* 0x000000011b257824 */ /* 0x000fca00078e021e */
[----:B------:R-:W0:Y:S05]  /*1c40*/  SHFL.DOWN PT, R31, R37, 0x10, R12 ;  /* 0x0a000000251f7989 */ /* 0x000e2a00000e000c */
[----:B------:R-:W-:Y:S02]  /*1c50*/  VOTE.ALL P0, P0 ;  /* 0x0000000000ff7806 */ /* 0x000fe40000000000 */
[----:B0-----:R-:W-:-:S04]  /*1c60*/  SEL R26, R31, RZ, !P2 ;  /* 0x000000ff1f1a7207 */ /* 0x001fc80005000000 */
[----:B------:R-:W-:-:S07]  /*1c70*/  IADD3 R5, PT, PT, R37, R26, R5 ;  /* 0x0000001a25057210 */ /* 0x000fce0007ffe005 */
.L_x_549:
[----:B------:R-:W-:Y:S05]  /*1c80*/  @P0 BRA `(.L_x_468) ;  /* 0xfffffffc00280947 */ /* 0x000fea000383ffff */
.L_x_460:
        /* <DEDUP_REMOVED lines=16> */
.L_x_450:
[-C--:B------:R-:W-:Y:S01]  /*1d90*/  ISETP.NE.U32.AND P0, PT, R24, R20.reuse, PT ;  /* 0x000000141800720c */ /* 0x080fe20003f05070 */
[----:B------:R-:W-:Y:S05]  /*1da0*/  WARPSYNC.ALL ;  /* 0x0000000000007948 */ /* 0x000fea0003800000 */
[----:B------:R-:W-:Y:S02]  /*1db0*/  ISETP.NE.AND.EX P0, PT, R25, R21, PT, P0 ;  /* 0x000000151900720c */ /* 0x000fe40003f05300 */
[----:B------:R-:W-:Y:S02]  /*1dc0*/  ISETP.NE.AND P4, PT, R0, RZ, PT ;  /* 0x000000ff0000720c */ /* 0x000fe40003f85270 */
[----:B------:R-:W-:Y:S01]  /*1dd0*/  SEL R9, RZ, 0x1, !P0 ;  /* 0x00000001ff097807 */ /* 0x000fe20004000000 */
[----:B------:R-:W0:Y:S08]  /*1de0*/  S2UR UR5, SR_CgaCtaId ;  /* 0x00000000000579c3 */ /* 0x000e300000008800 */
[----:B------:R-:W-:Y:S01]  /*1df0*/  BAR.SYNC.DEFER_BLOCKING 0x0 ;  /* 0x0000000000007b1d */ /* 0x000fe20000010000 */
[----:B------:R-:W-:-:S02]  /*1e00*/  ISETP.NE.U32.AND P0, PT, R24, R20, PT ;  /* 0x000000141800720c */ /* 0x000fc40003f05070 */
[----:B------:R-:W-:Y:S02]  /*1e10*/  ISETP.NE.U32.AND P1, PT, R20, R18, PT ;  /* 0x000000121400720c */ /* 0x000fe40003f25070 */
[----:B------:R-:W-:Y:S01]  /*1e20*/  ISETP.NE.AND.EX P0, PT, R25, R21, PT, P0 ;  /* 0x000000151900720c */ /* 0x000fe20003f05300 */
[----:B------:R-:W-:Y:S01]  /*1e30*/  UMOV UR4, 0x400 ;  /* 0x0000040000047882 */ /* 0x000fe20000000000 */
[----:B------:R-:W-:Y:S01]  /*1e40*/  ISETP.NE.U32.AND P5, PT, R18, R16, PT ;  /* 0x000000101200720c */ /* 0x000fe20003fa5070 */
[----:B------:R-:W-:Y:S01]  /*1e50*/  BSSY.RECONVERGENT B0, `(.L_x_469) ;  /* 0x000009f000007945 */ /* 0x000fe20003800200 */
[----:B------:R-:W-:Y:S02]  /*1e60*/  ISETP.NE.U32.AND P2, PT, R16, R14, PT ;  /* 0x0000000e1000720c */ /* 0x000fe40003f45070 */
[----:B------:R-:W-:Y:S02]  /*1e70*/  ISETP.NE.U32.AND P3, PT, R14, R22, PT ;  /* 0x000000160e00720c */ /* 0x000fe40003f65070 */
[----:B------:R-:W-:-:S02]  /*1e80*/  ISETP.NE.AND.EX P1, PT, R21, R19, PT, P1 ;  /* 0x000000131500720c */ /* 0x000fc40003f25310 */
[----:B------:R-:W-:Y:S02]  /*1e90*/  ISETP.NE.AND.EX P2, PT, R17, R15, PT, P2 ;  /* 0x0000000f1100720c */ /* 0x000fe40003f45320 */
[----:B------:R-:W-:Y:S01]  /*1ea0*/  ISETP.NE.AND.EX P3, PT, R15, R23, PT, P3 ;  /* 0x000000170f00720c */ /* 0x000fe20003f65330 */
[----:B0-----:R-:W-:-:S09]  /*1eb0*/  ULEA UR6, UR5, UR4, 0x18 ;  /* 0x0000000405067291 */ /* 0x001fd2000f8ec0ff */
[----:B--2---:R-:W0:Y:S04]  /*1ec0*/  @P4 LDS R7, [UR6+0xc] ;  /* 0x00000c06ff074984 */ /* 0x004e280008000800 */
[----:B------:R-:W1:Y:S04]  /*1ed0*/  LDS R33, [UR6+0x24] ;  /* 0x00002406ff217984 */ /* 0x000e680008000800 */
[----:B------:R-:W2:Y:S01]  /*1ee0*/  LDS R5, [UR6+0x2c] ;  /* 0x00002c06ff057984 */ /* 0x000ea20008000800 */
[----:B0-----:R-:W-:Y:S01]  /*1ef0*/  @P4 IMAD.IADD R8, R8, 0x1, R7 ;  /* 0x0000000108084824 */ /* 0x001fe200078e0207 */
[----:B------:R-:W-:Y:S01]  /*1f00*/  BAR.SYNC.DEFER_BLOCKING 0x0 ;  /* 0x0000000000007b1d */ /* 0x000fe20000010000 */
[----:B------:R-:W-:-:S02]  /*1f10*/  ISETP.NE.AND.EX P4, PT, R19, R17, PT, P5 ;  /* 0x000000111300720c */ /* 0x000fc40003f85350 */
[--C-:B------:R-:W-:Y:S02]  /*1f20*/  IMAD.IADD R6, R3, 0x1, R8.reuse ;  /* 0x0000000103067824 */ /* 0x100fe400078e0208 */
[----:B-1----:R-:W-:Y:S02]  /*1f30*/  @P0 IMAD.IADD R3, R8, 0x1, -R33 ;  /* 0x0000000108030824 */ /* 0x002fe400078e0a21 */
[--C-:B------:R-:W-:Y:S02]  /*1f40*/  IMAD.IADD R4, R4, 0x1, R8.reuse ;  /* 0x0000000104047824 */ /* 0x100fe400078e0208 */
[----:B------:R-:W-:Y:S01]  /*1f50*/  IMAD.IADD R10, R2, 0x1, R8 ;  /* 0x00000001020a7824 */ /* 0x000fe200078e0208 */
[----:B------:R-:W-:Y:S02]  /*1f60*/  @P0 LEA R3, R3, UR6, 0x3 ;  /* 0x0000000603030c11 */ /* 0x000fe4000f8e18ff */
[----:B------:R-:W-:Y:S02]  /*1f70*/  @P1 IADD3 R8, PT, PT, -R33, R8, R9 ;  /* 0x0000000821081210 */ /* 0x000fe40007ffe109 */
[----:B------:R-:W-:-:S02]  /*1f80*/  @P4 IMAD.IADD R2, R4, 0x1, -R33 ;  /* 0x0000000104024824 */ /* 0x000fc400078e0a21 */
[--C-:B------:R-:W-:Y:S01]  /*1f90*/  @P2 IMAD.IADD R4, R6, 0x1, -R33.reuse ;  /* 0x0000000106042824 */ /* 0x100fe200078e0a21 */
[----:B------:R-:W-:Y:S01]  /*1fa0*/  @P1 LEA R7, R8, UR6, 0x3 ;  /* 0x0000000608071c11 */ /* 0x000fe2000f8e18ff */
[----:B------:R-:W-:Y:S01]  /*1fb0*/  @P3 IMAD.IADD R6, R10, 0x1, -R33 ;  /* 0x000000010a063824 */ /* 0x000fe200078e0a21 */
[----:B------:R-:W-:Y:S02]  /*1fc0*/  @P4 LEA R9, R2, UR6, 0x3 ;  /* 0x0000000602094c11 */ /* 0x000fe4000f8e18ff */
[----:B------:R-:W-:Y:S02]  /*1fd0*/  @P2 LEA R11, R4, UR6, 0x3 ;  /* 0x00000006040b2c11 */ /* 0x000fe4000f8e18ff */
[----:B------:R-:W-:Y:S01]  /*1fe0*/  @P3 LEA R13, R6, UR6, 0x3 ;  /* 0x00000006060d3c11 */ /* 0x000fe2000f8e18ff */
[----:B------:R0:W-:Y:S01]  /*1ff0*/  @P0 STS.64 [R3], R20 ;  /* 0x0000001403000388 */ /* 0x0001e20000000a00 */
[----:B--2---:R-:W-:-:S03]  /*2000*/  ISETP.GE.AND P0, PT, R0, R5, PT ;  /* 0x000000050000720c */ /* 0x004fc60003f06270 */
[----:B------:R0:W-:Y:S04]  /*2010*/  @P1 STS.64 [R7], R18 ;  /* 0x0000001207001388 */ /* 0x0001e80000000a00 */
[----:B------:R0:W-:Y:S04]  /*2020*/  @P4 STS.64 [R9], R16 ;  /* 0x0000001009004388 */ /* 0x0001e80000000a00 */
[----:B------:R0:W-:Y:S04]  /*2030*/  @P2 STS.64 [R11], R14 ;  /* 0x0000000e0b002388 */ /* 0x0001e80000000a00 */
[----:B------:R0:W-:Y:S01]  /*2040*/  @P3 STS.64 [R13], R22 ;  /* 0x000000160d003388 */ /* 0x0001e20000000a00 */
[----:B------:R-:W-:Y:S06]  /*2050*/  BAR.SYNC.DEFER_BLOCKING 0x0 ;  /* 0x0000000000007b1d */ /* 0x000fec0000010000 */
[----:B------:R-:W-:Y:S05]  /*2060*/  @P0 BRA `(.L_x_470) ;  /* 0x0000000400f40947 */ /* 0x000fea0003800000 */
[----:B------:R-:W-:Y:S01]  /*2070*/  LOP3.LUT R2, RZ, R0, RZ, 0x33, !PT ;  /* 0x00000000ff027212 */ /* 0x000fe200078e33ff */
[----:B------:R-:W-:Y:S04]  /*2080*/  BSSY.RECONVERGENT B1, `(.L_x_471) ;  /* 0x0000017000017945 */ /* 0x000fe80003800200 */
[----:B------:R-:W-:-:S05]  /*2090*/  IMAD.IADD R2, R5, 0x1, R2 ;  /* 0x0000000105027824 */ /* 0x000fca00078e0202 */
[C---:B0-----:R-:W-:Y:S02]  /*20a0*/  LOP3.LUT R3, R2.reuse, 0xc0, RZ, 0xc0, !PT ;  /* 0x000000c002037812 */ /* 0x041fe400078ec0ff */
[----:B------:R-:W-:Y:S02]  /*20b0*/  ISETP.GE.U32.AND P1, PT, R2, 0xc0, PT ;  /* 0x000000c00200780c */ /* 0x000fe40003f26070 */
[----:B------:R-:W-:-:S13]  /*20c0*/  ISETP.NE.AND P0, PT, R3, 0xc0, PT ;  /* 0x000000c00300780c */ /* 0x000fda0003f05270 */
[----:B------:R-:W-:Y:S05]  /*20d0*/  @!P0 BRA `(.L_x_472) ;  /* 0x0000000000448947 */ /* 0x000fea0003800000 */
[----:B------:R-:W0:Y:S01]  /*20e0*/  LDC.64 R8, c[0x0][0x388] ;  /* 0x0000e200ff087b82 */ /* 0x000e220000000a00 */
[----:B------:R-:W-:Y:S01]  /*20f0*/  LEA.HI R2, R2, 0x1, RZ, 0x1a ;  /* 0x0000000102027811 */ /* 0x000fe200078fd0ff */
[C---:B------:R-:W-:Y:S01]  /*2100*/  IMAD.IADD R11, R0.reuse, 0x1, R33 ;  /* 0x00000001000b7824 */ /* 0x040fe200078e0221 */
[----:B------:R-:W-:-:S03]  /*2110*/  LEA R4, R0, UR6, 0x3 ;  /* 0x0000000600047c11 */ /* 0x000fc6000f8e18ff */
[C---:B------:R-:W-:Y:S01]  /*2120*/  IMAD.SHL.U32 R3, R2.reuse, 0x40, RZ ;  /* 0x0000004002037824 */ /* 0x040fe200078e00ff */
[----:B------:R-:W-:-:S04]  /*2130*/  LOP3.LUT R2, R2, 0x3, RZ, 0xc0, !PT ;  /* 0x0000000302027812 */ /* 0x000fc800078ec0ff */
[----:B------:R-:W-:Y:S01]  /*2140*/  LOP3.LUT R3, R3, 0xc0, RZ, 0xc0, !PT ;  /* 0x000000c003037812 */ /* 0x000fe200078ec0ff */
[----:B------:R-:W-:-:S04]  /*2150*/  IMAD.MOV R10, RZ, RZ, -R2 ;  /* 0x000000ffff0a7224 */ /* 0x000fc800078e0a02 */
[----:B------:R-:W-:-:S07]  /*2160*/  IMAD.IADD R0, R0, 0x1, R3 ;  /* 0x0000000100007824 */ /* 0x000fce00078e0203 */
.L_x_473:
[----:B-1----:R1:W2:Y:S01]  /*2170*/  LDS.64 R6, [R4] ;  /* 0x0000000004067984 */ /* 0x0022a20000000a00 */
[----:B0-----:R-:W-:-:S04]  /*2180*/  IMAD.WIDE R2, R11, 0x8, R8 ;  /* 0x000000080b027825 */ /* 0x001fc800078e0208 */
[----:B------:R-:W-:Y:S02]  /*2190*/  VIADD R10, R10, 0x1 ;  /* 0x000000010a0a7836 */ /* 0x000fe40000000000 */
[----:B------:R-:W-:Y:S02]  /*21a0*/  VIADD R11, R11, 0x40 ;  /* 0x000000400b0b7836 */ /* 0x000fe40000000000 */
[----:B-1----:R-:W-:Y:S01]  /*21b0*/  VIADD R4, R4, 0x200 ;  /* 0x0000020004047836 */ /* 0x002fe20000000000 */
[----:B------:R-:W-:Y:S01]  /*21c0*/  ISETP.NE.AND P0, PT, R10, RZ, PT ;  /* 0x000000ff0a00720c */ /* 0x000fe20003f05270 */
[----:B--2---:R1:W-:-:S12]  /*21d0*/  STG.E.64 desc[UR8][R2.64], R6 ;  /* 0x0000000602007986 */ /* 0x0043d8000c101b08 */
[----:B------:R-:W-:Y:S05]  /*21e0*/  @P0 BRA `(.L_x_473) ;  /* 0xfffffffc00e00947 */ /* 0x000fea000383ffff */
.L_x_472:
[----:B------:R-:W-:Y:S05]  /*21f0*/  BSYNC.RECONVERGENT B1 ;  /* 0x0000000000017941 */ /* 0x000fea0003800200 */
.L_x_471:
[----:B------:R-:W-:Y:S05]  /*2200*/  @!P1 BRA `(.L_x_470) ;  /* 0x00000004008c9947 */ /* 0x000fea0003800000 */
[----:B------:R-:W0:Y:S01]  /*2210*/  LDCU.64 UR4, c[0x0][0x388] ;  /* 0x00007100ff0477ac */ /* 0x000e220008000a00 */
[----:B-1----:R-:W-:Y:S01]  /*2220*/  IMAD.IADD R2, R5, 0x1, -R0 ;  /* 0x0000000105027824 */ /* 0x002fe200078e0a00 */
[C---:B------:R-:W-:Y:S01]  /*2230*/  LEA R4, R0.reuse, UR6, 0x3 ;  /* 0x0000000600047c11 */ /* 0x040fe2000f8e18ff */
[----:B------:R-:W-:Y:S01]  /*2240*/  BSSY.RECONVERGENT B1, `(.L_x_474) ;  /* 0x0000038000017945 */ /* 0x000fe20003800200 */
[----:B------:R-:W-:Y:S01]  /*2250*/  IMAD.IADD R33, R0, 0x1, R33 ;  /* 0x0000000100217824 */ /* 0x000fe200078e0221 */
[----:B------:R-:W-:Y:S02]  /*2260*/  PLOP3.LUT P0, PT, PT, PT, PT, 0x80, 0x8 ;  /* 0x000000000008781c */ /* 0x000fe40003f0f070 */
[----:B------:R-:W-:Y:S01]  /*2270*/  ISETP.GT.AND P1, PT, R2, 0x300, PT ;  /* 0x000003000200780c */ /* 0x000fe20003f24270 */
[----:B------:R-:W-:Y:S01]  /*2280*/  VIADD R4, R4, 0x400 ;  /* 0x0000040004047836 */ /* 0x000fe20000000000 */
[----:B0-----:R-:W-:-:S04]  /*2290*/  UIADD3 UR4, UP0, UPT, UR4, 0x400, URZ ;  /* 0x0000040004047890 */ /* 0x001fc8000ff1e0ff */
[----:B------:R-:W-:Y:S02]  /*22a0*/  UIADD3.X UR5, UPT, UPT, URZ, UR5, URZ, UP0, !UPT ;  /* 0x00000005ff057290 */ /* 0x000fe400087fe4ff */
[----:B------:R-:W-:-:S04]  /*22b0*/  IMAD.U32 R2, RZ, RZ, UR4 ;  /* 0x00000004ff027e24 */ /* 0x000fc8000f8e00ff */
[----:B------:R-:W-:Y:S01]  /*22c0*/  IMAD.U32 R3, RZ, RZ, UR5 ;  /* 0x00000005ff037e24 */ /* 0x000fe2000f8e00ff */
[----:B------:R-:W-:Y:S06]  /*22d0*/  @!P1 BRA `(.L_x_475) ;  /* 0x0000000000b89947 */ /* 0x000fec0003800000 */
[----:B------:R-:W-:Y:S01]  /*22e0*/  PLOP3.LUT P0, PT, PT, PT, PT, 0x8, 0x80 ;  /* 0x000000000080781c */ /* 0x000fe20003f0e170 */
[----:B------:R-:W-:-:S12]  /*22f0*/  VIADD R35, R5, 0xfffffd00 ;  /* 0xfffffd0005237836 */ /* 0x000fd80000000000 */
.L_x_476:
[----:B-1----:R-:W0:Y:S01]  /*2300*/  LDS.64 R14, [R4+0x200] ;  /* 0x00020000040e7984 */ /* 0x002e220000000a00 */
[----:B------:R-:W-:-:S03]  /*2310*/  IMAD.WIDE R36, R33, 0x8, R2 ;  /* 0x0000000821247825 */ /* 0x000fc600078e0202 */
[----:B------:R-:W1:Y:S01]  /*2320*/  LDS.64 R24, [R4+-0x400] ;  /* 0xfffc000004187984 */ /* 0x000e620000000a00 */
[C---:B------:R-:W-:Y:S02]  /*2330*/  VIADD R31, R33.reuse, 0x100 ;  /* 0x00000100211f7836 */ /* 0x040fe40000000000 */
[----:B------:R-:W-:Y:S01]  /*2340*/  VIADD R32, R33, 0x300 ;  /* 0x0000030021207836 */ /* 0x000fe20000000000 */
[----:B------:R-:W2:Y:S01]  /*2350*/  LDS.64 R26, [R4+-0x200] ;  /* 0xfffe0000041a7984 */ /* 0x000ea20000000a00 */
[----:B------:R-:W-:-:S03]  /*2360*/  IMAD.WIDE R30, R31, 0x8, R2 ;  /* 0x000000081f1e7825 */ /* 0x000fc600078e0202 */
[----:B------:R-:W3:Y:S01]  /*2370*/  LDS.64 R28, [R4] ;  /* 0x00000000041c7984 */ /* 0x000ee20000000a00 */
[----:B------:R-:W-:-:S03]  /*2380*/  VIADD R0, R0, 0x400 ;  /* 0x0000040000007836 */ /* 0x000fc60000000000 */
[----:B------:R-:W4:Y:S02]  /*2390*/  LDS.64 R6, [R4+0x400] ;  /* 0x0004000004067984 */ /* 0x000f240000000a00 */
[----:B------:R-:W-:Y:S02]  /*23a0*/  ISETP.GE.AND P1, PT, R0, R35, PT ;  /* 0x000000230000720c */ /* 0x000fe40003f26270 */
[----:B------:R-:W5:Y:S04]  /*23b0*/  LDS.64 R8, [R4+0x600] ;  /* 0x0006000004087984 */ /* 0x000f680000000a00 */
[----:B------:R-:W5:Y:S04]  /*23c0*/  LDS.64 R10, [R4+0x800] ;  /* 0x00080000040a7984 */ /* 0x000f680000000a00 */
[----:B------:R-:W5:Y:S04]  /*23d0*/  LDS.64 R12, [R4+0xa00] ;  /* 0x000a0000040c7984 */ /* 0x000f680000000a00 */
[----:B------:R-:W-:Y:S04]  /*23e0*/  LDS.64 R16, [R4+0xe00] ;  /* 0x000e000004107984 */ /* 0x000fe80000000a00 */
[----:B------:R-:W-:Y:S04]  /*23f0*/  LDS.64 R18, [R4+0x1000] ;  /* 0x0010000004127984 */ /* 0x000fe80000000a00 */
[----:B0-----:R-:W-:Y:S04]  /*2400*/  STG.E.64 desc[UR8][R36.64+0x200], R14 ;  /* 0x0002000e24007986 */ /* 0x001fe8000c101b08 */
[----:B-1----:R-:W-:Y:S04]  /*2410*/  STG.E.64 desc[UR8][R36.64+-0x400], R24 ;  /* 0xfffc001824007986 */ /* 0x002fe8000c101b08 */
[----:B--2---:R-:W-:Y:S04]  /*2420*/  STG.E.64 desc[UR8][R36.64+-0x200], R26 ;  /* 0xfffe001a24007986 */ /* 0x004fe8000c101b08 */
[----:B---3--:R0:W-:Y:S04]  /*2430*/  STG.E.64 desc[UR8][R36.64], R28 ;  /* 0x0000001c24007986 */ /* 0x0081e8000c101b08 */
[----:B------:R-:W1:Y:S04]  /*2440*/  LDS.64 R14, [R4+0xc00] ;  /* 0x000c0000040e7984 */ /* 0x000e680000000a00 */
[----:B------:R-:W2:Y:S04]  /*2450*/  LDS.64 R20, [R4+0x1200] ;  /* 0x0012000004147984 */ /* 0x000ea80000000a00 */
[----:B------:R-:W3:Y:S01]  /*2460*/  LDS.64 R22, [R4+0x1400] ;  /* 0x0014000004167984 */ /* 0x000ee20000000a00 */
[----:B0-----:R-:W-:-:S03]  /*2470*/  VIADD R37, R33, 0x200 ;  /* 0x0000020021257836 */ /* 0x001fc60000000000 */
[----:B------:R-:W0:Y:S01]  /*2480*/  LDS.64 R24, [R4+0x1600] ;  /* 0x0016000004187984 */ /* 0x000e220000000a00 */
[----:B------:R-:W-:Y:S02]  /*2490*/  VIADD R33, R33, 0x400 ;  /* 0x0000040021217836 */ /* 0x000fe40000000000 */
[----:B------:R-:W-:Y:S01]  /*24a0*/  IMAD.WIDE R36, R37, 0x8, R2 ;  /* 0x0000000825247825 */ /* 0x000fe200078e0202 */
[----:B------:R-:W0:Y:S04]  /*24b0*/  LDS.64 R26, [R4+0x1800] ;  /* 0x00180000041a7984 */ /* 0x000e280000000a00 */
[----:B------:R5:W0:Y:S04]  /*24c0*/  LDS.64 R28, [R4+0x1a00] ;  /* 0x001a0000041c7984 */ /* 0x000a280000000a00 */
[----:B----4-:R4:W-:Y:S04]  /*24d0*/  STG.E.64 desc[UR8][R30.64+-0x400], R6 ;  /* 0xfffc00061e007986 */ /* 0x0109e8000c101b08 */
[----:B-----5:R0:W-:Y:S01]  /*24e0*/  STG.E.64 desc[UR8][R30.64+-0x200], R8 ;  /* 0xfffe00081e007986 */ /* 0x0201e2000c101b08 */
[----:B------:R-:W-:-:S03]  /*24f0*/  VIADD R4, R4, 0x2000 ;  /* 0x0000200004047836 */ /* 0x000fc60000000000 */
[----:B------:R0:W-:Y:S04]  /*2500*/  STG.E.64 desc[UR8][R30.64], R10 ;  /* 0x0000000a1e007986 */ /* 0x0001e8000c101b08 */
[----:B------:R0:W-:Y:S01]  /*2510*/  STG.E.64 desc[UR8][R30.64+0x200], R12 ;  /* 0x0002000c1e007986 */ /* 0x0001e2000c101b08 */
[----:B----4-:R-:W-:-:S03]  /*2520*/  IMAD.WIDE R6, R32, 0x8, R2 ;  /* 0x0000000820067825 */ /* 0x010fc600078e0202 */
[----:B-1----:R1:W-:Y:S04]  /*2530*/  STG.E.64 desc[UR8][R36.64+-0x400], R14 ;  /* 0xfffc000e24007986 */ /* 0x0023e8000c101b08 */
[----:B------:R1:W-:Y:S04]  /*2540*/  STG.E.64 desc[UR8][R36.64+-0x200], R16 ;  /* 0xfffe001024007986 */ /* 0x0003e8000c101b08 */
[----:B------:R1:W-:Y:S04]  /*2550*/  STG.E.64 desc[UR8][R36.64], R18 ;  /* 0x0000001224007986 */ /* 0x0003e8000c101b08 */
[----:B--2---:R1:W-:Y:S04]  /*2560*/  STG.E.64 desc[UR8][R36.64+0x200], R20 ;  /* 0x0002001424007986 */ /* 0x0043e8000c101b08 */
[----:B---3--:R1:W-:Y:S04]  /*2570*/  STG.E.64 desc[UR8][R6.64+-0x400], R22 ;  /* 0xfffc001606007986 */ /* 0x0083e8000c101b08 */
[----:B0-----:R1:W-:Y:S04]  /*2580*/  STG.E.64 desc[UR8][R6.64+-0x200], R24 ;  /* 0xfffe001806007986 */ /* 0x0013e8000c101b08 */
[----:B------:R1:W-:Y:S04]  /*2590*/  STG.E.64 desc[UR8][R6.64], R26 ;  /* 0x0000001a06007986 */ /* 0x0003e8000c101b08 */
[----:B------:R1:W-:Y:S01]  /*25a0*/  STG.E.64 desc[UR8][R6.64+0x200], R28 ;  /* 0x0002001c06007986 */ /* 0x0003e2000c101b08 */
[----:B------:R-:W-:Y:S05]  /*25b0*/  @!P1 BRA `(.L_x_476) ;  /* 0xfffffffc00509947 */ /* 0x000fea000383ffff */
.L_x_475:
[----:B------:R-:W-:Y:S05]  /*25c0*/  BSYNC.RECONVERGENT B1 ;  /* 0x0000000000017941 */ /* 0x000fea0003800200 */
.L_x_474:
[----:B-1----:R-:W-:Y:S01]  /*25d0*/  IMAD.IADD R6, R5, 0x1, -R0 ;  /* 0x0000000105067824 */ /* 0x002fe200078e0a00 */
[----:B------:R-:W-:Y:S04]  /*25e0*/  BSSY.RECONVERGENT B1, `(.L_x_477) ;  /* 0x000001a000017945 */ /* 0x000fe80003800200 */
[----:B------:R-:W-:-:S13]  /*25f0*/  ISETP.GT.AND P1, PT, R6, 0x100, PT ;  /* 0x000001000600780c */ /* 0x000fda0003f24270 */
[----:B------:R-:W-:Y:S05]  /*2600*/  @!P1 BRA `(.L_x_478) ;  /* 0x00000000005c9947 */ /* 0x000fea0003800000 */
[----:B------:R-:W0:Y:S01]  /*2610*/  LDS.64 R8, [R4+-0x400] ;  /* 0xfffc000004087984 */ /* 0x000e220000000a00 */
[C---:B------:R-:W-:Y:S01]  /*2620*/  VIADD R17, R33.reuse, 0x100 ;  /* 0x0000010021117836 */ /* 0x040fe20000000000 */
[----:B------:R-:W-:Y:S01]  /*2630*/  PLOP3.LUT P0, PT, PT, PT, PT, 0x8, 0x80 ;  /* 0x000000000080781c */ /* 0x000fe20003f0e170 */
[--C-:B------:R-:W-:Y:S01]  /*2640*/  IMAD.WIDE R6, R33, 0x8, R2.reuse ;  /* 0x0000000821067825 */ /* 0x100fe200078e0202 */
[----:B------:R-:W1:Y:S03]  /*2650*/  LDS.64 R10, [R4+-0x200] ;  /* 0xfffe0000040a7984 */ /* 0x000e660000000a00 */
[----:B------:R-:W-:Y:S01]  /*2660*/  IMAD.WIDE R16, R17, 0x8, R2 ;  /* 0x0000000811107825 */ /* 0x000fe200078e0202 */
[----:B------:R-:W2:Y:S03]  /*2670*/  LDS.64 R12, [R4] ;  /* 0x00000000040c7984 */ /* 0x000ea60000000a00 */
[----:B------:R-:W-:Y:S01]  /*2680*/  VIADD R0, R0, 0x200 ;  /* 0x0000020000007836 */ /* 0x000fe20000000000 */
[----:B------:R-:W3:Y:S01]  /*2690*/  LDS.64 R14, [R4+0x200] ;  /* 0x00020000040e7984 */ /* 0x000ee20000000a00 */
[----:B------:R-:W-:-:S03]  /*26a0*/  VIADD R33, R33, 0x200 ;  /* 0x0000020021217836 */ /* 0x000fc60000000000 */
[----:B------:R-:W4:Y:S04]  /*26b0*/  LDS.64 R18, [R4+0x400] ;  /* 0x0004000004127984 */ /* 0x000f280000000a00 */
[----:B------:R-:W5:Y:S04]  /*26c0*/  LDS.64 R20, [R4+0x600] ;  /* 0x0006000004147984 */ /* 0x000f680000000a00 */
[----:B------:R-:W5:Y:S04]  /*26d0*/  LDS.64 R22, [R4+0x800] ;  /* 0x0008000004167984 */ /* 0x000f680000000a00 */
[----:B------:R0:W5:Y:S02]  /*26e0*/  LDS.64 R24, [R4+0xa00] ;  /* 0x000a000004187984 */ /* 0x0001640000000a00 */
[----:B0-----:R-:W-:-:S02]  /*26f0*/  VIADD R4, R4, 0x1000 ;  /* 0x0000100004047836 */ /* 0x001fc40000000000 */
[----:B------:R0:W-:Y:S04]  /*2700*/  STG.E.64 desc[UR8][R6.64+-0x400], R8 ;  /* 0xfffc000806007986 */ /* 0x0001e8000c101b08 */
[----:B-1----:R0:W-:Y:S04]  /*2710*/  STG.E.64 desc[UR8][R6.64+-0x200], R10 ;  /* 0xfffe000a06007986 */ /* 0x0021e8000c101b08 */
[----:B--2---:R0:W-:Y:S04]  /*2720*/  STG.E.64 desc[UR8][R6.64], R12 ;  /* 0x0000000c06007986 */ /* 0x0041e8000c101b08 */
[----:B---3--:R0:W-:Y:S04]  /*2730*/  STG.E.64 desc[UR8][R6.64+0x200], R14 ;  /* 0x0002000e06007986 */ /* 0x0081e8000c101b08 */
[----:B----4-:R0:W-:Y:S04]  /*2740*/  STG.E.64 desc[UR8][R16.64+-0x400], R18 ;  /* 0xfffc001210007986 */ /* 0x0101e8000c101b08 */
[----:B-----5:R0:W-:Y:S04]  /*2750*/  STG.E.64 desc[UR8][R16.64+-0x200], R20 ;  /* 0xfffe001410007986 */ /* 0x0201e8000c101b08 */
[----:B------:R0:W-:Y:S04]  /*2760*/  STG.E.64 desc[UR8][R16.64], R22 ;  /* 0x0000001610007986 */ /* 0x0001e8000c101b08 */
[----:B------:R0:W-:Y:S02]  /*2770*/  STG.E.64 desc[UR8][R16.64+0x200], R24 ;  /* 0x0002001810007986 */ /* 0x0001e4000c101b08 */
.L_x_478:
[----:B------:R-:W-:Y:S05]  /*2780*/  BSYNC.RECONVERGENT B1 ;  /* 0x0000000000017941 */ /* 0x000fea0003800200 */
.L_x_477:
[----:B------:R-:W-:-:S13]  /*2790*/  ISETP.LT.OR P0, PT, R0, R5, P0 ;  /* 0x000000050000720c */ /* 0x000fda0000701670 */
[----:B------:R-:W-:Y:S05]  /*27a0*/  @!P0 BRA `(.L_x_470) ;  /* 0x0000000000248947 */ /* 0x000fea0003800000 */
[----:B0-----:R-:W0:Y:S01]  /*27b0*/  LDS.64 R6, [R4+-0x400] ;  /* 0xfffc000004067984 */ /* 0x001e220000000a00 */
[----:B------:R-:W-:-:S03]  /*27c0*/  IMAD.WIDE R2, R33, 0x8, R2 ;  /* 0x0000000821027825 */ /* 0x000fc600078e0202 */
[----:B------:R-:W1:Y:S04]  /*27d0*/  LDS.64 R8, [R4+-0x200] ;  /* 0xfffe000004087984 */ /* 0x000e680000000a00 */
[----:B------:R-:W2:Y:S04]  /*27e0*/  LDS.64 R10, [R4] ;  /* 0x00000000040a7984 */ /* 0x000ea80000000a00 */
[----:B------:R-:W3:Y:S04]  /*27f0*/  LDS.64 R12, [R4+0x200] ;  /* 0x00020000040c7984 */ /* 0x000ee80000000a00 */
[----:B0-----:R4:W-:Y:S04]  /*2800*/  STG.E.64 desc[UR8][R2.64+-0x400], R6 ;  /* 0xfffc000602007986 */ /* 0x0019e8000c101b08 */
[----:B-1----:R4:W-:Y:S04]  /*2810*/  STG.E.64 desc[UR8][R2.64+-0x200], R8 ;  /* 0xfffe000802007986 */ /* 0x0029e8000c101b08 */
[----:B--2---:R4:W-:Y:S04]  /*2820*/  STG.E.64 desc[UR8][R2.64], R10 ;  /* 0x0000000a02007986 */ /* 0x0049e8000c101b08 */
[----:B---3--:R4:W-:Y:S02]  /*2830*/  STG.E.64 desc[UR8][R2.64+0x200], R12 ;  /* 0x0002000c02007986 */ /* 0x0089e4000c101b08 */
.L_x_470:
[----:B------:R-:W-:Y:S05]  /*2840*/  BSYNC.RECONVERGENT B0 ;  /* 0x0000000000007941 */ /* 0x000fea0003800200 */
.L_x_469:
[----:B------:R-:W-:Y:S06]  /*2850*/  BAR.SYNC.DEFER_BLOCKING 0x0 ;  /* 0x0000000000007b1d */ /* 0x000fec0000010000 */
[----:B------:R-:W-:Y:S05]  /*2860*/  EXIT ;  /* 0x000000000000794d */ /* 0x000fea0003800000 */
.L_x_438:
[----:B------:R-:W0:Y:S01]  /*2870*/  S2R R0, SR_CTAID.X ;  /* 0x0000000000007919 */ /* 0x000e220000002500 */
[----:B------:R-:W1:Y:S01]  /*2880*/  LDCU UR6, c[0x0][0x3a0] ;  /* 0x00007400ff0677ac */ /* 0x000e620008000800 */
[C---:B0-----:R-:W-:Y:S01]  /*2890*/  ISETP.NE.AND P0, PT, R0.reuse, RZ, PT ;  /* 0x000000ff0000720c */ /* 0x041fe20003f05270 */
[----:B------:R-:W-:-:S05]  /*28a0*/  IMAD R0, R0, 0x140, RZ ;  /* 0x0000014000007824 */ /* 0x000fca00078e02ff */
[----:B-1----:R-:W-:-:S07]  /*28b0*/  IADD3 R33, PT, PT, -R0, UR6, RZ ;  /* 0x0000000600217c10 */ /* 0x002fce000fffe1ff */
[----:B------:R-:W-:Y:S05]  /*28c0*/  @P0 BRA `(.L_x_479) ;  /* 0x0000001000000947 */ /* 0x000fea0003800000 */
[----:B------:R-:W0:Y:S02]  /*28d0*/  LDC.64 R6, c[0x0][0x380] ;  /* 0x0000e000ff067b82 */ /* 0x000e240000000a00 */
[----:B0-----:R-:W-:-:S05]  /*28e0*/  IMAD.WIDE.U32 R4, R0, 0x8, R6 ;  /* 0x0000000800047825 */ /* 0x001fca00078e0006 */
[----:B------:R0:W2:Y:S01]  /*28f0*/  LDG.E.64.CONSTANT R2, desc[UR8][R4.64] ;  /* 0x0000000804027981 */ /* 0x0000a2000c1e9b00 */
[----:B------:R-:W1:Y:S02]  /*2900*/  S2R R19, SR_TID.X ;  /* 0x0000000000137919 */ /* 0x000e640000002100 */
[C---:B-1----:R-:W-:Y:S02]  /*2910*/  LOP3.LUT R9, R19.reuse, 0x1f, RZ, 0xc0, !PT ;  /* 0x0000001f13097812 */ /* 0x042fe400078ec0ff */
[----:B------:R-:W-:-:S05]  /*2920*/  LOP3.LUT R8, R19, 0x3e0, RZ, 0xc0, !PT ;  /* 0x000003e013087812 */ /* 0x000fca00078ec0ff */
[----:B------:R-:W-:-:S04]  /*2930*/  IMAD R9, R8, 0x5, R9 ;  /* 0x0000000508097824 */ /* 0x000fc800078e0209 */
[C---:B------:R-:W-:Y:S01]  /*2940*/  VIADD R8, R9.reuse, 0x20 ;  /* 0x0000002009087836 */ /* 0x040fe20000000000 */
[CC--:B------:R-:W-:Y:S01]  /*2950*/  ISETP.GE.AND P0, PT, R9.reuse, R33.reuse, PT ;  /* 0x000000210900720c */ /* 0x0c0fe20003f06270 */
[C---:B------:R-:W-:Y:S01]  /*2960*/  VIADD R10, R9.reuse, 0x40 ;  /* 0x00000040090a7836 */ /* 0x040fe20000000000 */
[C---:B0-----:R-:W-:Y:S01]  /*2970*/  LEA R4, P5, R9.reuse, R4, 0x3 ;  /* 0x0000000409047211 */ /* 0x041fe200078a18ff */
[C---:B------:R-:W-:Y:S01]  /*2980*/  VIADD R12, R9.reuse, 0x60 ;  /* 0x00000060090c7836 */ /* 0x040fe20000000000 */
[-C--:B------:R-:W-:Y:S01]  /*2990*/  ISETP.GE.AND P1, PT, R8, R33.reuse, PT ;  /* 0x000000210800720c */ /* 0x080fe20003f26270 */
[----:B------:R-:W-:Y:S01]  /*29a0*/  VIADD R8, R9, 0x80 ;  /* 0x0000008009087836 */ /* 0x000fe20000000000 */
[-C--:B------:R-:W-:Y:S01]  /*29b0*/  ISETP.GE.AND P2, PT, R10, R33.reuse, PT ;  /* 0x000000210a00720c */ /* 0x080fe20003f46270 */
[----:B------:R-:W-:Y:S01]  /*29c0*/  IMAD.X R5, RZ, RZ, R5, P5 ;  /* 0x000000ffff057224 */ /* 0x000fe200028e0605 */
[-C--:B------:R-:W-:Y:S02]  /*29d0*/  ISETP.GE.AND P3, PT, R12, R33.reuse, PT ;  /* 0x000000210c00720c */ /* 0x080fe40003f66270 */
[----:B------:R-:W-:-:S03]  /*29e0*/  ISETP.GE.AND P4, PT, R8, R33, PT ;  /* 0x000000210800720c */ /* 0x000fc60003f86270 */
[----:B------:R-:W-:-:S04]  /*29f0*/  @!P0 IMAD.IADD R11, R0, 0x1, R9 ;  /* 0x00000001000b8824 */ /* 0x000fc800078e0209 */
[----:B------:R-:W-:-:S04]  /*2a00*/  @!P0 IMAD.WIDE.U32 R6, R11, 0x8, R6 ;  /* 0x000000080b068825 */ /* 0x000fc800078e0006 */
[----:B--2---:R-:W-:Y:S02]  /*2a10*/  IMAD.MOV.U32 R16, RZ, RZ, R2 ;  /* 0x000000ffff107224 */ /* 0x004fe400078e0002 */
[----:B------:R-:W-:Y:S02]  /*2a20*/  IMAD.MOV.U32 R17, RZ, RZ, R3 ;  /* 0x000000ffff117224 */ /* 0x000fe400078e0003 */
[--C-:B------:R-:W-:Y:S01]  /*2a30*/  IMAD.MOV.U32 R10, RZ, RZ, R16.reuse ;  /* 0x000000ffff0a7224 */ /* 0x100fe200078e0010 */
[----:B------:R-:W2:Y:S01]  /*2a40*/  @!P0 LDG.E.64.CONSTANT R2, desc[UR8][R6.64] ;  /* 0x0000000806028981 */ /* 0x000ea2000c1e9b00 */
[--C-:B------:R-:W-:Y:S02]  /*2a50*/  IMAD.MOV.U32 R11, RZ, RZ, R17.reuse ;  /* 0x000000ffff0b7224 */ /* 0x100fe400078e0011 */
[----:B------:R-:W-:Y:S02]  /*2a60*/  IMAD.MOV.U32 R20, RZ, RZ, R16 ;  /* 0x000000ffff147224 */ /* 0x000fe400078e0010 */
[----:B------:R-:W-:-:S02]  /*2a70*/  IMAD.MOV.U32 R21, RZ, RZ, R17 ;  /* 0x000000ffff157224 */ /* 0x000fc400078e0011 */
[----:B------:R-:W-:Y:S01]  /*2a80*/  IMAD.MOV.U32 R22, RZ, RZ, R16 ;  /* 0x000000ffff167224 */ /* 0x000fe200078e0010 */
[----:B------:R-:W3:Y:S01]  /*2a90*/  @!P1 LDG.E.64.CONSTANT R10, desc[UR8][R4.64+0x100] ;  /* 0x00010008040a9981 */ /* 0x000ee2000c1e9b00 */
[----:B------:R-:W-:-:S03]  /*2aa0*/  IMAD.MOV.U32 R23, RZ, RZ, R17 ;  /* 0x000000ffff177224 */ /* 0x000fc600078e0011 */
[----:B------:R-:W4:Y:S04]  /*2ab0*/  @!P2 LDG.E.64.CONSTANT R20, desc[UR8][R4.64+0x200] ;  /* 0x000200080414a981 */ /* 0x000f28000c1e9b00 */
[----:B------:R-:W5:Y:S04]  /*2ac0*/  @!P3 LDG.E.64.CONSTANT R22, desc[UR8][R4.64+0x300] ;  /* 0x000300080416b981 */ /* 0x000f68000c1e9b00 */
[----:B------:R-:W5:Y:S01]  /*2ad0*/  @!P4 LDG.E.64.CONSTANT R16, desc[UR8][R4.64+0x400] ;  /* 0x000400080410c981 */ /* 0x000f62000c1e9b00 */
        /* <DEDUP_REMOVED lines=8> */
[C---:B------:R-:W-:Y:S02]  /*2b60*/  LEA R15, R19.reuse, UR4, 0x3 ;  /* 0x00000004130f7c11 */ /* 0x040fe4000f8e18ff */
[C---:B------:R-:W-:Y:S01]  /*2b70*/  ISETP.NE.AND P3, PT, R19.reuse, RZ, PT ;  /* 0x000000ff1300720c */ /* 0x040fe20003f65270 */
[----:B------:R-:W-:-:S05]  /*2b80*/  IMAD R14, R19, 0x5, RZ ;  /* 0x00000005130e7824 */ /* 0x000fca00078e02ff */
[----:B------:R-:W-:Y:S01]  /*2b90*/  ISETP.GE.AND P4, PT, R14, R33, PT ;  /* 0x000000210e00720c */ /* 0x000fe20003f86270 */
        /* <DEDUP_REMOVED lines=10> */
[----:B------:R3:W-:Y:S01]  /*2c40*/  LDS.64 R10, [R12+0x18] ;  /* 0x000018000c0a7984 */ /* 0x0007e20000000a00 */
[----:B------:R-:W-:Y:S06]  /*2c50*/  BAR.SYNC.DEFER_BLOCKING 0x0 ;  /* 0x0000000000007b1d */ /* 0x000fec0000010000 */
[----:B0-----:R-:W-:Y:S02]  /*2c60*/  STS.64 [R15+0x230], R4 ;  /* 0x000230040f007388 */ /* 0x001fe40000000a00 */
[----:B------:R-:W-:Y:S06]  /*2c70*/  BAR.SYNC.DEFER_BLOCKING 0x0 ;  /* 0x0000000000007b1d */ /* 0x000fec0000010000 */
[----:B------:R-:W0:Y:S02]  /*2c80*/  @P3 LDS.64 R16, [R15+0x228] ;  /* 0x000228000f103984 */ /* 0x000e240000000a00 */
[----:B------:R-:W-:Y:S01]  /*2c90*/  BAR.SYNC.DEFER_BLOCKING 0x0 ;  /* 0x0000000000007b1d */ /* 0x000fe20000010000 */
[----:B-1----:R-:W-:-:S02]  /*2ca0*/  ISETP.NE.U32.AND P0, PT, R6, R8, PT ;  /* 0x000000080600720c */ /* 0x002fc40003f05070 */
[----:B--2---:R-:W-:Y:S02]  /*2cb0*/  ISETP.NE.U32.AND P2, PT, R8, R2, PT ;  /* 0x000000020800720c */ /* 0x004fe40003f45070 */
[----:B------:R-:W-:Y:S01]  /*2cc0*/  ISETP.NE.AND.EX P0, PT, R7, R9, PT, P0 ;  /* 0x000000090700720c */ /* 0x000fe20003f05300 */
[----:B---3--:R-:W-:Y:S01]  /*2cd0*/  IMAD.MOV.U32 R12, RZ, RZ, 0x1 ;  /* 0x00000001ff0c7424 */ /* 0x008fe200078e00ff */
[----:B0-----:R-:W-:Y:S01]  /*2ce0*/  @P3 ISETP.NE.U32.AND P1, PT, R16, R6, PT ;  /* 0x000000061000320c */ /* 0x001fe20003f25070 */
[----:B------:R-:W-:-:S03]  /*2cf0*/  VIADD R16, R14, 0x1 ;  /* 0x000000010e107836 */ /* 0x000fc60000000000 */
[----:B------:R-:W-:Y:S02]  /*2d00*/  @P3 ISETP.NE.AND.EX P1, PT, R17, R7, PT, P1 ;  /* 0x000000071100320c */ /* 0x000fe40003f25310 */
[----:B------:R-:W-:Y:S01]  /*2d10*/  ISETP.GE.OR P0, PT, R16, R33, P0 ;  /* 0x000000211000720c */ /* 0x000fe20000706670 */
[----:B------:R-:W-:Y:S01]  /*2d20*/  VIADD R16, R14, 0x2 ;  /* 0x000000020e107836 */ /* 0x000fe20000000000 */
[----:B------:R-:W-:Y:S02]  /*2d30*/  @P3 SEL R12, RZ, 0x1, !P1 ;  /* 0x00000001ff0c3807 */ /* 0x000fe40004800000 */
[----:B------:R-:W-:Y:S02]  /*2d40*/  ISETP.NE.AND.EX P1, PT, R9, R3, PT, P2 ;  /* 0x000000030900720c */ /* 0x000fe40003f25320 */
[----:B------:R-:W-:Y:S02]  /*2d50*/  ISETP.NE.U32.AND P2, PT, R2, R10, PT ;  /* 0x0000000a0200720c */ /* 0x000fe40003f45070 */
[----:B------:R-:W-:Y:S01]  /*2d60*/  SEL R24, R12, 0x1, !P4 ;  /* 0x000000010c187807 */ /* 0x000fe20006000000 */
[----:B------:R-:W-:Y:S01]  /*2d70*/  VIADD R12, R14, 0x3 ;  /* 0x000000030e0c7836 */ /* 0x000fe20000000000 */
[----:B------:R-:W-:-:S02]  /*2d80*/  ISETP.GE.OR P1, PT, R16, R33, P1 ;  /* 0x000000211000720c */ /* 0x000fc40000f26670 */
[----:B------:R-:W-:Y:S02]  /*2d90*/  ISETP.NE.AND.EX P2, PT, R3, R11, PT, P2 ;  /* 0x0000000b0300720c */ /* 0x000fe40003f45320 */
[----:B------:R-:W-:Y:S01]  /*2da0*/  ISETP.NE.U32.AND P3, PT, R10, R4, PT ;  /* 0x000000040a00720c */ /* 0x000fe20003f65070 */
[----:B------:R-:W-:Y:S01]  /*2db0*/  VIADD R14, R14, 0x4 ;  /* 0x000000040e0e7836 */ /* 0x000fe20000000000 */
[----:B------:R-:W-:Y:S01]  /*2dc0*/  ISETP.GE.OR P2, PT, R12, R33, P2 ;  /* 0x000000210c00720c */ /* 0x000fe20001746670 */
[----:B------:R-:W-:Y:S01]  /*2dd0*/  VIADD R16, R24, 0x1 ;  /* 0x0000000118107836 */ /* 0x000fe20000000000 */
[----:B------:R-:W-:Y:S01]  /*2de0*/  ISETP.NE.AND.EX P3, PT, R11, R5, PT, P3 ;  /* 0x000000050b00720c */ /* 0x000fe20003f65330 */
        /* <DEDUP_REMOVED lines=14> */
[----:B------:R-:W0:Y:S01]  /*2ed0*/  SHFL.UP P4, R20, R23, 0x8, RZ ;  /* 0x0500000017147989 */ /* 0x000e2200000800ff */
[----:B------:R-:W-:Y:S01]  /*2ee0*/  ISETP.NE.AND P5, PT, R0, 0x1f, PT ;  /* 0x0000001f0000780c */ /* 0x000fe20003fa5270 */
[----:B0-----:R-:W-:-:S05]  /*2ef0*/  @P4 IMAD.IADD R20, R23, 0x1, R20 ;  /* 0x0000000117144824 */ /* 0x001fca00078e0214 */
[----:B------:R-:W0:Y:S07]  /*2f00*/  SHFL.UP P4, R25, R20, 0x10, RZ ;  /* 0x0600000014197989 */ /* 0x000e2e00000800ff */
[----:B------:R-:W-:Y:S01]  /*2f10*/  @!P5 LEA R22, R13, UR4, 0x2 ;  /* 0x000000040d16dc11 */ /* 0x000fe2000f8e10ff */
[----:B0-----:R-:W-:-:S05]  /*2f20*/  @P4 IMAD.IADD R25, R20, 0x1, R25 ;  /* 0x0000000114194824 */ /* 0x001fca00078e0219 */
[----:B------:R-:W-:Y:S01]  /*2f30*/  @!P5 STS [R22], R25 ;  /* 0x000000191600d388 */ /* 0x000fe20000000800 */
[----:B------:R-:W-:Y:S06]  /*2f40*/  BAR.SYNC.DEFER_BLOCKING 0x0 ;  /* 0x0000000000007b1d */ /* 0x000fec0000010000 */
[----:B------:R-:W0:Y:S01]  /*2f50*/  LDS.64 R12, [UR4] ;  /* 0x00000004ff0c7984 */ /* 0x000e220008000a00 */
[----:B------:R-:W-:Y:S01]  /*2f60*/  IMAD.IADD R18, R25, 0x1, -R18 ;  /* 0x0000000119127824 */ /* 0x000fe200078e0a12 */
[----:B------:R-:W-:Y:S01]  /*2f70*/  BAR.SYNC.DEFER_BLOCKING 0x0 ;  /* 0x0000000000007b1d */ /* 0x000fe20000010000 */
[----:B------:R-:W-:-:S02]  /*2f80*/  ISETP.NE.AND P6, PT, R0, RZ, PT ;  /* 0x000000ff0000720c */ /* 0x000fc40003fc5270 */
[----:B------:R-:W-:Y:S02]  /*2f90*/  ISETP.GE.U32.AND P4, PT, R19, 0x20, PT ;  /* 0x000000201300780c */ /* 0x000fe40003f86070 */
[----:B------:R-:W-:Y:S02]  /*2fa0*/  SEL R21, R18, RZ, P6 ;  /* 0x000000ff12157207 */ /* 0x000fe40003000000 */
[----:B------:R-:W-:Y:S02]  /*2fb0*/  ISETP.NE.AND P5, PT, R24, RZ, PT ;  /* 0x000000ff1800720c */ /* 0x000fe40003fa5270 */
[----:B0-----:R-:W-:-:S05]  /*2fc0*/  SEL R0, R12, RZ, P4 ;  /* 0x000000ff0c007207 */ /* 0x001fca0002000000 */
[----:B------:R-:W-:-:S04]  /*2fd0*/  IMAD.IADD R21, R0, 0x1, R21 ;  /* 0x0000000100157824 */ /* 0x000fc800078e0215 */
[--C-:B------:R-:W-:Y:S02]  /*2fe0*/  @P2 IMAD.IADD R18, R17, 0x1, R21.reuse ;  /* 0x0000000111122824 */ /* 0x100fe400078e0215 */
[----:B------:R-:W-:-:S03]  /*2ff0*/  @P0 IMAD.IADD R0, R24, 0x1, R21 ;  /* 0x0000000118000824 */ /* 0x000fc600078e0215 */
[----:B------:R-:W-:Y:S02]  /*3000*/  @P2 LEA R25, R18, UR4, 0x3 ;  /* 0x0000000412192c11 */ /* 0x000fe4000f8e18ff */
[----:B------:R-:W-:Y:S01]  /*3010*/  IADD3 R18, PT, PT, R13, R33, R12 ;  /* 0x000000210d127210 */ /* 0x000fe20007ffe00c */
[--C-:B------:R-:W-:Y:S01]  /*3020*/  @P1 IMAD.IADD R16, R16, 0x1, R21.reuse ;  /* 0x0000000110101824 */ /* 0x100fe200078e0215 */
[----:B------:R-:W-:Y:S01]  /*3030*/  @P5 LEA R17, R21, UR4, 0x3 ;  /* 0x0000000415115c11 */ /* 0x000fe2000f8e18ff */
[----:B------:R-:W-:Y:S01]  /*3040*/  @P3 IMAD.IADD R14, R14, 0x1, R21 ;  /* 0x000000010e0e3824 */ /* 0x000fe200078e0215 */
[----:B------:R-:W-:Y:S01]  /*3050*/  @P0 LEA R21, R0, UR4, 0x3 ;  /* 0x0000000400150c11 */ /* 0x000fe2000f8e18ff */
[----:B------:R-:W-:Y:S02]  /*3060*/  VIADD R18, R18, 0xfffffec0 ;  /* 0xfffffec012127836 */ /* 0x000fe40000000000 */
[----:B------:R0:W-:Y:S04]  /*3070*/  @P5 STS.64 [R17], R6 ;  /* 0x0000000611005388 */ /* 0x0001e80000000a00 */
[----:B------:R0:W-:Y:S01]  /*3080*/  @P0 STS.64 [R21], R8 ;  /* 0x0000000815000388 */ /* 0x0001e20000000a00 */
[----:B------:R-:W-:-:S02]  /*3090*/  ISETP.GE.AND P0, PT, R19, R18, PT ;  /* 0x000000121300720c */ /* 0x000fc40003f06270 */
[----:B------:R-:W-:Y:S02]  /*30a0*/  @P1 LEA R23, R16, UR4, 0x3 ;  /* 0x0000000410171c11 */ /* 0x000fe4000f8e18ff */
[----:B------:R-:W-:-:S03]  /*30b0*/  @P3 LEA R27, R14, UR4, 0x3 ;  /* 0x000000040e1b3c11 */ /* 0x000fc6000f8e18ff */
[----:B------:R0:W-:Y:S01]  /*30c0*/  @P1 STS.64 [R23], R2 ;  /* 0x0000000217001388 */ /* 0x0001e20000000a00 */
[----:B------:R-:W-:Y:S03]  /*30d0*/  BSSY.RECONVERGENT B0, `(.L_x_480) ;  /* 0x000007d000007945 */ /* 0x000fe60003800200 */
[----:B------:R0:W-:Y:S04]  /*30e0*/  @P2 STS.64 [R25], R10 ;  /* 0x0000000a19002388 */ /* 0x0001e80000000a00 */
[----:B------:R0:W-:Y:S01]  /*30f0*/  @P3 STS.64 [R27], R4 ;  /* 0x000000041b003388 */ /* 0x0001e20000000a00 */
[----:B------:R-:W-:Y:S06]  /*3100*/  BAR.SYNC.DEFER_BLOCKING 0x0 ;  /* 0x0000000000007b1d */ /* 0x000fec0000010000 */
[----:B------:R-:W-:Y:S05]  /*3110*/  @P0 BRA `(.L_x_481) ;  /* 0x0000000400e00947 */ /* 0x000fea0003800000 */
[----:B------:R-:W-:Y:S01]  /*3120*/  IADD3 R12, PT, PT, R13, UR6, R12 ;  /* 0x000000060d0c7c10 */ /* 0x000fe2000fffe00c */
[----:B------:R-:W-:Y:S03]  /*3130*/  BSSY.RECONVERGENT B1, `(.L_x_482) ;  /* 0x000001a000017945 */ /* 0x000fe60003800200 */
[----:B------:R-:W-:-:S04]  /*3140*/  IADD3 R12, PT, PT, R12, -0x141, -R19 ;  /* 0xfffffebf0c0c7810 */ /* 0x000fc80007ffe813 */
[C---:B------:R-:W-:Y:S02]  /*3150*/  LOP3.LUT R0, R12.reuse, 0xc0, RZ, 0xc0, !PT ;  /* 0x000000c00c007812 */ /* 0x040fe400078ec0ff */
[----:B------:R-:W-:Y:S02]  /*3160*/  ISETP.GE.U32.AND P1, PT, R12, 0xc0, PT ;  /* 0x000000c00c00780c */ /* 0x000fe40003f26070 */
[----:B------:R-:W-:-:S13]  /*3170*/  ISETP.NE.AND P0, PT, R0, 0xc0, PT ;  /* 0x000000c00000780c */ /* 0x000fda0003f05270 */
[----:B------:R-:W-:Y:S05]  /*3180*/  @!P0 BRA `(.L_x_483) ;  /* 0x0000000000508947 */ /* 0x000fea0003800000 */
[----:B0-----:R-:W0:Y:S01]  /*3190*/  LDC.64 R2, c[0x0][0x388] ;  /* 0x0000e200ff027b82 */ /* 0x001e220000000a00 */
        /* <DEDUP_REMOVED lines=9> */
.L_x_484:
[----:B-1----:R0:W1:Y:S01]  /*3230*/  LDS.64 R2, [R15] ;  /* 0x000000000f027984 */ /* 0x0020620000000a00 */
        /* <DEDUP_REMOVED lines=9> */
.L_x_483:
[----:B------:R-:W-:Y:S05]  /*32d0*/  BSYNC.RECONVERGENT B1 ;  /* 0x0000000000017941 */ /* 0x000fea0003800200 */
.L_x_482:
[----:B------:R-:W-:Y:S05]  /*32e0*/  @!P1 BRA `(.L_x_481) ;  /* 0x00000004006c9947 */ /* 0x000fea0003800000 */
[----:B01----:R-:W0:Y:S01]  /*32f0*/  LDC.64 R2, c[0x0][0x388] ;  /* 0x0000e200ff027b82 */ /* 0x003e220000000a00 */
        /* <DEDUP_REMOVED lines=12> */
.L_x_487:
        /* <DEDUP_REMOVED lines=40> */
.L_x_486:
[----:B------:R-:W-:Y:S05]  /*3640*/  BSYNC.RECONVERGENT B1 ;  /* 0x0000000000017941 */ /* 0x000fea0003800200 */
.L_x_485:
        /* <DEDUP_REMOVED lines=27> */
.L_x_489:
[----:B------:R-:W-:Y:S05]  /*3800*/  BSYNC.RECONVERGENT B1 ;  /* 0x0000000000017941 */ /* 0x000fea0003800200 */
.L_x_488:
        /* <DEDUP_REMOVED lines=9> */
.L_x_481:
[----:B------:R-:W-:Y:S05]  /*38a0*/  BSYNC.RECONVERGENT B0 ;  /* 0x0000000000007941 */ /* 0x000fea0003800200 */
.L_x_480:
[----:B------:R-:W-:Y:S06]  /*38b0*/  BAR.SYNC.DEFER_BLOCKING 0x0 ;  /* 0x0000000000007b1d */ /* 0x000fec0000010000 */
[----:B------:R-:W-:Y:S05]  /*38c0*/  BRA `(.L_x_490) ;  /* 0x0000001800b07947 */ /* 0x000fea0003800000 */
.L_x_479:
        /* <DEDUP_REMOVED lines=20> */
[----:B------:R-:W-:-:S05]  /*3a10*/  IMAD.WIDE R6, R0, 0x8, R6 ;  /* 0x0000000800067825 */ /* 0x000fca00078e0206 */
[----:B------:R0:W3:Y:S01]  /*3a20*/  LDG.E.64.CONSTANT R12, desc[UR8][R6.64+-0x8] ;  /* 0xfffff808060c7981 */ /* 0x0000e2000c1e9b00 */
        /* <DEDUP_REMOVED lines=8> */
[----:B------:R-:W4:Y:S01]  /*3ab0*/  @!P1 LDG.E.64.CONSTANT R14, desc[UR8][R8.64+0x100] ;  /* 0x00010008080e9981 */ /* 0x000f22000c1e9b00 */
[----:B------:R-:W-:-:S03]  /*3ac0*/  IMAD.MOV.U32 R23, RZ, RZ, R5 ;  /* 0x000000ffff177224 */ /* 0x000fc600078e0005 */
[----:B------:R-:W5:Y:S04]  /*3ad0*/  @!P3 LDG.E.64.CONSTANT R18, desc[UR8][R8.64+0x200] ;  /* 0x000200080812b981 */ /* 0x000f68000c1e9b00 */
[----:B------:R-:W3:Y:S04]  /*3ae0*/  @!P4 LDG.E.64.CONSTANT R22, desc[UR8][R8.64+0x300] ;  /* 0x000300080816c981 */ /* 0x000ee8000c1e9b00 */
[----:B------:R-:W3:Y:S01]  /*3af0*/  @!P5 LDG.E.64.CONSTANT R4, desc[UR8][R8.64+0x400] ;  /* 0x000400080804d981 */ /* 0x000ee2000c1e9b00 */
[----:B------:R-:W1:Y:S01]  /*3b00*/  S2R R35, SR_LANEID ;  /* 0x0000000000237919 */ /* 0x000e620000000000 */
[----:B------:R-:W0:Y:S01]  /*3b10*/  S2UR UR5, SR_CgaCtaId ;  /* 0x00000000000579c3 */ /* 0x000e220000008800 */
[----:B------:R-:W-:Y:S01]  /*3b20*/  SHF.R.U32.HI R16, RZ, 0x5, R3 ;  /* 0x00000005ff107819 */ /* 0x000fe20000011603 */
[----:B------:R-:W-:-:S02]  /*3b30*/  UMOV UR4, 0x400 ;  /* 0x0000040000047882 */ /* 0x000fc40000000000 */
[----:B0-----:R-:W-:Y:S02]  /*3b40*/  ULEA UR4, UR5, UR4, 0x18 ;  /* 0x0000000405047291 */ /* 0x001fe4000f8ec0ff */
[----:B-1----:R-:W-:-:S05]  /*3b50*/  IMAD R0, R16, 0xa0, R35 ;  /* 0x000000a010007824 */ /* 0x002fca00078e0223 */
[----:B------:R-:W-:-:S05]  /*3b60*/  LEA R17, R0, UR4, 0x3 ;  /* 0x0000000400117c11 */ /* 0x000fca000f8e18ff */
[----:B------:R-:W-:Y:S01]  /*3b70*/  IMAD R0, R35, 0x20, R17 ;  /* 0x0000002023007824 */ /* 0x000fe200078e0211 */
[C---:B------:R-:W-:Y:S02]  /*3b80*/  LEA R25, R3.reuse, UR4, 0x3 ;  /* 0x0000000403197c11 */ /* 0x040fe4000f8e18ff */
[----:B------:R-:W-:Y:S01]  /*3b90*/  ISETP.NE.AND P0, PT, R3, RZ, PT ;  /* 0x000000ff0300720c */ /* 0x000fe20003f05270 */
[----:B--2---:R-:W-:Y:S04]  /*3ba0*/  STS.64 [R17], R10 ;  /* 0x0000000a11007388 */ /* 0x004fe80000000a00 */
[----:B----4-:R-:W-:Y:S04]  /*3bb0*/  STS.64 [R17+0x100], R14 ;  /* 0x0001000e11007388 */ /* 0x010fe80000000a00 */
[----:B-----5:R-:W-:Y:S04]  /*3bc0*/  STS.64 [R17+0x200], R18 ;  /* 0x0002001211007388 */ /* 0x020fe80000000a00 */
[----:B---3--:R-:W-:Y:S04]  /*3bd0*/  STS.64 [R17+0x300], R22 ;  /* 0x0003001611007388 */ /* 0x008fe80000000a00 */
[----:B------:R-:W-:Y:S01]  /*3be0*/  STS.64 [R17+0x400], R4 ;  /* 0x0004000411007388 */ /* 0x000fe20000000a00 */
[----:B------:R-:W-:-:S03]  /*3bf0*/  NOP ;  /* 0x0000000000007918 */ /* 0x000fc60000000000 */
[----:B------:R-:W0:Y:S04]  /*3c00*/  LDS.64 R6, [R0+0x20] ;  /* 0x0000200000067984 */ /* 0x000e280000000a00 */
[----:B------:R-:W-:Y:S04]  /*3c10*/  LDS.64 R8, [R0] ;  /* 0x0000000000087984 */ /* 0x000fe80000000a00 */
[----:B------:R-:W1:Y:S04]  /*3c20*/  LDS.64 R10, [R0+0x8] ;  /* 0x00000800000a7984 */ /* 0x000e680000000a00 */
[----:B------:R-:W2:Y:S04]  /*3c30*/  LDS.64 R14, [R0+0x10] ;  /* 0x00001000000e7984 */ /* 0x000ea80000000a00 */
[----:B------:R3:W4:Y:S01]  /*3c40*/  LDS.64 R20, [R0+0x18] ;  /* 0x0000180000147984 */ /* 0x0007220000000a00 */
[----:B------:R-:W-:Y:S06]  /*3c50*/  BAR.SYNC.DEFER_BLOCKING 0x0 ;  /* 0x0000000000007b1d */ /* 0x000fec0000010000 */
[----:B0-----:R-:W-:Y:S02]  /*3c60*/  STS.64 [R25+0x230], R6 ;  /* 0x0002300619007388 */ /* 0x001fe40000000a00 */
[----:B------:R-:W-:Y:S06]  /*3c70*/  BAR.SYNC.DEFER_BLOCKING 0x0 ;  /* 0x0000000000007b1d */ /* 0x000fec0000010000 */
[----:B------:R-:W0:Y:S01]  /*3c80*/  @P0 LDS.64 R12, [R25+0x228] ;  /* 0x00022800190c0984 */ /* 0x000e220000000a00 */
[----:B------:R-:W-:Y:S01]  /*3c90*/  IMAD R4, R3, 0x5, RZ ;  /* 0x0000000503047824 */ /* 0x000fe200078e02ff */
[----:B-1----:R-:W-:-:S02]  /*3ca0*/  ISETP.NE.U32.AND P1, PT, R8, R10, PT ;  /* 0x0000000a0800720c */ /* 0x002fc40003f25070 */
[----:B--2---:R-:W-:Y:S01]  /*3cb0*/  ISETP.NE.U32.AND P3, PT, R10, R14, PT ;  /* 0x0000000e0a00720c */ /* 0x004fe20003f65070 */
[C---:B------:R-:W-:Y:S01]  /*3cc0*/  VIADD R2, R4.reuse, 0x1 ;  /* 0x0000000104027836 */ /* 0x040fe20000000000 */
[----:B------:R-:W-:Y:S01]  /*3cd0*/  BAR.SYNC.DEFER_BLOCKING 0x0 ;  /* 0x0000000000007b1d */ /* 0x000fe20000010000 */
[----:B------:R-:W-:Y:S01]  /*3ce0*/  ISETP.NE.AND.EX P1, PT, R9, R11, PT, P1 ;  /* 0x0000000b0900720c */ /* 0x000fe20003f25310 */
[----:B---3--:R-:W-:Y:S01]  /*3cf0*/  VIADD R0, R4, 0x2 ;  /* 0x0000000204007836 */ /* 0x008fe20000000000 */
[----:B------:R-:W-:Y:S02]  /*3d00*/  ISETP.NE.AND.EX P3, PT, R11, R15, PT, P3 ;  /* 0x0000000f0b00720c */ /* 0x000fe40003f65330 */
[-C--:B------:R-:W-:Y:S02]  /*3d10*/  ISETP.GE.OR P1, PT, R2, R33.reuse, P1 ;  /* 0x000000210200720c */ /* 0x080fe40000f26670 */
[----:B----4-:R-:W-:Y:S02]  /*3d20*/  ISETP.NE.U32.AND P4, PT, R14, R20, PT ;  /* 0x000000140e00720c */ /* 0x010fe40003f85070 */
[----:B------:R-:W-:Y:S01]  /*3d30*/  ISETP.GE.OR P3, PT, R0, R33, P3 ;  /* 0x000000210000720c */ /* 0x000fe20001f66670 */
[----:B------:R-:W-:Y:S01]  /*3d40*/  VIADD R0, R4, 0x3 ;  /* 0x0000000304007836 */ /* 0x000fe20000000000 */
[----:B------:R-:W-:-:S02]  /*3d50*/  ISETP.NE.AND.EX P4, PT, R15, R21, PT, P4 ;  /* 0x000000150f00720c */ /* 0x000fc40003f85340 */
[----:B------:R-:W-:Y:S02]  /*3d60*/  ISETP.NE.U32.AND P5, PT, R20, R6, PT ;  /* 0x000000061400720c */ /* 0x000fe40003fa5070 */
[----:B------:R-:W-:Y:S02]  /*3d70*/  ISETP.GE.OR P4, PT, R0, R33, P4 ;  /* 0x000000210000720c */ /* 0x000fe40002786670 */
[----:B------:R-:W-:Y:S02]  /*3d80*/  ISETP.NE.AND.EX P5, PT, R21, R7, PT, P5 ;  /* 0x000000071500720c */ /* 0x000fe40003fa5350 */
[----:B0-----:R-:W-:-:S04]  /*3d90*/  ISETP.NE.U32.AND P2, PT, R12, R8, PT ;  /* 0x000000080c00720c */ /* 0x001fc80003f45070 */
[----:B------:R-:W-:-:S04]  /*3da0*/  ISETP.NE.AND.EX P2, PT, R13, R9, PT, P2 ;  /* 0x000000090d00720c */ /* 0x000fc80003f45320 */
[C---:B------:R-:W-:Y:S01]  /*3db0*/  ISETP.GE.OR P2, PT, R4.reuse, R33, P2 ;  /* 0x000000210400720c */ /* 0x040fe20001746670 */
[----:B------:R-:W-:-:S03]  /*3dc0*/  VIADD R4, R4, 0x4 ;  /* 0x0000000404047836 */ /* 0x000fc60000000000 */
[----:B------:R-:W-:Y:S02]  /*3dd0*/  SEL R32, RZ, 0x1, !P2 ;  /* 0x00000001ff207807 */ /* 0x000fe40005000000 */
[----:B------:R-:W-:-:S03]  /*3de0*/  ISETP.GE.OR P5, PT, R4, R33, P5 ;  /* 0x000000210400720c */ /* 0x000fc60002fa6670 */
[----:B------:R-:W-:Y:S02]  /*3df0*/  VIADD R29, R32, 0x1 ;  /* 0x00000001201d7836 */ /* 0x000fe40000000000 */
[----:B------:R-:W-:-:S04]  /*3e00*/  @!P1 IMAD.MOV R29, RZ, RZ, R32 ;  /* 0x000000ffff1d9224 */ /* 0x000fc800078e0220 */
        /* <DEDUP_REMOVED lines=22> */
[----:B------:R-:W-:Y:S02]  /*3f70*/  ISETP.GT.U32.AND P6, PT, R3, 0x1f, PT ;  /* 0x0000001f0300780c */ /* 0x000fe40003fc4070 */
[----:B------:R-:W-:-:S04]  /*3f80*/  ISETP.NE.AND P0, PT, R35, RZ, PT ;  /* 0x000000ff2300720c */ /* 0x000fc80003f05270 */
[----:B------:R-:W-:Y:S02]  /*3f90*/  SEL R5, R4, RZ, P0 ;  /* 0x000000ff04057207 */ /* 0x000fe40000000000 */
[----:B------:R-:W-:-:S03]  /*3fa0*/  ISETP.GE.U32.AND P0, PT, R3, 0x20, PT ;  /* 0x000000200300780c */ /* 0x000fc60003f06070 */
[C---:B0-----:R-:W-:Y:S02]  /*3fb0*/  IMAD.IADD R5, R16.reuse, 0x1, R5 ;  /* 0x0000000110057824 */ /* 0x041fe400078e0205 */
        /* <DEDUP_REMOVED lines=16> */
.L_x_492:
[----:B------:R-:W-:Y:S05]  /*40c0*/  NANOSLEEP 0x1c2 ;  /* 0x000001c20000795d */ /* 0x000fea0003800000 */
[----:B------:R-:W-:Y:S01]  /*40d0*/  NOP ;  /* 0x0000000000007918 */ /* 0x000fe20000000000 */
.L_x_493:
[----:B------:R-:W-:-:S05]  /*40e0*/  IMAD.WIDE R12, R13, 0x8, R36 ;  /* 0x000000080d0c7825 */ /* 0x000fca00078e0224 */
[----:B------:R-:W3:Y:S01]  /*40f0*/  LD.E.64.STRONG.GPU R18, desc[UR8][R12.64+0x100] ;  /* 0x000100080c127980 */ /* 0x000ee2000c10fb00 */
[----:B------:R-:W-:Y:S01]  /*4100*/  UMOV UR5, 0xffffffff ;  /* 0xffffffff00057882 */ /* 0x000fe20000000000 */
[----:B---3--:R-:W-:Y:S02]  /*4110*/  ISETP.NE.AND P0, PT, R18, 0x63, PT ;  /* 0x000000631200780c */ /* 0x008fe40003f05270 */
[----:B------:R-:W-:Y:S11]  /*4120*/  BRA.DIV UR5, `(.L_x_494) ;  /* 0x0000001e05187947 */ /* 0x000ff6000b800000 */
[----:B------:R-:W-:-:S13]  /*4130*/  VOTE.ANY P0, !P0 ;  /* 0x0000000000ff7806 */ /* 0x000fda0004000100 */
.L_x_552:
[----:B------:R-:W-:Y:S05]  /*4140*/  @!P0 BRA `(.L_x_495) ;  /* 0x0000000000308947 */ /* 0x000fea0003800000 */
.L_x_499:
[----:B------:R-:W-:Y:S05]  /*4150*/  YIELD ;  /* 0x0000000000007946 */ /* 0x000fea0003800000 */
[----:B------:R-:W-:Y:S05]  /*4160*/  @P6 BRA `(.L_x_496) ;  /* 0x0000000000086947 */ /* 0x000fea0003800000 */
[----:B------:R0:W-:Y:S06]  /*4170*/  MEMBAR.SC.CTA ;  /* 0x0000000000007992 */ /* 0x0001ec0000000000 */
[----:B0-----:R-:W-:Y:S05]  /*4180*/  BRA `(.L_x_497) ;  /* 0x0000000000087947 */ /* 0x001fea0003800000 */
.L_x_496:
[----:B------:R-:W-:Y:S05]  /*4190*/  NANOSLEEP 0x15e ;  /* 0x0000015e0000795d */ /* 0x000fea0003800000 */
[----:B------:R-:W-:Y:S01]  /*41a0*/  NOP ;  /* 0x0000000000007918 */ /* 0x000fe20000000000 */
.L_x_497:
[----:B------:R-:W3:Y:S01]  /*41b0*/  LD.E.64.STRONG.GPU R18, desc[UR8][R12.64+0x100] ;  /* 0x000100080c127980 */ /* 0x000ee2000c10fb00 */
[----:B------:R-:W-:Y:S01]  /*41c0*/  UMOV UR5, 0xffffffff ;  /* 0xffffffff00057882 */ /* 0x000fe20000000000 */
[----:B---3--:R-:W-:Y:S02]  /*41d0*/  ISETP.NE.AND P0, PT, R18, 0x63, PT ;  /* 0x000000631200780c */ /* 0x008fe40003f05270 */
[----:B------:R-:W-:Y:S11]  /*41e0*/  BRA.DIV UR5, `(.L_x_498) ;  /* 0x0000001e05087947 */ /* 0x000ff6000b800000 */
[----:B------:R-:W-:-:S13]  /*41f0*/  VOTE.ANY P0, !P0 ;  /* 0x0000000000ff7806 */ /* 0x000fda0004000100 */
.L_x_555:
[----:B------:R-:W-:Y:S05]  /*4200*/  @P0 BRA `(.L_x_499) ;  /* 0xfffffffc00d00947 */ /* 0x000fea000383ffff */
.L_x_495:
[----:B------:R-:W-:Y:S01]  /*4210*/  UMOV UR5, 0xffffffff ;  /* 0xffffffff00057882 */ /* 0x000fe20000000000 */
[----:B------:R-:W-:Y:S02]  /*4220*/  ISETP.NE.AND P6, PT, R18, 0x65, PT ;  /* 0x000000651200780c */ /* 0x000fe40003fc5270 */
[----:B------:R-:W-:Y:S11]  /*4230*/  BRA.DIV UR5, `(.L_x_500) ;  /* 0x0000001e05147947 */ /* 0x000ff6000b800000 */
[----:B------:R-:W0:Y:S01]  /*4240*/  S2R R5, SR_GEMASK ;  /* 0x0000000000057919 */ /* 0x000e220000003c00 */
[----:B------:R-:W-:Y:S01]  /*4250*/  VOTE.ANY R30, PT, !P6 ;  /* 0x00000000001e7806 */ /* 0x000fe200070e0100 */
[C---:B------:R-:W-:Y:S02]  /*4260*/  VIADD R22, R35.reuse, 0x2 ;  /* 0x0000000223167836 */ /* 0x040fe40000000000 */
[C---:B--2---:R-:W-:Y:S01]  /*4270*/  VIADD R16, R35.reuse, 0x4 ;  /* 0x0000000423107836 */ /* 0x044fe20000000000 */
[----:B------:R-:W1:Y:S01]  /*4280*/  S2R R27, SR_CTAID.X ;  /* 0x00000000001b7919 */ /* 0x000e620000002500 */
[----:B------:R-:W-:Y:S01]  /*4290*/  VIADD R24, R35, 0x10 ;  /* 0x0000001023187836 */ /* 0x000fe20000000000 */
[----:B0-----:R-:W-:-:S05]  /*42a0*/  LOP3.LUT R30, R30, 0x80000000, R5, 0xec, !PT ;  /* 0x800000001e1e7812 */ /* 0x001fca00078eec05 */
[----:B------:R-:W-:-:S05]  /*42b0*/  VIADD R5, R30, 0xffffffff ;  /* 0xffffffff1e057836 */ /* 0x000fca0000000000 */
[----:B------:R-:W-:-:S04]  /*42c0*/  LOP3.LUT R5, R30, R5, RZ, 0xc, !PT ;  /* 0x000000051e057212 */ /* 0x000fc800078e0cff */
[----:B------:R0:W2:Y:S02]  /*42d0*/  POPC R28, R5 ;  /* 0x00000005001c7309 */ /* 0x0000a40000000000 */
[C---:B0-----:R-:W-:Y:S01]  /*42e0*/  VIADD R5, R35.reuse, 0x8 ;  /* 0x0000000823057836 */ /* 0x041fe20000000000 */
[----:B--2---:R-:W0:Y:S01]  /*42f0*/  SHFL.DOWN PT, R31, R19, 0x1, R28 ;  /* 0x08200000131f7989 */ /* 0x004e2200000e001c */
        /* <DEDUP_REMOVED lines=12> */
[----:B------:R-:W-:Y:S02]  /*43c0*/  IMAD.IADD R26, R25, 0x1, R12 ;  /* 0x00000001191a7824 */ /* 0x000fe400078e020c */
[----:B------:R-:W0:Y:S03]  /*43d0*/  LDC.64 R12, c[0x0][0x3a8] ;  /* 0x0000ea00ff0c7b82 */ /* 0x000e260000000a00 */
[----:B------:R-:W2:Y:S02]  /*43e0*/  SHFL.DOWN PT, R31, R26, 0x8, R28 ;  /* 0x090000001a1f7989 */ /* 0x000ea400000e001c */
[----:B--2---:R-:W-:Y:S02]  /*43f0*/  SEL R19, R31, RZ, !P0 ;  /* 0x000000ff1f137207 */ /* 0x004fe40004000000 */
[----:B------:R-:W-:-:S03]  /*4400*/  ISETP.NE.AND P0, PT, R18, 0x65, PT ;  /* 0x000000651200780c */ /* 0x000fc60003f05270 */
[----:B------:R-:W-:-:S05]  /*4410*/  IMAD.IADD R19, R26, 0x1, R19 ;  /* 0x000000011a137824 */ /* 0x000fca00078e0213 */
[----:B------:R-:W2:Y:S05]  /*4420*/  SHFL.DOWN PT, R31, R19, 0x10, R28 ;  /* 0x0a000000131f7989 */ /* 0x000eaa00000e001c */
[----:B------:R-:W-:Y:S02]  /*4430*/  VOTE.ALL P0, P0 ;  /* 0x0000000000ff7806 */ /* 0x000fe40000000000 */
[----:B--2---:R-:W-:Y:S02]  /*4440*/  SEL R18, R31, RZ, !P6 ;  /* 0x000000ff1f127207 */ /* 0x004fe40007000000 */
[----:B0-----:R-:W-:Y:S02]  /*4450*/  IADD3 R23, P6, PT, R12, 0x100, RZ ;  /* 0x000001000c177810 */ /* 0x001fe40007fde0ff */
[----:B------:R-:W-:Y:S01]  /*4460*/  LOP3.LUT R12, RZ, R3, RZ, 0x33, !PT ;  /* 0x00000003ff0c7212 */ /* 0x000fe200078e33ff */
[----:B------:R-:W-:-:S02]  /*4470*/  IMAD.IADD R25, R19, 0x1, R18 ;  /* 0x0000000113197824 */ /* 0x000fc400078e0212 */
[----:B------:R-:W-:Y:S02]  /*4480*/  IMAD.X R26, RZ, RZ, R13, P6 ;  /* 0x000000ffff1a7224 */ /* 0x000fe400030e060d */
[----:B-1----:R-:W-:-:S07]  /*4490*/  IMAD.IADD R28, R27, 0x1, R12 ;  /* 0x000000011b1c7824 */ /* 0x002fce00078e020c */
.L_x_564:
[----:B------:R-:W-:Y:S05]  /*44a0*/  @!P0 BRA `(.L_x_501) ;  /* 0x0000000000e08947 */ /* 0x000fea0003800000 */
.L_x_509:
        /* <DEDUP_REMOVED lines=9> */
.L_x_567:
[----:B------:R-:W-:Y:S05]  /*4540*/  @!P0 BRA `(.L_x_503) ;  /* 0x0000000000348947 */ /* 0x000fea0003800000 */
[----:B------:R-:W-:-:S13]  /*4550*/  ISETP.GT.U32.AND P6, PT, R4, 0x1f3, PT ;  /* 0x000001f30400780c */ /* 0x000fda0003fc4070 */
.L_x_507:
[----:B------:R-:W-:Y:S05]  /*4560*/  YIELD ;  /* 0x0000000000007946 */ /* 0x000fea0003800000 */
[----:B------:R-:W-:Y:S05]  /*4570*/  @P6 BRA `(.L_x_504) ;  /* 0x0000000000086947 */ /* 0x000fea0003800000 */
[----:B------:R0:W-:Y:S06]  /*4580*/  MEMBAR.SC.CTA ;  /* 0x0000000000007992 */ /* 0x0001ec0000000000 */
[----:B0-----:R-:W-:Y:S05]  /*4590*/  BRA `(.L_x_505) ;  /* 0x0000000000087947 */ /* 0x001fea0003800000 */
.L_x_504:
[----:B------:R-:W-:Y:S05]  /*45a0*/  NANOSLEEP 0x15e ;  /* 0x0000015e0000795d */ /* 0x000fea0003800000 */
[----:B------:R-:W-:Y:S01]  /*45b0*/  NOP ;  /* 0x0000000000007918 */ /* 0x000fe20000000000 */
.L_x_505:
[----:B------:R-:W2:Y:S01]  /*45c0*/  LD.E.64.STRONG.GPU R18, desc[UR8][R12.64+-0x100] ;  /* 0xffff00080c127980 */ /* 0x000ea2000c10fb00 */
[----:B------:R-:W-:Y:S01]  /*45d0*/  UMOV UR5, 0xffffffff ;  /* 0xffffffff00057882 */ /* 0x000fe20000000000 */
[----:B--2---:R-:W-:Y:S02]  /*45e0*/  ISETP.NE.AND P0, PT, R18, 0x63, PT ;  /* 0x000000631200780c */ /* 0x004fe40003f05270 */
[----:B------:R-:W-:Y:S11]  /*45f0*/  BRA.DIV UR5, `(.L_x_506) ;  /* 0x0000001e05587947 */ /* 0x000ff6000b800000 */
[----:B------:R-:W-:-:S13]  /*4600*/  VOTE.ANY P0, !P0 ;  /* 0x0000000000ff7806 */ /* 0x000fda0004000100 */
.L_x_570:
[----:B------:R-:W-:Y:S05]  /*4610*/  @P0 BRA `(.L_x_507) ;  /* 0xfffffffc00d00947 */ /* 0x000fea000383ffff */
.L_x_503:
[----:B------:R-:W-:Y:S01]  /*4620*/  UMOV UR5, 0xffffffff ;  /* 0xffffffff00057882 */ /* 0x000fe20000000000 */
[----:B------:R-:W-:Y:S02]  /*4630*/  ISETP.NE.AND P6, PT, R18, 0x65, PT ;  /* 0x000000651200780c */ /* 0x000fe40003fc5270 */
[----:B------:R-:W-:Y:S11]  /*4640*/  BRA.DIV UR5, `(.L_x_508) ;  /* 0x0000001e05647947 */ /* 0x000ff6000b800000 */
[----:B------:R-:W0:Y:S01]  /*4650*/  S2R R12, SR_GEMASK ;  /* 0x00000000000c7919 */ /* 0x000e220000003c00 */
[----:B------:R-:W-:Y:S01]  /*4660*/  VOTE.ANY R30, PT, !P6 ;  /* 0x00000000001e7806 */ /* 0x000fe200070e0100 */
[----:B------:R-:W-:-:S03]  /*4670*/  VIADD R28, R28, 0xffffffe0 ;  /* 0xffffffe01c1c7836 */ /* 0x000fc60000000000 */
[----:B0-----:R-:W-:-:S05]  /*4680*/  LOP3.LUT R30, R30, 0x80000000, R12, 0xec, !PT ;  /* 0x800000001e1e7812 */ /* 0x001fca00078eec0c */
        /* <DEDUP_REMOVED lines=25> */
.L_x_579:
[----:B------:R-:W-:Y:S05]  /*4820*/  @P0 BRA `(.L_x_509) ;  /* 0xfffffffc00200947 */ /* 0x000fea000383ffff */
.L_x_501:
        /* <DEDUP_REMOVED lines=16> */
.L_x_491:
[----:B------:R-:W-:Y:S05]  /*4930*/  WARPSYNC.ALL ;  /* 0x0000000000007948 */ /* 0x000fea0003800000 */
[----:B------:R-:W-:Y:S01]  /*4940*/  ISETP.NE.AND P0, PT, R3, RZ, PT ;  /* 0x000000ff0300720c */ /* 0x000fe20003f05270 */
[----:B------:R-:W0:Y:S08]  /*4950*/  S2UR UR5, SR_CgaCtaId ;  /* 0x00000000000579c3 */ /* 0x000e300000008800 */
[----:B------:R-:W-:Y:S01]  /*4960*/  BAR.SYNC.DEFER_BLOCKING 0x0 ;  /* 0x0000000000007b1d */ /* 0x000fe20000010000 */
[----:B------:R-:W-:-:S05]  /*4970*/  IADD3 R33, PT, PT, -R33, 0x140, RZ ;  /* 0x0000014021217810 */ /* 0x000fca0007ffe1ff */
[----:B------:R-:W-:Y:S01]  /*4980*/  UMOV UR4, 0x400 ;  /* 0x0000040000047882 */ /* 0x000fe20000000000 */
[----:B------:R-:W-:Y:S01]  /*4990*/  BSSY.RECONVERGENT B0, `(.L_x_510) ;  /* 0x000009e000007945 */ /* 0x000fe20003800200 */
[----:B0-----:R-:W-:-:S09]  /*49a0*/  ULEA UR4, UR5, UR4, 0x18 ;  /* 0x0000000405047291 */ /* 0x001fd2000f8ec0ff */
[----:B--2---:R-:W0:Y:S04]  /*49b0*/  @P0 LDS R4, [UR4+0xc] ;  /* 0x00000c04ff040984 */ /* 0x004e280008000800 */
[----:B------:R-:W1:Y:S01]  /*49c0*/  LDS.128 R16, [UR4+0x20] ;  /* 0x00002004ff107984 */ /* 0x000e620008000c00 */
[----:B0-----:R-:W-:-:S04]  /*49d0*/  @P0 IMAD.IADD R5, R5, 0x1, R4 ;  /* 0x0000000105050824 */ /* 0x001fc800078e0204 */
[--C-:B------:R-:W-:Y:S01]  /*49e0*/  IMAD.IADD R4, R29, 0x1, R5.reuse ;  /* 0x000000011d047824 */ /* 0x100fe200078e0205 */
[----:B-1----:R-:W-:Y:S01]  /*49f0*/  @P1 IADD3 R32, PT, PT, -R17, R5, R32 ;  /* 0x0000000511201210 */ /* 0x002fe20007ffe120 */
[----:B------:R-:W-:Y:S02]  /*4a00*/  IMAD.IADD R16, R0, 0x1, R5 ;  /* 0x0000000100107824 */ /* 0x000fe400078e0205 */
[----:B------:R-:W-:Y:S01]  /*4a10*/  @P3 IMAD.IADD R0, R4, 0x1, -R17 ;  /* 0x0000000104003824 */ /* 0x000fe200078e0a11 */
[----:B------:R-:W-:Y:S01]  /*4a20*/  @P1 LEA R13, R32, UR4, 0x3 ;  /* 0x00000004200d1c11 */ /* 0x000fe2000f8e18ff */
[----:B------:R-:W-:Y:S02]  /*4a30*/  IMAD.IADD R12, R2, 0x1, R5 ;  /* 0x00000001020c7824 */ /* 0x000fe400078e0205 */
[----:B------:R-:W-:Y:S01]  /*4a40*/  @P2 IMAD.IADD R2, R5, 0x1, -R17 ;  /* 0x0000000105022824 */ /* 0x000fe200078e0a11 */
[----:B------:R-:W-:Y:S01]  /*4a50*/  @P3 LEA R23, R0, UR4, 0x3 ;  /* 0x0000000400173c11 */ /* 0x000fe2000f8e18ff */
[----:B------:R-:W-:-:S02]  /*4a60*/  IMAD.IADD R0, R19, 0x1, -R33 ;  /* 0x0000000113007824 */ /* 0x000fc400078e0a21 */
[--C-:B------:R-:W-:Y:S01]  /*4a70*/  @P5 IMAD.IADD R4, R16, 0x1, -R17.reuse ;  /* 0x0000000110045824 */ /* 0x100fe200078e0a11 */
[----:B------:R-:W-:Y:S01]  /*4a80*/  @P2 LEA R5, R2, UR4, 0x3 ;  /* 0x0000000402052c11 */ /* 0x000fe2000f8e18ff */
[----:B------:R-:W-:Y:S01]  /*4a90*/  BAR.SYNC.DEFER_BLOCKING 0x0 ;  /* 0x0000000000007b1d */ /* 0x000fe20000010000 */
[----:B------:R-:W-:Y:S01]  /*4aa0*/  @P4 IMAD.IADD R2, R12, 0x1, -R17 ;  /* 0x000000010c024824 */ /* 0x000fe200078e0a11 */
[----:B------:R-:W-:Y:S01]  /*4ab0*/  ISETP.GE.AND P0, PT, R3, R0, PT ;  /* 0x000000000300720c */ /* 0x000fe20003f06270 */
[----:B------:R-:W-:Y:S01]  /*4ac0*/  IMAD.IADD R18, R18, 0x1, -R33 ;  /* 0x0000000112127824 */ /* 0x000fe200078e0a21 */
[----:B------:R-:W-:Y:S02]  /*4ad0*/  @P5 LEA R27, R4, UR4, 0x3 ;  /* 0x00000004041b5c11 */ /* 0x000fe4000f8e18ff */
[----:B------:R-:W-:Y:S01]  /*4ae0*/  @P4 LEA R25, R2, UR4, 0x3 ;  /* 0x0000000402194c11 */ /* 0x000fe2000f8e18ff */
[----:B------:R0:W-:Y:S04]  /*4af0*/  @P2 STS.64 [R5], R8 ;  /* 0x0000000805002388 */ /* 0x0001e80000000a00 */
[----:B------:R0:W-:Y:S04]  /*4b00*/  @P1 STS.64 [R13], R10 ;  /* 0x0000000a0d001388 */ /* 0x0001e80000000a00 */
[----:B------:R0:W-:Y:S04]  /*4b10*/  @P3 STS.64 [R23], R14 ;  /* 0x0000000e17003388 */ /* 0x0001e80000000a00 */
[----:B------:R0:W-:Y:S04]  /*4b20*/  @P4 STS.64 [R25], R20 ;  /* 0x0000001419004388 */ /* 0x0001e80000000a00 */
[----:B------:R0:W-:Y:S01]  /*4b30*/  @P5 STS.64 [R27], R6 ;  /* 0x000000061b005388 */ /* 0x0001e20000000a00 */
[----:B------:R-:W-:Y:S06]  /*4b40*/  BAR.SYNC.DEFER_BLOCKING 0x0 ;  /* 0x0000000000007b1d */ /* 0x000fec0000010000 */
[----:B------:R-:W-:Y:S05]  /*4b50*/  @P0 BRA `(.L_x_511) ;  /* 0x0000000800040947 */ /* 0x000fea0003800000 */
[----:B------:R-:W1:Y:S01]  /*4b60*/  S2R R22, SR_CTAID.X ;  /* 0x0000000000167919 */ /* 0x000e620000002500 */
[----:B------:R-:W2:Y:S01]  /*4b70*/  LDCU UR5, c[0x0][0x3a0] ;  /* 0x00007400ff0577ac */ /* 0x000ea20008000800 */
[----:B------:R-:W-:Y:S01]  /*4b80*/  BSSY.RECONVERGENT B1, `(.L_x_512) ;  /* 0x000001a000017945 */ /* 0x000fe20003800200 */
[----:B-1----:R-:W-:-:S04]  /*4b90*/  IMAD R2, R22, 0x140, RZ ;  /* 0x0000014016027824 */ /* 0x002fc800078e02ff */
[----:B------:R-:W-:-:S05]  /*4ba0*/  IMAD.IADD R2, R2, 0x1, R3 ;  /* 0x0000000102027824 */ /* 0x000fca00078e0203 */
[----:B--2---:R-:W-:-:S05]  /*4bb0*/  IADD3 R2, PT, PT, -R2, UR5, R19 ;  /* 0x0000000502027c10 */ /* 0x004fca000fffe113 */
[----:B------:R-:W-:-:S05]  /*4bc0*/  VIADD R2, R2, 0xfffffebf ;  /* 0xfffffebf02027836 */ /* 0x000fca0000000000 */
[C---:B------:R-:W-:Y:S02]  /*4bd0*/  LOP3.LUT R4, R2.reuse, 0xc0, RZ, 0xc0, !PT ;  /* 0x000000c002047812 */ /* 0x040fe400078ec0ff */
[----:B------:R-:W-:Y:S02]  /*4be0*/  ISETP.GE.U32.AND P1, PT, R2, 0xc0, PT ;  /* 0x000000c00200780c */ /* 0x000fe40003f26070 */
[----:B------:R-:W-:-:S13]  /*4bf0*/  ISETP.NE.AND P0, PT, R4, 0xc0, PT ;  /* 0x000000c00400780c */ /* 0x000fda0003f05270 */
[----:B------:R-:W-:Y:S05]  /*4c00*/  @!P0 BRA `(.L_x_513) ;  /* 0x0000000000448947 */ /* 0x000fea0003800000 */
[----:B0-----:R-:W0:Y:S01]  /*4c10*/  LDC.64 R8, c[0x0][0x388] ;  /* 0x0000e200ff087b82 */ /* 0x001e220000000a00 */
        /* <DEDUP_REMOVED lines=8> */
.L_x_514:
        /* <DEDUP_REMOVED lines=8> */
.L_x_513:
[----:B------:R-:W-:Y:S05]  /*4d20*/  BSYNC.RECONVERGENT B1 ;  /* 0x0000000000017941 */ /* 0x000fea0003800200 */
.L_x_512:
[----:B------:R-:W-:Y:S05]  /*4d30*/  @!P1 BRA `(.L_x_511) ;  /* 0x00000004008c9947 */ /* 0x000fea0003800000 */
[----:B------:R-:W2:Y:S01]  /*4d40*/  LDCU.64 UR6, c[0x0][0x388] ;  /* 0x00007100ff0677ac */ /* 0x000ea20008000a00 */
[----:B------:R-:W-:Y:S01]  /*4d50*/  IMAD.IADD R2, R0, 0x1, -R3 ;  /* 0x0000000100027824 */ /* 0x000fe200078e0a03 */
[----:B------:R-:W-:Y:S01]  /*4d60*/  BSSY.RECONVERGENT B1, `(.L_x_515) ;  /* 0x0000039000017945 */ /* 0x000fe20003800200 */
[C---:B------:R-:W-:Y:S01]  /*4d70*/  IMAD.IADD R19, R3.reuse, 0x1, R17 ;  /* 0x0000000103137824 */ /* 0x040fe200078e0211 */
[----:B------:R-:W-:Y:S02]  /*4d80*/  PLOP3.LUT P0, PT, PT, PT, PT, 0x80, 0x8 ;  /* 0x000000000008781c */ /* 0x000fe40003f0f070 */
[----:B------:R-:W-:Y:S02]  /*4d90*/  ISETP.GT.AND P1, PT, R2, 0x300, PT ;  /* 0x000003000200780c */ /* 0x000fe40003f24270 */
[----:B------:R-:W-:-:S05]  /*4da0*/  LEA R2, R3, UR4, 0x3 ;  /* 0x0000000403027c11 */ /* 0x000fca000f8e18ff */
[----:B------:R-:W-:Y:S01]  /*4db0*/  VIADD R2, R2, 0x400 ;  /* 0x0000040002027836 */ /* 0x000fe20000000000 */
[----:B--2---:R-:W-:-:S04]  /*4dc0*/  UIADD3 UR6, UP0, UPT, UR6, 0x400, URZ ;  /* 0x0000040006067890 */ /* 0x004fc8000ff1e0ff */
[----:B------:R-:W-:Y:S02]  /*4dd0*/  UIADD3.X UR7, UPT, UPT, URZ, UR7, URZ, UP0, !UPT ;  /* 0x00000007ff077290 */ /* 0x000fe400087fe4ff */
[----:B-1----:R-:W-:-:S04]  /*4de0*/  IMAD.U32 R4, RZ, RZ, UR6 ;  /* 0x00000006ff047e24 */ /* 0x002fc8000f8e00ff */
[----:B0-----:R-:W-:Y:S01]  /*4df0*/  IMAD.U32 R5, RZ, RZ, UR7 ;  /* 0x00000007ff057e24 */ /* 0x001fe2000f8e00ff */
[----:B------:R-:W-:Y:S06]  /*4e00*/  @!P1 BRA `(.L_x_516) ;  /* 0x0000000000b89947 */ /* 0x000fec0003800000 */
[----:B------:R-:W-:Y:S01]  /*4e10*/  PLOP3.LUT P0, PT, PT, PT, PT, 0x8, 0x80 ;  /* 0x000000000080781c */ /* 0x000fe20003f0e170 */
[----:B------:R-:W-:-:S12]  /*4e20*/  VIADD R34, R0, 0xfffffd00 ;  /* 0xfffffd0000227836 */ /* 0x000fd80000000000 */
.L_x_517:
[----:B----4-:R-:W0:Y:S01]  /*4e30*/  LDS.64 R14, [R2+0x200] ;  /* 0x00020000020e7984 */ /* 0x010e220000000a00 */
[----:B------:R-:W-:-:S03]  /*4e40*/  IMAD.WIDE R36, R19, 0x8, R4 ;  /* 0x0000000813247825 */ /* 0x000fc600078e0204 */
[----:B------:R-:W1:Y:S01]  /*4e50*/  LDS.64 R28, [R2+-0x400] ;  /* 0xfffc0000021c7984 */ /* 0x000e620000000a00 */
[----:B------:R-:W-:Y:S02]  /*4e60*/  VIADD R35, R19, 0x300 ;  /* 0x0000030013237836 */ /* 0x000fe40000000000 */
[----:B------:R-:W-:Y:S01]  /*4e70*/  VIADD R3, R3, 0x400 ;  /* 0x0000040003037836 */ /* 0x000fe20000000000 */
[----:B------:R-:W2:Y:S04]  /*4e80*/  LDS.64 R30, [R2+-0x200] ;  /* 0xfffe0000021e7984 */ /* 0x000ea80000000a00 */
[----:B------:R-:W3:Y:S01]  /*4e90*/  LDS.64 R32, [R2] ;  /* 0x0000000002207984 */ /* 0x000ee20000000a00 */
[----:B------:R-:W-:-:S03]  /*4ea0*/  ISETP.GE.AND P1, PT, R3, R34, PT ;  /* 0x000000220300720c */ /* 0x000fc60003f26270 */
[----:B------:R-:W4:Y:S04]  /*4eb0*/  LDS.64 R6, [R2+0x400] ;  /* 0x0004000002067984 */ /* 0x000f280000000a00 */
        /* <DEDUP_REMOVED lines=8> */
[----:B------:R-:W0:Y:S04]  /*4f40*/  LDS.64 R14, [R2+0xc00] ;  /* 0x000c0000020e7984 */ /* 0x000e280000000a00 */
[----:B------:R-:W1:Y:S04]  /*4f50*/  LDS.64 R22, [R2+0x1200] ;  /* 0x0012000002167984 */ /* 0x000e680000000a00 */
[----:B------:R-:W2:Y:S04]  /*4f60*/  LDS.64 R24, [R2+0x1400] ;  /* 0x0014000002187984 */ /* 0x000ea80000000a00 */
[----:B------:R-:W2:Y:S04]  /*4f70*/  LDS.64 R26, [R2+0x1600] ;  /* 0x00160000021a7984 */ /* 0x000ea80000000a00 */
[----:B------:R-:W2:Y:S04]  /*4f80*/  LDS.64 R28, [R2+0x1800] ;  /* 0x00180000021c7984 */ /* 0x000ea80000000a00 */
[----:B------:R4:W2:Y:S04]  /*4f90*/  LDS.64 R30, [R2+0x1a00] ;  /* 0x001a0000021e7984 */ /* 0x0008a80000000a00 */
[----:B---3--:R3:W-:Y:S01]  /*4fa0*/  STG.E.64 desc[UR8][R36.64], R32 ;  /* 0x0000002024007986 */ /* 0x0087e2000c101b08 */
[----:B----4-:R-:W-:-:S02]  /*4fb0*/  VIADD R2, R2, 0x2000 ;  /* 0x0000200002027836 */ /* 0x010fc40000000000 */
[C---:B---3--:R-:W-:Y:S02]  /*4fc0*/  VIADD R33, R19.reuse, 0x100 ;  /* 0x0000010013217836 */ /* 0x048fe40000000000 */
[----:B------:R-:W-:Y:S02]  /*4fd0*/  VIADD R37, R19, 0x200 ;  /* 0x0000020013257836 */ /* 0x000fe40000000000 */
[----:B------:R-:W-:-:S04]  /*4fe0*/  IMAD.WIDE R32, R33, 0x8, R4 ;  /* 0x0000000821207825 */ /* 0x000fc800078e0204 */
[--C-:B------:R-:W-:Y:S01]  /*4ff0*/  IMAD.WIDE R36, R37, 0x8, R4.reuse ;  /* 0x0000000825247825 */ /* 0x100fe200078e0204 */
[----:B------:R3:W-:Y:S03]  /*5000*/  STG.E.64 desc[UR8][R32.64+-0x400], R6 ;  /* 0xfffc000620007986 */ /* 0x0007e6000c101b08 */
[----:B------:R-:W-:Y:S01]  /*5010*/  VIADD R19, R19, 0x400 ;  /* 0x0000040013137836 */ /* 0x000fe20000000000 */
[----:B-----5:R4:W-:Y:S04]  /*5020*/  STG.E.64 desc[UR8][R32.64+-0x200], R8 ;  /* 0xfffe000820007986 */ /* 0x0209e8000c101b08 */
[----:B------:R4:W-:Y:S04]  /*5030*/  STG.E.64 desc[UR8][R32.64], R10 ;  /* 0x0000000a20007986 */ /* 0x0009e8000c101b08 */
[----:B------:R4:W-:Y:S01]  /*5040*/  STG.E.64 desc[UR8][R32.64+0x200], R12 ;  /* 0x0002000c20007986 */ /* 0x0009e2000c101b08 */
[----:B---3--:R-:W-:-:S03]  /*5050*/  IMAD.WIDE R6, R35, 0x8, R4 ;  /* 0x0000000823067825 */ /* 0x008fc600078e0204 */
[----:B0-----:R4:W-:Y:S04]  /*5060*/  STG.E.64 desc[UR8][R36.64+-0x400], R14 ;  /* 0xfffc000e24007986 */ /* 0x0019e8000c101b08 */
[----:B------:R4:W-:Y:S04]  /*5070*/  STG.E.64 desc[UR8][R36.64+-0x200], R16 ;  /* 0xfffe001024007986 */ /* 0x0009e8000c101b08 */
[----:B------:R4:W-:Y:S04]  /*5080*/  STG.E.64 desc[UR8][R36.64], R20 ;  /* 0x0000001424007986 */ /* 0x0009e8000c101b08 */
[----:B-1----:R4:W-:Y:S04]  /*5090*/  STG.E.64 desc[UR8][R36.64+0x200], R22 ;  /* 0x0002001624007986 */ /* 0x0029e8000c101b08 */
[----:B--2---:R4:W-:Y:S04]  /*50a0*/  STG.E.64 desc[UR8][R6.64+-0x400], R24 ;  /* 0xfffc001806007986 */ /* 0x0049e8000c101b08 */
[----:B------:R4:W-:Y:S04]  /*50b0*/  STG.E.64 desc[UR8][R6.64+-0x200], R26 ;  /* 0xfffe001a06007986 */ /* 0x0009e8000c101b08 */
[----:B------:R4:W-:Y:S04]  /*50c0*/  STG.E.64 desc[UR8][R6.64], R28 ;  /* 0x0000001c06007986 */ /* 0x0009e8000c101b08 */
[----:B------:R4:W-:Y:S01]  /*50d0*/  STG.E.64 desc[UR8][R6.64+0x200], R30 ;  /* 0x0002001e06007986 */ /* 0x0009e2000c101b08 */
[----:B------:R-:W-:Y:S05]  /*50e0*/  @!P1 BRA `(.L_x_517) ;  /* 0xfffffffc00509947 */ /* 0x000fea000383ffff */
.L_x_516:
[----:B------:R-:W-:Y:S05]  /*50f0*/  BSYNC.RECONVERGENT B1 ;  /* 0x0000000000017941 */ /* 0x000fea0003800200 */
.L_x_515:
[----:B----4-:R-:W-:Y:S01]  /*5100*/  IMAD.IADD R6, R0, 0x1, -R3 ;  /* 0x0000000100067824 */ /* 0x010fe200078e0a03 */
        /* <DEDUP_REMOVED lines=26> */
.L_x_519:
[----:B------:R-:W-:Y:S05]  /*52b0*/  BSYNC.RECONVERGENT B1 ;  /* 0x0000000000017941 */ /* 0x000fea0003800200 */
.L_x_518:
        /* <DEDUP_REMOVED lines=11> */
.L_x_511:
[----:B------:R-:W-:Y:S05]  /*5370*/  BSYNC.RECONVERGENT B0 ;  /* 0x0000000000007941 */ /* 0x000fea0003800200 */
.L_x_510:
[----:B------:R-:W-:Y:S06]  /*5380*/  BAR.SYNC.DEFER_BLOCKING 0x0 ;  /* 0x0000000000007b1d */ /* 0x000fec0000010000 */
.L_x_490:
[----:B------:R-:W2:Y:S02]  /*5390*/  S2R R0, SR_TID.X ;  /* 0x0000000000007919 */ /* 0x000ea40000002100 */
[----:B--2---:R-:W-:-:S13]  /*53a0*/  ISETP.NE.AND P0, PT, R0, RZ, PT ;  /* 0x000000ff0000720c */ /* 0x004fda0003f05270 */
[----:B------:R-:W-:Y:S05]  /*53b0*/  @P0 EXIT ;  /* 0x000000000000094d */ /* 0x000fea0003800000 */
[----:B01--4-:R-:W0:Y:S02]  /*53c0*/  LDC.64 R2, c[0x0][0x398] ;  /* 0x0000e600ff027b82 */ /* 0x013e240000000a00 */
[----:B0-----:R-:W-:Y:S01]  /*53d0*/  STG.E desc[UR8][R2.64], R18 ;  /* 0x0000001202007986 */ /* 0x001fe2000c101908 */
[----:B------:R-:W-:Y:S05]  /*53e0*/  EXIT ;  /* 0x000000000000794d */ /* 0x000fea0003800000 */
.L_x_453:
[----:B------:R-:W-:Y:S01]  /*53f0*/  BSSY B0, `(.L_x_520) ;  /* 0x0000006000007945 */ /* 0x000fe20003800000 */
[----:B------:R-:W-:Y:S01]  /*5400*/  PLOP3.LUT P0, PT, P0, PT, PT, 0x8, 0x80 ;  /* 0x000000000080781c */ /* 0x000fe2000070e170 */
[----:B------:R-:W-:-:S12]  /*5410*/  IMAD.MOV.U32 R30, RZ, RZ, -0x1 ;  /* 0xffffffffff1e7424 */ /* 0x000fd800078e00ff */
[----:B--2---:R-:W-:Y:S05]  /*5420*/  WARPSYNC.COLLECTIVE R30, `(.L_x_521) ;  /* 0x000000001e087348 */ /* 0x004fea0003c00000 */
[----:B------:R-:W-:Y:S01]  /*5430*/  VOTE.ANY P0, P0 ;  /* 0x0000000000ff7806 */ /* 0x000fe20000000100 */
[----:B--2---:R-:W-:-:S12]  /*5440*/  ENDCOLLECTIVE ;  /* 0x000000000000791b */ /* 0x004fd80003800000 */
.L_x_521:
[----:B------:R-:W-:Y:S05]  /*5450*/  BSYNC B0 ;  /* 0x0000000000007941 */ /* 0x000fea0003800000 */
.L_x_520:
[----:B------:R-:W-:Y:S05]  /*5460*/  BRA `(.L_x_522) ;  /* 0xffffffc000587947 */ /* 0x000fea000383ffff */
.L_x_457:
[----:B------:R-:W-:Y:S01]  /*5470*/  BSSY B0, `(.L_x_523) ;  /* 0x0000006000007945 */ /* 0x000fe20003800000 */
[----:B------:R-:W-:Y:S01]  /*5480*/  PLOP3.LUT P0, PT, P0, PT, PT, 0x8, 0x80 ;  /* 0x000000000080781c */ /* 0x000fe2000070e170 */
[----:B------:R-:W-:-:S12]  /*5490*/  IMAD.MOV.U32 R30, RZ, RZ, -0x1 ;  /* 0xffffffffff1e7424 */ /* 0x000fd800078e00ff */
[----:B--2---:R-:W-:Y:S05]  /*54a0*/  WARPSYNC.COLLECTIVE R30, `(.L_x_524) ;  /* 0x000000001e087348 */ /* 0x004fea0003c00000 */
[----:B------:R-:W-:Y:S01]  /*54b0*/  VOTE.ANY P0, P0 ;  /* 0x0000000000ff7806 */ /* 0x000fe20000000100 */
[----:B--2---:R-:W-:-:S12]  /*54c0*/  ENDCOLLECTIVE ;  /* 0x000000000000791b */ /* 0x004fd80003800000 */
.L_x_524:
[----:B------:R-:W-:Y:S05]  /*54d0*/  BSYNC B0 ;  /* 0x0000000000007941 */ /* 0x000fea0003800000 */
.L_x_523:
[----:B------:R-:W-:Y:S05]  /*54e0*/  BRA `(.L_x_525) ;  /* 0xffffffc000687947 */ /* 0x000fea000383ffff */
.L_x_459:
[----:B------:R-:W0:Y:S01]  /*54f0*/  S2R R5, SR_CTAID.X ;  /* 0x0000000000057919 */ /* 0x000e220000002500 */
[----:B------:R-:W-:Y:S01]  /*5500*/  BSSY B0, `(.L_x_526) ;  /* 0x0000008000007945 */ /* 0x000fe20003800000 */
[----:B------:R-:W-:Y:S01]  /*5510*/  PLOP3.LUT P6, PT, P6, PT, PT, 0x8, 0x80 ;  /* 0x000000000080781c */ /* 0x000fe200037ce170 */
[----:B------:R-:W-:Y:S01]  /*5520*/  IMAD.MOV.U32 R30, RZ, RZ, -0x1 ;  /* 0xffffffffff1e7424 */ /* 0x000fe200078e00ff */
[----:B------:R-:W1:Y:S01]  /*5530*/  S2R R36, SR_GEMASK ;  /* 0x0000000000247919 */ /* 0x000e620000003c00 */
[----:B0-----:R-:W-:-:S10]  /*5540*/  IMAD.IADD R29, R29, 0x1, R5 ;  /* 0x000000011d1d7824 */ /* 0x001fd400078e0205 */
[----:B-12---:R-:W-:Y:S05]  /*5550*/  WARPSYNC.COLLECTIVE R30, `(.L_x_527) ;  /* 0x000000001e087348 */ /* 0x006fea0003c00000 */
[----:B------:R-:W-:Y:S01]  /*5560*/  VOTE.ANY R30, PT, P6 ;  /* 0x00000000001e7806 */ /* 0x000fe200030e0100 */
[----:B-12---:R-:W-:Y:S06]  /*5570*/  ENDCOLLECTIVE ;  /* 0x000000000000791b */ /* 0x006fec0003800000 */
.L_x_527:
[----:B------:R-:W-:Y:S05]  /*5580*/  BSYNC B0 ;  /* 0x0000000000007941 */ /* 0x000fea0003800000 */
.L_x_526:
[----:B------:R-:W-:Y:S01]  /*5590*/  LOP3.LUT R30, R30, 0x80000000, R36, 0xec, !PT ;  /* 0x800000001e1e7812 */ /* 0x000fe200078eec24 */
[----:B------:R-:W-:Y:S01]  /*55a0*/  IMAD.MOV.U32 R13, RZ, RZ, 0x1 ;  /* 0x00000001ff0d7424 */ /* 0x000fe200078e00ff */
[----:B------:R-:W-:Y:S01]  /*55b0*/  ISETP.NE.AND P0, PT, R26, 0x65, PT ;  /* 0x000000651a00780c */ /* 0x000fe20003f05270 */
[C---:B------:R-:W-:Y:S02]  /*55c0*/  VIADD R8, R33.reuse, 0x2 ;  /* 0x0000000221087836 */ /* 0x040fe40000000000 */
[C---:B------:R-:W-:Y:S02]  /*55d0*/  VIADD R5, R30.reuse, 0xffffffff ;  /* 0xffffffff1e057836 */ /* 0x040fe40000000000 */
[C---:B------:R-:W-:Y:S02]  /*55e0*/  VIADD R9, R33.reuse, 0x4 ;  /* 0x0000000421097836 */ /* 0x040fe40000000000 */
[----:B------:R-:W-:Y:S01]  /*55f0*/  VIADD R10, R33, 0x8 ;  /* 0x00000008210a7836 */ /* 0x000fe20000000000 */
[----:B------:R-:W-:Y:S01]  /*5600*/  LOP3.LUT R5, R30, R5, RZ, 0xc, !PT ;  /* 0x000000051e057212 */ /* 0x000fe200078e0cff */
[----:B------:R-:W-:-:S05]  /*5610*/  IMAD.MOV.U32 R30, RZ, RZ, -0x1 ;  /* 0xffffffffff1e7424 */ /* 0x000fca00078e00ff */
[----:B------:R-:W0:Y:S02]  /*5620*/  POPC R5, R5 ;  /* 0x0000000500057309 */ /* 0x000e240000000000 */
[----:B0-----:R-:W-:Y:S01]  /*5630*/  IMAD.MOV.U32 R12, RZ, RZ, R5 ;  /* 0x000000ffff0c7224 */ /* 0x001fe200078e0005 */
[----:B------:R-:W-:-:S13]  /*5640*/  ISETP.GE.AND P2, PT, R33, R5, PT ;  /* 0x000000052100720c */ /* 0x000fda0003f46270 */
[----:B------:R-:W-:Y:S05]  /*5650*/  WARPSYNC.COLLECTIVE R30, `(.L_x_528) ;  /* 0x000000001e087348 */ /* 0x000fea0003c00000 */
[----:B------:R0:W1:Y:S02]  /*5660*/  SHFL.DOWN P6, R31, R27, R13, R12 ;  /* 0x0800000d1b1f7389 */ /* 0x00006400000c000c */
[----:B01----:R-:W-:Y:S05]  /*5670*/  ENDCOLLECTIVE ;  /* 0x000000000000791b */ /* 0x003fea0003800000 */
.L_x_528:
        /* <DEDUP_REMOVED lines=8> */
.L_x_529:
        /* <DEDUP_REMOVED lines=9> */
.L_x_530:
        /* <DEDUP_REMOVED lines=8> */
.L_x_531:
[----:B------:R-:W-:Y:S01]  /*5810*/  IMAD.MOV.U32 R13, RZ, RZ, 0x10 ;  /* 0x00000010ff0d7424 */ /* 0x000fe200078e00ff */
[----:B------:R-:W-:Y:S02]  /*5820*/  SEL R31, R31, RZ, !P2 ;  /* 0x000000ff1f1f7207 */ /* 0x000fe40005000000 */
[----:B------:R-:W-:-:S03]  /*5830*/  ISETP.GT.AND P2, PT, R6, R5, PT ;  /* 0x000000050600720c */ /* 0x000fc60003f44270 */
[----:B------:R-:W-:-:S10]  /*5840*/  IMAD.IADD R27, R28, 0x1, R31 ;  /* 0x000000011c1b7824 */ /* 0x000fd400078e021f */
[----:B------:R-:W-:Y:S05]  /*5850*/  WARPSYNC.COLLECTIVE R30, `(.L_x_532) ;  /* 0x000000001e087348 */ /* 0x000fea0003c00000 */
[----:B------:R0:W1:Y:S02]  /*5860*/  SHFL.DOWN P6, R31, R27, R13, R12 ;  /* 0x0800000d1b1f7389 */ /* 0x00006400000c000c */
[----:B01----:R-:W-:Y:S05]  /*5870*/  ENDCOLLECTIVE ;  /* 0x000000000000791b */ /* 0x003fea0003800000 */
.L_x_532:
[----:B------:R-:W-:Y:S05]  /*5880*/  WARPSYNC.COLLECTIVE R30, `(.L_x_533) ;  /* 0x000000001e087348 */ /* 0x000fea0003c00000 */
[----:B------:R-:W-:Y:S01]  /*5890*/  VOTE.ALL P0, P0 ;  /* 0x0000000000ff7806 */ /* 0x000fe20000000000 */
[----:B------:R-:W-:-:S12]  /*58a0*/  ENDCOLLECTIVE ;  /* 0x000000000000791b */ /* 0x000fd80003800000 */
.L_x_533:
[----:B------:R-:W0:Y:S01]  /*58b0*/  LDC.64 R12, c[0x0][0x3a8] ;  /* 0x0000ea00ff0c7b82 */ /* 0x000e220000000a00 */
[----:B------:R-:W-:-:S05]  /*58c0*/  SEL R26, R31, RZ, !P2 ;  /* 0x000000ff1f1a7207 */ /* 0x000fca0005000000 */
[----:B------:R-:W-:Y:S01]  /*58d0*/  IMAD.IADD R5, R27, 0x1, R26 ;  /* 0x000000011b057824 */ /* 0x000fe200078e021a */
[----:B0-----:R-:W-:-:S05]  /*58e0*/  IADD3 R11, P2, PT, R12, 0x100, RZ ;  /* 0x000001000c0b7810 */ /* 0x001fca0007f5e0ff */
[----:B------:R-:W-:Y:S01]  /*58f0*/  IMAD.X R28, RZ, RZ, R13, P2 ;  /* 0x000000ffff1c7224 */ /* 0x000fe200010e060d */
[----:B------:R-:W-:Y:S07]  /*5900*/  BRA `(.L_x_534) ;  /* 0xffffffc000047947 */ /* 0x000fee000383ffff */
.L_x_461:
[----:B------:R-:W-:Y:S01]  /*5910*/  BSSY B0, `(.L_x_535) ;  /* 0x0000006000007945 */ /* 0x000fe20003800000 */
[----:B------:R-:W-:Y:S01]  /*5920*/  PLOP3.LUT P0, PT, P0, PT, PT, 0x8, 0x80 ;  /* 0x000000000080781c */ /* 0x000fe2000070e170 */
[----:B------:R-:W-:-:S12]  /*5930*/  IMAD.MOV.U32 R30, RZ, RZ, -0x1 ;  /* 0xffffffffff1e7424 */ /* 0x000fd800078e00ff */
[----:B------:R-:W-:Y:S05]  /*5940*/  WARPSYNC.COLLECTIVE R30, `(.L_x_536) ;  /* 0x000000001e087348 */ /* 0x000fea0003c00000 */
[----:B------:R-:W-:Y:S01]  /*5950*/  VOTE.ANY P0, P0 ;  /* 0x0000000000ff7806 */ /* 0x000fe20000000100 */
[----:B------:R-:W-:-:S12]  /*5960*/  ENDCOLLECTIVE ;  /* 0x000000000000791b */ /* 0x000fd80003800000 */
.L_x_536:
[----:B------:R-:W-:Y:S05]  /*5970*/  BSYNC B0 ;  /* 0x0000000000007941 */ /* 0x000fea0003800000 */
.L_x_535:
[----:B------:R-:W-:Y:S05]  /*5980*/  BRA `(.L_x_537) ;  /* 0xffffffc0000c7947 */ /* 0x000fea000383ffff */
.L_x_465:
[----:B------:R-:W-:Y:S01]  /*5990*/  BSSY B0, `(.L_x_538) ;  /* 0x0000006000007945 */ /* 0x000fe20003800000 */
[----:B------:R-:W-:Y:S01]  /*59a0*/  PLOP3.LUT P0, PT, P0, PT, PT, 0x8, 0x80 ;  /* 0x000000000080781c */ /* 0x000fe2000070e170 */
[----:B------:R-:W-:-:S12]  /*59b0*/  IMAD.MOV.U32 R30, RZ, RZ, -0x1 ;  /* 0xffffffffff1e7424 */ /* 0x000fd800078e00ff */
[----:B------:R-:W-:Y:S05]  /*59c0*/  WARPSYNC.COLLECTIVE R30, `(.L_x_539) ;  /* 0x000000001e087348 */ /* 0x000fea0003c00000 */
[----:B------:R-:W-:Y:S01]  /*59d0*/  VOTE.ANY P0, P0 ;  /* 0x0000000000ff7806 */ /* 0x000fe20000000100 */
[----:B------:R-:W-:-:S12]  /*59e0*/  ENDCOLLECTIVE ;  /* 0x000000000000791b */ /* 0x000fd80003800000 */
.L_x_539:
[----:B------:R-:W-:Y:S05]  /*59f0*/  BSYNC B0 ;  /* 0x0000000000007941 */ /* 0x000fea0003800000 */
.L_x_538:
[----:B------:R-:W-:Y:S05]  /*5a00*/  BRA `(.L_x_540) ;  /* 0xffffffc0001c7947 */ /* 0x000fea000383ffff */
.L_x_467:
[----:B------:R-:W-:Y:S01]  /*5a10*/  BSSY B0, `(.L_x_541) ;  /* 0x0000006000007945 */ /* 0x000fe20003800000 */
[----:B------:R-:W-:Y:S01]  /*5a20*/  PLOP3.LUT P6, PT, P6, PT, PT, 0x8, 0x80 ;  /* 0x000000000080781c */ /* 0x000fe200037ce170 */
[----:B------:R-:W-:-:S12]  /*5a30*/  IMAD.MOV.U32 R30, RZ, RZ, -0x1 ;  /* 0xffffffffff1e7424 */ /* 0x000fd800078e00ff */
[----:B------:R-:W-:Y:S05]  /*5a40*/  WARPSYNC.COLLECTIVE R30, `(.L_x_542) ;  /* 0x000000001e087348 */ /* 0x000fea0003c00000 */
[----:B------:R-:W-:Y:S01]  /*5a50*/  VOTE.ANY R30, PT, P6 ;  /* 0x00000000001e7806 */ /* 0x000fe200030e0100 */
[----:B------:R-:W-:Y:S06]  /*5a60*/  ENDCOLLECTIVE ;  /* 0x000000000000791b */ /* 0x000fec0003800000 */
.L_x_542:
[----:B------:R-:W-:Y:S05]  /*5a70*/  BSYNC B0 ;  /* 0x0000000000007941 */ /* 0x000fea0003800000 */
.L_x_541:
[----:B------:R-:W-:Y:S01]  /*5a80*/  LOP3.LUT R30, R30, 0x80000000, R36, 0xec, !PT ;  /* 0x800000001e1e7812 */ /* 0x000fe200078eec24 */
[----:B------:R-:W-:-:S04]  /*5a90*/  VIADD R29, R29, 0xffffffe0 ;  /* 0xffffffe01d1d7836 */ /* 0x000fc80000000000 */
[----:B------:R-:W-:-:S05]  /*5aa0*/  VIADD R13, R30, 0xffffffff ;  /* 0xffffffff1e0d7836 */ /* 0x000fca0000000000 */
[----:B------:R-:W-:Y:S01]  /*5ab0*/  LOP3.LUT R13, R30, R13, RZ, 0xc, !PT ;  /* 0x0000000d1e0d7212 */ /* 0x000fe200078e0cff */
[----:B------:R-:W-:-:S03]  /*5ac0*/  IMAD.MOV.U32 R30, RZ, RZ, -0x1 ;  /* 0xffffffffff1e7424 */ /* 0x000fc600078e00ff */
[----:B------:R0:W1:Y:S02]  /*5ad0*/  POPC R12, R13 ;  /* 0x0000000d000c7309 */ /* 0x0000640000000000 */
[----:B0-----:R-:W-:Y:S01]  /*5ae0*/  IMAD.MOV.U32 R13, RZ, RZ, 0x1 ;  /* 0x00000001ff0d7424 */ /* 0x001fe200078e00ff */
[----:B-1----:R-:W-:-:S13]  /*5af0*/  ISETP.GE.AND P0, PT, R33, R12, PT ;  /* 0x0000000c2100720c */ /* 0x002fda0003f06270 */
[----:B------:R-:W-:Y:S05]  /*5b00*/  WARPSYNC.COLLECTIVE R30, `(.L_x_543) ;  /* 0x000000001e087348 */ /* 0x000fea0003c00000 */
[----:B------:R0:W1:Y:S02]  /*5b10*/  SHFL.DOWN P6, R31, R27, R13, R12 ;  /* 0x0800000d1b1f7389 */ /* 0x00006400000c000c */
[----:B01----:R-:W-:Y:S05]  /*5b20*/  ENDCOLLECTIVE ;  /* 0x000000000000791b */ /* 0x003fea0003800000 */
.L_x_543:
        /* <DEDUP_REMOVED lines=8> */
.L_x_544:
        /* <DEDUP_REMOVED lines=8> */
.L_x_545:
[----:B------:R-:W-:Y:S01]  /*5c30*/  IMAD.MOV.U32 R13, RZ, RZ, 0x8 ;  /* 0x00000008ff0d7424 */ /* 0x000fe200078e00ff */
[----:B------:R-:W-:Y:S02]  /*5c40*/  SEL R31, R31, RZ, !P0 ;  /* 0x000000ff1f1f7207 */ /* 0x000fe40004000000 */
[----:B------:R-:W-:-:S03]  /*5c50*/  ISETP.GT.AND P0, PT, R10, R12, PT ;  /* 0x0000000c0a00720c */ /* 0x000fc60003f04270 */
[----:B------:R-:W-:-:S10]  /*5c60*/  IMAD.IADD R27, R37, 0x1, R31 ;  /* 0x00000001251b7824 */ /* 0x000fd400078e021f */
[----:B------:R-:W-:Y:S05]  /*5c70*/  WARPSYNC.COLLECTIVE R30, `(.L_x_546) ;  /* 0x000000001e087348 */ /* 0x000fea0003c00000 */
[----:B------:R0:W1:Y:S02]  /*5c80*/  SHFL.DOWN P6, R31, R27, R13, R12 ;  /* 0x0800000d1b1f7389 */ /* 0x00006400000c000c */
[----:B01----:R-:W-:Y:S05]  /*5c90*/  ENDCOLLECTIVE ;  /* 0x000000000000791b */ /* 0x003fea0003800000 */
.L_x_546:
        /* <DEDUP_REMOVED lines=8> */
.L_x_547:
[----:B------:R-:W-:Y:S02]  /*5d20*/  SEL R31, R31, RZ, !P0 ;  /* 0x000000ff1f1f7207 */ /* 0x000fe40004000000 */
[----:B------:R-:W-:Y:S02]  /*5d30*/  ISETP.NE.AND P0, PT, R26, 0x65, PT ;  /* 0x000000651a00780c */ /* 0x000fe40003f05270 */
[----:B------:R-:W-:-:S11]  /*5d40*/  IADD3 R5, PT, PT, R37, R31, R5 ;  /* 0x0000001f25057210 */ /* 0x000fd60007ffe005 */
[----:B------:R-:W-:Y:S05]  /*5d50*/  WARPSYNC.COLLECTIVE R30, `(.L_x_548) ;  /* 0x000000001e087348 */ /* 0x000fea0003c00000 */
[----:B------:R-:W-:Y:S01]  /*5d60*/  VOTE.ALL P0, P0 ;  /* 0x0000000000ff7806 */ /* 0x000fe20000000000 */
[----:B------:R-:W-:-:S12]  /*5d70*/  ENDCOLLECTIVE ;  /* 0x000000000000791b */ /* 0x000fd80003800000 */
.L_x_548:
[----:B------:R-:W-:Y:S05]  /*5d80*/  BRA `(.L_x_549) ;  /* 0xffffffbc00bc7947 */ /* 0x000fea000383ffff */
.L_x_494:
[----:B------:R-:W-:Y:S01]  /*5d90*/  BSSY B0, `(.L_x_550) ;  /* 0x0000006000007945 */ /* 0x000fe20003800000 */
[----:B------:R-:W-:Y:S01]  /*5da0*/  PLOP3.LUT P0, PT, P0, PT, PT, 0x8, 0x80 ;  /* 0x000000000080781c */ /* 0x000fe2000070e170 */
[----:B------:R-:W-:-:S12]  /*5db0*/  IMAD.MOV.U32 R30, RZ, RZ, -0x1 ;  /* 0xffffffffff1e7424 */ /* 0x000fd800078e00ff */
[----:B--2---:R-:W-:Y:S05]  /*5dc0*/  WARPSYNC.COLLECTIVE R30, `(.L_x_551) ;  /* 0x000000001e087348 */ /* 0x004fea0003c00000 */
[----:B------:R-:W-:Y:S01]  /*5dd0*/  VOTE.ANY P0, P0 ;  /* 0x0000000000ff7806 */ /* 0x000fe20000000100 */
[----:B--2---:R-:W-:-:S12]  /*5de0*/  ENDCOLLECTIVE ;  /* 0x000000000000791b */ /* 0x004fd80003800000 */
.L_x_551:
[----:B------:R-:W-:Y:S05]  /*5df0*/  BSYNC B0 ;  /* 0x0000000000007941 */ /* 0x000fea0003800000 */
.L_x_550:
[----:B------:R-:W-:Y:S05]  /*5e00*/  BRA `(.L_x_552) ;  /* 0xffffffe000cc7947 */ /* 0x000fea000383ffff */
.L_x_498:
[----:B------:R-:W-:Y:S01]  /*5e10*/  BSSY B0, `(.L_x_553) ;  /* 0x0000006000007945 */ /* 0x000fe20003800000 */
[----:B------:R-:W-:Y:S01]  /*5e20*/  PLOP3.LUT P0, PT, P0, PT, PT, 0x8, 0x80 ;  /* 0x000000000080781c */ /* 0x000fe2000070e170 */
[----:B------:R-:W-:-:S12]  /*5e30*/  IMAD.MOV.U32 R30, RZ, RZ, -0x1 ;  /* 0xffffffffff1e7424 */ /* 0x000fd800078e00ff */
[----:B--2---:R-:W-:Y:S05]  /*5e40*/  WARPSYNC.COLLECTIVE R30, `(.L_x_554) ;  /* 0x000000001e087348 */ /* 0x004fea0003c00000 */
[----:B------:R-:W-:Y:S01]  /*5e50*/  VOTE.ANY P0, P0 ;  /* 0x0000000000ff7806 */ /* 0x000fe20000000100 */
[----:B--2---:R-:W-:-:S12]  /*5e60*/  ENDCOLLECTIVE ;  /* 0x000000000000791b */ /* 0x004fd80003800000 */
.L_x_554:
[----:B------:R-:W-:Y:S05]  /*5e70*/  BSYNC B0 ;  /* 0x0000000000007941 */ /* 0x000fea0003800000 */
.L_x_553:
[----:B------:R-:W-:Y:S05]  /*5e80*/  BRA `(.L_x_555) ;  /* 0xffffffe000dc7947 */ /* 0x000fea000383ffff */
.L_x_500:
[----:B------:R-:W0:Y:S01]  /*5e90*/  S2R R5, SR_GEMASK ;  /* 0x0000000000057919 */ /* 0x000e220000003c00 */
[----:B------:R-:W-:Y:S01]  /*5ea0*/  BSSY B0, `(.L_x_556) ;  /* 0x0000007000007945 */ /* 0x000fe20003800000 */
[----:B------:R-:W-:Y:S01]  /*5eb0*/  ISETP.NE.AND P0, PT, R18, 0x65, PT ;  /* 0x000000651200780c */ /* 0x000fe20003f05270 */
[----:B------:R-:W-:Y:S01]  /*5ec0*/  IMAD.MOV.U32 R30, RZ, RZ, -0x1 ;  /* 0xffffffffff1e7424 */ /* 0x000fe200078e00ff */
[----:B------:R-:W-:-:S13]  /*5ed0*/  PLOP3.LUT P6, PT, P6, PT, PT, 0x8, 0x80 ;  /* 0x000000000080781c */ /* 0x000fda00037ce170 */
[----:B0-2---:R-:W-:Y:S05]  /*5ee0*/  WARPSYNC.COLLECTIVE R30, `(.L_x_557) ;  /* 0x000000001e087348 */ /* 0x005fea0003c00000 */
[----:B------:R-:W-:Y:S01]  /*5ef0*/  VOTE.ANY R30, PT, P6 ;  /* 0x00000000001e7806 */ /* 0x000fe200030e0100 */
[----:B0-2---:R-:W-:Y:S06]  /*5f00*/  ENDCOLLECTIVE ;  /* 0x000000000000791b */ /* 0x005fec0003800000 */
.L_x_557:
[----:B------:R-:W-:Y:S05]  /*5f10*/  BSYNC B0 ;  /* 0x0000000000007941 */ /* 0x000fea0003800000 */
.L_x_556:
        /* <DEDUP_REMOVED lines=9> */
[----:B0-----:R-:W-:Y:S02]  /*5fb0*/  VIADD R5, R35, 0x8 ;  /* 0x0000000823057836 */ /* 0x001fe40000000000 */
[----:B-1----:R-:W-:-:S07]  /*5fc0*/  IMAD.MOV.U32 R12, RZ, RZ, R28 ;  /* 0x000000ffff0c7224 */ /* 0x002fce00078e001c */
[----:B------:R-:W-:Y:S05]  /*5fd0*/  WARPSYNC.COLLECTIVE R30, `(.L_x_558) ;  /* 0x000000001e087348 */ /* 0x000fea0003c00000 */
[----:B------:R0:W1:Y:S02]  /*5fe0*/  SHFL.DOWN P6, R31, R27, R13, R12 ;  /* 0x0800000d1b1f7389 */ /* 0x00006400000c000c */
[----:B01----:R-:W-:Y:S05]  /*5ff0*/  ENDCOLLECTIVE ;  /* 0x000000000000791b */ /* 0x003fea0003800000 */
.L_x_558:
        /* <DEDUP_REMOVED lines=8> */
.L_x_559:
        /* <DEDUP_REMOVED lines=9> */
.L_x_560:
        /* <DEDUP_REMOVED lines=8> */
.L_x_561:
        /* <DEDUP_REMOVED lines=8> */
.L_x_562:
[----:B------:R-:W-:Y:S05]  /*6210*/  WARPSYNC.COLLECTIVE R30, `(.L_x_563) ;  /* 0x000000001e087348 */ /* 0x000fea0003c00000 */
[----:B------:R-:W-:Y:S01]  /*6220*/  VOTE.ALL P0, P0 ;  /* 0x0000000000ff7806 */ /* 0x000fe20000000000 */
[----:B------:R-:W-:-:S12]  /*6230*/  ENDCOLLECTIVE ;  /* 0x000000000000791b */ /* 0x000fd80003800000 */
.L_x_563:
[----:B------:R-:W0:Y:S01]  /*6240*/  S2R R27, SR_CTAID.X ;  /* 0x00000000001b7919 */ /* 0x000e220000002500 */
[----:B------:R-:W1:Y:S01]  /*6250*/  LDC.64 R12, c[0x0][0x3a8] ;  /* 0x0000ea00ff0c7b82 */ /* 0x000e620000000a00 */
[----:B------:R-:W-:Y:S02]  /*6260*/  ISETP.GT.AND P6, PT, R24, R28, PT ;  /* 0x0000001c1800720c */ /* 0x000fe40003fc4270 */
[----:B------:R-:W-:Y:S02]  /*6270*/  LOP3.LUT R28, RZ, R3, RZ, 0x33, !PT ;  /* 0x00000003ff1c7212 */ /* 0x000fe400078e33ff */
[----:B------:R-:W-:-:S05]  /*6280*/  SEL R18, R31, RZ, !P6 ;  /* 0x000000ff1f127207 */ /* 0x000fca0007000000 */
[----:B------:R-:W-:Y:S01]  /*6290*/  IMAD.IADD R25, R19, 0x1, R18 ;  /* 0x0000000113197824 */ /* 0x000fe200078e0212 */
[----:B-1----:R-:W-:-:S05]  /*62a0*/  IADD3 R23, P6, PT, R12, 0x100, RZ ;  /* 0x000001000c177810 */ /* 0x002fca0007fde0ff */
[----:B------:R-:W-:Y:S02]  /*62b0*/  IMAD.X R26, RZ, RZ, R13, P6 ;  /* 0x000000ffff1a7224 */ /* 0x000fe400030e060d */
[----:B0-----:R-:W-:Y:S01]  /*62c0*/  IMAD.IADD R28, R27, 0x1, R28 ;  /* 0x000000011b1c7824 */ /* 0x001fe200078e021c */
[----:B------:R-:W-:Y:S06]  /*62d0*/  BRA `(.L_x_564) ;  /* 0xffffffe000707947 */ /* 0x000fec000383ffff */
.L_x_502:
[----:B------:R-:W-:Y:S01]  /*62e0*/  BSSY B0, `(.L_x_565) ;  /* 0x0000006000007945 */ /* 0x000fe20003800000 */
[----:B------:R-:W-:Y:S01]  /*62f0*/  PLOP3.LUT P0, PT, P0, PT, PT, 0x8, 0x80 ;  /* 0x000000000080781c */ /* 0x000fe2000070e170 */
[----:B------:R-:W-:-:S12]  /*6300*/  IMAD.MOV.U32 R30, RZ, RZ, -0x1 ;  /* 0xffffffffff1e7424 */ /* 0x000fd800078e00ff */
[----:B------:R-:W-:Y:S05]  /*6310*/  WARPSYNC.COLLECTIVE R30, `(.L_x_566) ;  /* 0x000000001e087348 */ /* 0x000fea0003c00000 */
[----:B------:R-:W-:Y:S01]  /*6320*/  VOTE.ANY P0, P0 ;  /* 0x0000000000ff7806 */ /* 0x000fe20000000100 */
[----:B------:R-:W-:-:S12]  /*6330*/  ENDCOLLECTIVE ;  /* 0x000000000000791b */ /* 0x000fd80003800000 */
.L_x_566:
[----:B------:R-:W-:Y:S05]  /*6340*/  BSYNC B0 ;  /* 0x0000000000007941 */ /* 0x000fea0003800000 */
.L_x_565:
[----:B------:R-:W-:Y:S05]  /*6350*/  BRA `(.L_x_567) ;  /* 0xffffffe000787947 */ /* 0x000fea000383ffff */
.L_x_506:
[----:B------:R-:W-:Y:S01]  /*6360*/  BSSY B0, `(.L_x_568) ;  /* 0x0000006000007945 */ /* 0x000fe20003800000 */
[----:B------:R-:W-:Y:S01]  /*6370*/  PLOP3.LUT P0, PT, P0, PT, PT, 0x8, 0x80 ;  /* 0x000000000080781c */ /* 0x000fe2000070e170 */
[----:B------:R-:W-:-:S12]  /*6380*/  IMAD.MOV.U32 R30, RZ, RZ, -0x1 ;  /* 0xffffffffff1e7424 */ /* 0x000fd800078e00ff */
[----:B------:R-:W-:Y:S05]  /*6390*/  WARPSYNC.COLLECTIVE R30, `(.L_x_569) ;  /* 0x000000001e087348 */ /* 0x000fea0003c00000 */
[----:B------:R-:W-:Y:S01]  /*63a0*/  VOTE.ANY P0, P0 ;  /* 0x0000000000ff7806 */ /* 0x000fe20000000100 */
[----:B------:R-:W-:-:S12]  /*63b0*/  ENDCOLLECTIVE ;  /* 0x000000000000791b */ /* 0x000fd80003800000 */
.L_x_569:
[----:B------:R-:W-:Y:S05]  /*63c0*/  BSYNC B0 ;  /* 0x0000000000007941 */ /* 0x000fea0003800000 */
.L_x_568:
[----:B------:R-:W-:Y:S05]  /*63d0*/  BRA `(.L_x_570) ;  /* 0xffffffe0008c7947 */ /* 0x000fea000383ffff */
.L_x_508:
[----:B------:R-:W-:Y:S01]  /*63e0*/  BSSY B0, `(.L_x_571) ;  /* 0x0000006000007945 */ /* 0x000fe20003800000 */
[----:B------:R-:W-:Y:S01]  /*63f0*/  PLOP3.LUT P6, PT, P6, PT, PT, 0x8, 0x80 ;  /* 0x000000000080781c */ /* 0x000fe200037ce170 */
[----:B------:R-:W-:-:S12]  /*6400*/  IMAD.MOV.U32 R30, RZ, RZ, -0x1 ;  /* 0xffffffffff1e7424 */ /* 0x000fd800078e00ff */
[----:B------:R-:W-:Y:S05]  /*6410*/  WARPSYNC.COLLECTIVE R30, `(.L_x_572) ;  /* 0x000000001e087348 */ /* 0x000fea0003c00000 */
[----:B------:R-:W-:Y:S01]  /*6420*/  VOTE.ANY R30, PT, P6 ;  /* 0x00000000001e7806 */ /* 0x000fe200030e0100 */
[----:B------:R-:W-:Y:S06]  /*6430*/  ENDCOLLECTIVE ;  /* 0x000000000000791b */ /* 0x000fec0003800000 */
.L_x_572:
[----:B------:R-:W-:Y:S05]  /*6440*/  BSYNC B0 ;  /* 0x0000000000007941 */ /* 0x000fea0003800000 */
.L_x_571:
[----:B------:R-:W0:Y:S01]  /*6450*/  S2R R12, SR_GEMASK ;  /* 0x00000000000c7919 */ /* 0x000e220000003c00 */
[----:B------:R-:W-:Y:S02]  /*6460*/  IMAD.MOV.U32 R27, RZ, RZ, R19 ;  /* 0x000000ffff1b7224 */ /* 0x000fe400078e0013 */
[----:B------:R-:W-:Y:S01]  /*6470*/  VIADD R28, R28, 0xffffffe0 ;  /* 0xffffffe01c1c7836 */ /* 0x000fe20000000000 */
[----:B0-----:R-:W-:-:S05]  /*6480*/  LOP3.LUT R30, R30, 0x80000000, R12, 0xec, !PT ;  /* 0x800000001e1e7812 */ /* 0x001fca00078eec0c */
        /* <DEDUP_REMOVED lines=9> */
.L_x_573:
        /* <DEDUP_REMOVED lines=8> */
.L_x_574:
        /* <DEDUP_REMOVED lines=8> */
.L_x_575:
        /* <DEDUP_REMOVED lines=8> */
.L_x_576:
        /* <DEDUP_REMOVED lines=8> */
.L_x_577:
[----:B------:R-:W-:Y:S02]  /*6720*/  SEL R31, R31, RZ, !P0 ;  /* 0x000000ff1f1f7207 */ /* 0x000fe40004000000 */
[----:B------:R-:W-:Y:S02]  /*6730*/  ISETP.NE.AND P0, PT, R18, 0x65, PT ;  /* 0x000000651200780c */ /* 0x000fe40003f05270 */
[----:B------:R-:W-:-:S11]  /*6740*/  IADD3 R25, PT, PT, R19, R31, R25 ;  /* 0x0000001f13197210 */ /* 0x000fd60007ffe019 */
[----:B------:R-:W-:Y:S05]  /*6750*/  WARPSYNC.COLLECTIVE R30, `(.L_x_578) ;  /* 0x000000001e087348 */ /* 0x000fea0003c00000 */
[----:B------:R-:W-:Y:S01]  /*6760*/  VOTE.ALL P0, P0 ;  /* 0x0000000000ff7806 */ /* 0x000fe20000000000 */
[----:B------:R-:W-:-:S12]  /*6770*/  ENDCOLLECTIVE ;  /* 0x000000000000791b */ /* 0x000fd80003800000 */
.L_x_578:
[----:B------:R-:W-:Y:S05]  /*6780*/  BRA `(.L_x_579) ;  /* 0xffffffe000247947 */ /* 0x000fea000383ffff */
.L_x_580:
        /* <DEDUP_REMOVED lines=15> */
.L_x_625:


//--------------------- .text._ZN6thrust24THRUST_300001_SM_1000_NS8cuda_cub4core6detail13_kernel_agentINS1_8__unique9InitAgentIN3cub18CUB_300001_SM_100013ScanTileStateIiLb1EEEPiiEEJSA_mSB_EEEvDpT0_ --------------------------
	.section	.text._ZN6thrust24THRUST_300001_SM_1000_NS8cuda_cub4core6detail13_kernel_agentINS1_8__unique9InitAgentIN3cub18CUB_300001_SM_100013ScanTileStateIiLb1EEEPiiEEJSA_mSB_EEEvDpT0_,"ax",@progbits
	.align	128
        .global         _ZN6thrust24THRUST_300001_SM_1000_NS8cuda_cub4core6detail13_kernel_agentINS1_8__unique9InitAgentIN3cub18CUB_300001_SM_100013ScanTileStateIiLb1EEEPiiEEJSA_mSB_EEEvDpT0_
        .type           _ZN6thrust24THRUST_300001_SM_1000_NS8cuda_cub4core6detail13_kernel_agentINS1_8__unique9InitAgentIN3cub18CUB_300001_SM_100013ScanTileStateIiLb1EEEPiiEEJSA_mSB_EEEvDpT0_,@function
        .size           _ZN6thrust24THRUST_300001_SM_1000_NS8cuda_cub4core6detail13_kernel_agentINS1_8__unique9InitAgentIN3cub18CUB_300001_SM_100013ScanTileStateIiLb1EEEPiiEEJSA_mSB_EEEvDpT0_,(.L_x_626 - _ZN6thrust24THRUST_300001_SM_1000_NS8cuda_cub4core6detail13_kernel_agentINS1_8__unique9InitAgentIN3cub18CUB_300001_SM_100013ScanTileStateIiLb1EEEPiiEEJSA_mSB_EEEvDpT0_)
        .other          _ZN6thrust24THRUST_300001_SM_1000_NS8cuda_cub4core6detail13_kernel_agentINS1_8__unique9InitAgentIN3cub18CUB_300001_SM_100013ScanTileStateIiLb1EEEPiiEEJSA_mSB_EEEvDpT0_,@"STO_CUDA_ENTRY STV_DEFAULT"
_ZN6thrust24THRUST_300001_SM_1000_NS8cuda_cub4core6detail13_kernel_agentINS1_8__unique9InitAgentIN3cub18CUB_300001_SM_100013ScanTileStateIiLb1EEEPiiEEJSA_mSB_EEEvDpT0_:
.text._ZN6thrust24THRUST_300001_SM_1000_NS8cuda_cub4core6detail13_kernel_agentINS1_8__unique9InitAgentIN3cub18CUB_300001_SM_100013ScanTileStateIiLb1EEEPiiEEJSA_mSB_EEEvDpT0_:
        /* <DEDUP_REMOVED lines=21> */
[----:B0-----:R-:W-:Y:S01]  /*0150*/  STG.E desc[UR4][R2.64], RZ ;  /* 0x000000ff02007986 */ /* 0x001fe2000c101904 */
[----:B------:R-:W-:Y:S05]  /*0160*/  EXIT ;  /* 0x000000000000794d */ /* 0x000fea0003800000 */
.L_x_581:
        /* <DEDUP_REMOVED lines=9> */
.L_x_626:


//--------------------- .text._Z18calc_state_kernel2lPlPiS_S0_S_ --------------------------
	.section	.text._Z18calc_state_kernel2lPlPiS_S0_S_,"ax",@progbits
	.align	128
        .global         _Z18calc_state_kernel2lPlPiS_S0_S_
        .type           _Z18calc_state_kernel2lPlPiS_S0_S_,@function
        .size           _Z18calc_state_kernel2lPlPiS_S0_S_,(.L_x_627 - _Z18calc_state_kernel2lPlPiS_S0_S_)
        .other          _Z18calc_state_kernel2lPlPiS_S0_S_,@"STO_CUDA_ENTRY STV_DEFAULT"
_Z18calc_state_kernel2lPlPiS_S0_S_:
.text._Z18calc_state_kernel2lPlPiS_S0_S_:
[----:B------:R-:W0:Y:S01]  /*0000*/  LDC R1, c[0x0][0x37c] ;  /* 0x0000df00ff017b82 */ /* 0x000e220000000800 */
[----:B------:R-:W1:Y:S07]  /*0010*/  S2R R0, SR_TID.X ;  /* 0x0000000000007919 */ /* 0x000e6e0000002100 */
[----:B------:R-:W1:Y:S01]  /*0020*/  S2UR UR4, SR_CTAID.X ;  /* 0x00000000000479c3 */ /* 0x000e620000002500 */
[----:B------:R-:W2:Y:S01]  /*0030*/  LDCU.64 UR6, c[0x0][0x380] ;  /* 0x00007000ff0677ac */ /* 0x000ea20008000a00 */
[----:B0-----:R-:W-:-:S06]  /*0040*/  VIADD R1, R1, 0xffffffc0 ;  /* 0xffffffc001017836 */ /* 0x001fcc0000000000 */
[----:B------:R-:W1:Y:S02]  /*0050*/  LDC R21, c[0x0][0x360] ;  /* 0x0000d800ff157b82 */ /* 0x000e640000000800 */
[----:B-1----:R-:W-:-:S05]  /*0060*/  IMAD R21, R21, UR4, R0 ;  /* 0x0000000415157c24 */ /* 0x002fca000f8e0200 */
[----:B--2---:R-:W-:Y:S02]  /*0070*/  ISETP.GE.U32.AND P0, PT, R21, UR6, PT ;  /* 0x0000000615007c0c */ /* 0x004fe4000bf06070 */
[----:B------:R-:W-:-:S04]  /*0080*/  SHF.R.S32.HI R24, RZ, 0x1f, R21 ;  /* 0x0000001fff187819 */ /* 0x000fc80000011415 */
[----:B------:R-:W-:-:S13]  /*0090*/  ISETP.GE.AND.EX P0, PT, R24, UR7, PT, P0 ;  /* 0x0000000718007c0c */ /* 0x000fda000bf06300 */
[----:B------:R-:W-:Y:S05]  /*00a0*/  @P0 EXIT ;  /* 0x000000000000094d */ /* 0x000fea0003800000 */
[----:B------:R-:W0:Y:S01]  /*00b0*/  LDC.64 R2, c[0x0][0x3a0] ;  /* 0x0000e800ff027b82 */ /* 0x000e220000000a00 */
[----:B------:R-:W-:Y:S01]  /*00c0*/  BSSY.RECONVERGENT B0, `(.L_x_582) ;  /* 0x0000009000007945 */ /* 0x000fe20003800200 */
[----:B------:R-:W-:Y:S01]  /*00d0*/  IMAD.MOV.U32 R7, RZ, RZ, RZ ;  /* 0x000000ffff077224 */ /* 0x000fe200078e00ff */
[----:B------:R-:W1:Y:S06]  /*00e0*/  LDCU.64 UR4, c[0x0][0x358] ;  /* 0x00006b00ff0477ac */ /* 0x000e6c0008000a00 */
.L_x_583:
[----:B0-----:R-:W-:-:S05]  /*00f0*/  IMAD.WIDE.U32 R4, R7, 0x4, R2 ;  /* 0x0000000407047825 */ /* 0x001fca00078e0002 */
[----:B-1----:R-:W2:Y:S01]  /*0100*/  LDG.E R0, desc[UR4][R4.64] ;  /* 0x0000000404007981 */ /* 0x002ea2000c1e1900 */
[----:B------:R-:W-:Y:S02]  /*0110*/  IMAD.MOV.U32 R13, RZ, RZ, R7 ;  /* 0x000000ffff0d7224 */ /* 0x000fe400078e0007 */
[----:B------:R-:W-:Y:S01]  /*0120*/  VIADD R7, R7, 0x1 ;  /* 0x0000000107077836 */ /* 0x000fe20000000000 */
[----:B--2---:R-:W-:-:S13]  /*0130*/  ISETP.GT.AND P0, PT, R0, R21, PT ;  /* 0x000000150000720c */ /* 0x004fda0003f04270 */
[----:B------:R-:W-:Y:S05]  /*0140*/  @!P0 BRA `(.L_x_583) ;  /* 0xfffffffc00e88947 */ /* 0x000fea000383ffff */
[----:B------:R-:W-:Y:S05]  /*0150*/  BSYNC.RECONVERGENT B0 ;  /* 0x0000000000007941 */ /* 0x000fea0003800200 */
.L_x_582:
[----:B------:R-:W0:Y:S01]  /*0160*/  LDC.64 R2, c[0x0][0x390] ;  /* 0x0000e400ff027b82 */ /* 0x000e220000000a00 */
[----:B------:R-:W-:Y:S01]  /*0170*/  ISETP.NE.AND P0, PT, R13, RZ, PT ;  /* 0x000000ff0d00720c */ /* 0x000fe20003f05270 */
[----:B------:R-:W-:-:S06]  /*0180*/  IMAD.MOV.U32 R11, RZ, RZ, RZ ;  /* 0x000000ffff0b7224 */ /* 0x000fcc00078e00ff */
[----:B------:R-:W1:Y:S01]  /*0190*/  LDC.64 R8, c[0x0][0x398] ;  /* 0x0000e600ff087b82 */ /* 0x000e620000000a00 */
[----:B0-----:R-:W-:-:S07]  /*01a0*/  IMAD.WIDE.U32 R6, R13, 0x4, R2 ;  /* 0x000000040d067825 */ /* 0x001fce00078e0002 */
[----:B------:R-:W0:Y:S01]  /*01b0*/  LDC.64 R2, c[0x0][0x388] ;  /* 0x0000e200ff027b82 */ /* 0x000e220000000a00 */
[----:B------:R-:W0:Y:S04]  /*01c0*/  @P0 LDG.E R11, desc[UR4][R6.64+-0x4] ;  /* 0xfffffc04060b0981 */ /* 0x000e28000c1e1900 */
[----:B------:R-:W2:Y:S01]  /*01d0*/  LDG.E R22, desc[UR4][R6.64] ;  /* 0x0000000406167981 */ /* 0x000ea2000c1e1900 */
[----:B-1----:R-:W-:-:S04]  /*01e0*/  IMAD.WIDE.U32 R8, R13, 0x8, R8 ;  /* 0x000000080d087825 */ /* 0x002fc800078e0008 */
[----:B------:R-:W-:Y:S02]  /*01f0*/  IMAD.MOV.U32 R18, RZ, RZ, RZ ;  /* 0x000000ffff127224 */ /* 0x000fe400078e00ff */
[----:B------:R-:W5:Y:S04]  /*0200*/  LDG.E.64 R8, desc[UR4][R8.64] ;  /* 0x0000000408087981 */ /* 0x000f68000c1e1b00 */
[----:B------:R1:W5:Y:S01]  /*0210*/  @P0 LDG.E R18, desc[UR4][R4.64+-0x4] ;  /* 0xfffffc0404120981 */ /* 0x000362000c1e1900 */
[----:B0-----:R-:W-:-:S06]  /*0220*/  IMAD.WIDE R2, R11, 0x8, R2 ;  /* 0x000000080b027825 */ /* 0x001fcc00078e0202 */
[----:B------:R-:W5:Y:S01]  /*0230*/  LDG.E.64 R2, desc[UR4][R2.64] ;  /* 0x0000000402027981 */ /* 0x000f62000c1e1b00 */
[----:B------:R-:W-:-:S04]  /*0240*/  IADD3 R19, PT, PT, R11, 0x1, RZ ;  /* 0x000000010b137810 */ /* 0x000fc80007ffe0ff */
[----:B--2---:R-:W-:Y:S01]  /*0250*/  ISETP.GE.AND P0, PT, R19, R22, PT ;  /* 0x000000161300720c */ /* 0x004fe20003f06270 */
[----:B------:R-:W-:-:S12]  /*0260*/  BSSY.RECONVERGENT B2, `(.L_x_584) ;  /* 0x00000ce000027945 */ /* 0x000fd80003800200 */
[----:B-1----:R-:W-:Y:S05]  /*0270*/  @P0 BRA `(.L_x_585) ;  /* 0x0000000c00300947 */ /* 0x002fea0003800000 */
[----:B------:R-:W-:Y:S01]  /*0280*/  IADD3 R20, P0, PT, R1, 0x1, RZ ;  /* 0x0000000101147810 */ /* 0x000fe20007f1e0ff */
[----:B-----5:R-:W-:-:S04]  /*0290*/  IMAD.IADD R18, R21, 0x1, -R18 ;  /* 0x0000000115127824 */ /* 0x020fc800078e0a12 */
[----:B------:R-:W-:-:S08]  /*02a0*/  IMAD.X R23, RZ, RZ, RZ, P0 ;  /* 0x000000ffff177224 */ /* 0x000fd000000e06ff */
.L_x_606:
[----:B------:R-:W-:-:S04]  /*02b0*/  ISETP.GT.U32.AND P0, PT, R2, R8, PT ;  /* 0x000000080200720c */ /* 0x000fc80003f04070 */
[----:B------:R-:W-:-:S13]  /*02c0*/  ISETP.GT.AND.EX P0, PT, R3, R9, PT, P0 ;  /* 0x000000090300720c */ /* 0x000fda0003f04300 */
[----:B0-----:R-:W-:Y:S05]  /*02d0*/  @P0 BRA `(.L_x_586) ;  /* 0x0000000c004c0947 */ /* 0x001fea0003800000 */
[----:B------:R-:W0:Y:S02]  /*02e0*/  LDC.64 R10, c[0x0][0x388] ;  /* 0x0000e200ff0a7b82 */ /* 0x000e240000000a00 */
[----:B0-----:R-:W-:-:S06]  /*02f0*/  IMAD.WIDE R10, R19, 0x8, R10 ;  /* 0x00000008130a7825 */ /* 0x001fcc00078e020a */
[----:B------:R-:W5:Y:S01]  /*0300*/  LDG.E.64 R10, desc[UR4][R10.64] ;  /* 0x000000040a0a7981 */ /* 0x000f62000c1e1b00 */
[----:B------:R-:W-:Y:S01]  /*0310*/  IMAD.HI R0, R18, 0x55555556, RZ ;  /* 0x5555555612007827 */ /* 0x000fe200078e02ff */
[----:B------:R-:W-:Y:S04]  /*0320*/  BSSY.RECONVERGENT B1, `(.L_x_587) ;  /* 0x00000be000017945 */ /* 0x000fe80003800200 */
[----:B------:R-:W-:-:S05]  /*0330*/  LEA.HI R5, R0, R0, RZ, 0x1 ;  /* 0x0000000000057211 */ /* 0x000fca00078f08ff */
[----:B------:R-:W-:Y:S02]  /*0340*/  IMAD R0, R5, -0x3, R18 ;  /* 0xfffffffd05007824 */ /* 0x000fe400078e0212 */
[----:B------:R-:W-:-:S03]  /*0350*/  IMAD.MOV.U32 R18, RZ, RZ, R5 ;  /* 0x000000ffff127224 */ /* 0x000fc600078e0005 */
[----:B------:R-:W-:-:S13]  /*0360*/  ISETP.NE.AND P0, PT, R0, 0x1, PT ;  /* 0x000000010000780c */ /* 0x000fda0003f05270 */
[----:B------:R-:W-:Y:S05]  /*0370*/  @!P0 BRA `(.L_x_588) ;  /* 0x0000000800cc8947 */ /* 0x000fea0003800000 */
[----:B------:R-:W-:Y:S01]  /*0380*/  ISETP.NE.AND P0, PT, R0, RZ, PT ;  /* 0x000000ff0000720c */ /* 0x000fe20003f05270 */
[----:B------:R-:W-:-:S12]  /*0390*/  BSSY.RECONVERGENT B0, `(.L_x_589) ;  /* 0x00000b0000007945 */ /* 0x000fd80003800200 */
[----:B-----5:R-:W-:-:S05]  /*03a0*/  @!P0 IADD3 R2, P1, PT, R10, R2, RZ ;  /* 0x000000020a028210 */ /* 0x020fca0007f3e0ff */
[----:B------:R-:W-:Y:S01]  /*03b0*/  @!P0 IMAD.X R3, R11, 0x1, R3, P1 ;  /* 0x000000010b038824 */ /* 0x000fe200008e0603 */
[----:B------:R-:W-:Y:S07]  /*03c0*/  @!P0 BRA `(.L_x_590) ;  /* 0x0000000800b08947 */ /* 0x000fee0003800000 */
[----:B------:R-:W-:Y:S01]  /*03d0*/  ISETP.NE.U32.AND P0, PT, R2, RZ, PT ;  /* 0x000000ff0200720c */ /* 0x000fe20003f05070 */
[----:B------:R-:W-:Y:S01]  /*03e0*/  IMAD.MOV.U32 R4, RZ, RZ, 0x30 ;  /* 0x00000030ff047424 */ /* 0x000fe200078e00ff */
[----:B------:R0:W-:Y:S01]  /*03f0*/  STL.128 [R1], RZ ;  /* 0x000000ff01007387 */ /* 0x0001e20000100c00 */
[----:B------:R-:W-:Y:S01]  /*0400*/  BSSY.RECONVERGENT B3, `(.L_x_591) ;  /* 0x0000042000037945 */ /* 0x000fe20003800200 */
[----:B------:R-:W-:Y:S02]  /*0410*/  ISETP.NE.AND.EX P0, PT, R3, RZ, PT, P0 ;  /* 0x000000ff0300720c */ /* 0x000fe40003f05300 */
[----:B------:R0:W-:Y:S04]  /*0420*/  STL.128 [R1+0x10], RZ ;  /* 0x000010ff01007387 */ /* 0x0001e80000100c00 */
[----:B------:R0:W-:Y:S04]  /*0430*/  STL.128 [R1+0x20], RZ ;  /* 0x000020ff01007387 */ /* 0x0001e80000100c00 */
[----:B------:R0:W-:Y:S03]  /*0440*/  STL.128 [R1+0x30], RZ ;  /* 0x000030ff01007387 */ /* 0x0001e60000100c00 */
[----:B------:R-:W-:Y:S01]  /*0450*/  @!P0 IMAD.MOV.U32 R0, RZ, RZ, R20 ;  /* 0x000000ffff008224 */ /* 0x000fe200078e0014 */
[----:B------:R0:W-:Y:S01]  /*0460*/  @!P0 STL.U8 [R1], R4 ;  /* 0x0000000401008387 */ /* 0x0001e20000100000 */
[----:B------:R-:W-:Y:S05]  /*0470*/  @!P0 BRA `(.L_x_592) ;  /* 0x0000000000e88947 */ /* 0x000fea0003800000 */
[----:B------:R-:W-:Y:S01]  /*0480*/  ISETP.GT.U32.AND P0, PT, R2, -0x1, PT ;  /* 0xffffffff0200780c */ /* 0x000fe20003f04070 */
[----:B------:R-:W-:Y:S02]  /*0490*/  HFMA2 R12, -RZ, RZ, 0, 2.682209014892578125e-06 ;  /* 0x0000002dff0c7431 */ /* 0x000fe400000001ff */
[----:B------:R-:W-:Y:S01]  /*04a0*/  IMAD.MOV.U32 R6, RZ, RZ, RZ ;  /* 0x000000ffff067224 */ /* 0x000fe200078e00ff */
[----:B------:R-:W-:Y:S01]  /*04b0*/  BSSY.RECONVERGENT B4, `(.L_x_593) ;  /* 0x0000022000047945 */ /* 0x000fe20003800200 */
[----:B------:R-:W-:Y:S01]  /*04c0*/  ISETP.GT.AND.EX P0, PT, R3, -0x1, PT, P0 ;  /* 0xffffffff0300780c */ /* 0x000fe20003f04300 */
[----:B------:R-:W-:-:S12]  /*04d0*/  IMAD.MOV.U32 R7, RZ, RZ, R1 ;  /* 0x000000ffff077224 */ /* 0x000fd800078e0001 */
[----:B------:R1:W-:Y:S01]  /*04e0*/  @!P0 STL.U8 [R1], R12 ;  /* 0x0000000c01008387 */ /* 0x0003e20000100000 */
[----:B------:R-:W-:Y:S01]  /*04f0*/  @!P0 IADD3 R2, P1, PT, RZ, -R2, RZ ;  /* 0x80000002ff028210 */ /* 0x000fe20007f3e0ff */
[----:B------:R-:W-:Y:S02]  /*0500*/  @!P0 IMAD.MOV.U32 R6, RZ, RZ, R23 ;  /* 0x000000ffff068224 */ /* 0x000fe400078e0017 */
[----:B------:R-:W-:Y:S02]  /*0510*/  @!P0 IMAD.MOV.U32 R7, RZ, RZ, R20 ;  /* 0x000000ffff078224 */ /* 0x000fe400078e0014 */
[----:B------:R-:W-:Y:S01]  /*0520*/  @!P0 IMAD.X R3, RZ, RZ, ~R3, P1 ;  /* 0x000000ffff038224 */ /* 0x000fe200008e0e03 */
[----:B0-----:R-:W-:Y:S01]  /*0530*/  MOV R4, R6 ;  /* 0x0000000600047202 */ /* 0x001fe20000000f00 */
[--C-:B------:R-:W-:Y:S02]  /*0540*/  IMAD.MOV.U32 R5, RZ, RZ, R7.reuse ;  /* 0x000000ffff057224 */ /* 0x100fe400078e0007 */
[----:B-1----:R-:W-:-:S07]  /*0550*/  IMAD.MOV.U32 R0, RZ, RZ, R7 ;  /* 0x000000ffff007224 */ /* 0x002fce00078e0007 */
.L_x_594:
[----:B------:R-:W-:-:S04]  /*0560*/  IMAD.WIDE.U32 R12, R3, -0x33333333, RZ ;  /* 0xcccccccd030c7825 */ /* 0x000fc800078e00ff */
[C---:B------:R-:W-:Y:S01]  /*0570*/  IMAD.WIDE.U32 R14, R2.reuse, -0x33333333, RZ ;  /* 0xcccccccd020e7825 */ /* 0x040fe200078e00ff */
[----:B------:R-:W-:Y:S02]  /*0580*/  MOV R14, R5 ;  /* 0x00000005000e7202 */ /* 0x000fe40000000f00 */
[----:B------:R-:W-:Y:S01]  /*0590*/  IADD3 R5, P1, PT, R5, 0x1, RZ ;  /* 0x0000000105057810 */ /* 0x000fe20007f3e0ff */
[----:B------:R-:W-:-:S04]  /*05a0*/  IMAD.WIDE.U32 R12, P0, R2, -0x33333334, R12 ;  /* 0xcccccccc020c7825 */ /* 0x000fc8000780000c */
[----:B------:R-:W-:Y:S01]  /*05b0*/  IMAD.X R17, RZ, RZ, RZ, P0 ;  /* 0x000000ffff117224 */ /* 0x000fe200000e06ff */
[----:B------:R-:W-:Y:S01]  /*05c0*/  IADD3 RZ, P0, PT, R15, R12, RZ ;  /* 0x0000000c0fff7210 */ /* 0x000fe20007f1e0ff */
[----:B------:R-:W-:Y:S02]  /*05d0*/  IMAD.MOV.U32 R16, RZ, RZ, R13 ;  /* 0x000000ffff107224 */ /* 0x000fe400078e000d */
[----:B------:R-:W-:Y:S02]  /*05e0*/  IMAD.MOV.U32 R12, RZ, RZ, R0 ;  /* 0x000000ffff0c7224 */ /* 0x000fe400078e0000 */
[----:B------:R-:W-:Y:S01]  /*05f0*/  IMAD.WIDE.U32.X R16, R3, -0x33333334, R16, P0 ;  /* 0xcccccccc03107825 */ /* 0x000fe200000e0410 */
[----:B------:R-:W-:-:S03]  /*0600*/  ISETP.GT.U32.AND P0, PT, R2, 0x9, PT ;  /* 0x000000090200780c */ /* 0x000fc60003f04070 */
[--C-:B------:R-:W-:Y:S01]  /*0610*/  IMAD.MOV.U32 R15, RZ, RZ, R4.reuse ;  /* 0x000000ffff0f7224 */ /* 0x100fe200078e0004 */
[--C-:B------:R-:W-:Y:S01]  /*0620*/  SHF.R.U64 R25, R16, 0x3, R17.reuse ;  /* 0x0000000310197819 */ /* 0x100fe20000001211 */
[----:B------:R-:W-:Y:S01]  /*0630*/  VIADD R16, R0, 0x1 ;  /* 0x0000000100107836 */ /* 0x000fe20000000000 */
[----:B------:R-:W-:Y:S01]  /*0640*/  ISETP.GT.U32.AND.EX P0, PT, R3, RZ, PT, P0 ;  /* 0x000000ff0300720c */ /* 0x000fe20003f04100 */
[----:B------:R-:W-:Y:S01]  /*0650*/  IMAD.X R4, RZ, RZ, R4, P1 ;  /* 0x000000ffff047224 */ /* 0x000fe200008e0604 */
[----:B------:R-:W-:Y:S01]  /*0660*/  SHF.R.U32.HI R3, RZ, 0x3, R17 ;  /* 0x00000003ff037819 */ /* 0x000fe20000011611 */
[----:B------:R-:W-:Y:S02]  /*0670*/  IMAD R13, R25, -0xa, R2 ;  /* 0xfffffff6190d7824 */ /* 0x000fe400078e0202 */
[----:B------:R-:W-:Y:S02]  /*0680*/  IMAD.MOV.U32 R2, RZ, RZ, R25 ;  /* 0x000000ffff027224 */ /* 0x000fe400078e0019 */
[----:B------:R-:W-:-:S05]  /*0690*/  VIADD R13, R13, 0x30 ;  /* 0x000000300d0d7836 */ /* 0x000fca0000000000 */
[----:B------:R0:W-:Y:S02]  /*06a0*/  STL.U8 [R0], R13 ;  /* 0x0000000d00007387 */ /* 0x0001e40000100000 */
[----:B0-----:R-:W-:Y:S01]  /*06b0*/  MOV R0, R16 ;  /* 0x0000001000007202 */ /* 0x001fe20000000f00 */
[----:B------:R-:W-:Y:S06]  /*06c0*/  @P0 BRA `(.L_x_594) ;  /* 0xfffffffc00a40947 */ /* 0x000fec000383ffff */
[----:B------:R-:W-:Y:S05]  /*06d0*/  BSYNC.RECONVERGENT B4 ;  /* 0x0000000000047941 */ /* 0x000fea0003800200 */
.L_x_593:
[----:B------:R-:W-:Y:S01]  /*06e0*/  IMAD.MOV.U32 R13, RZ, RZ, R14 ;  /* 0x000000ffff0d7224 */ /* 0x000fe200078e000e */
[----:B------:R1:W-:Y:S04]  /*06f0*/  STL.U8 [R0], RZ ;  /* 0x000000ff00007387 */ /* 0x0003e80000100000 */
[----:B------:R-:W-:-:S04]  /*0700*/  ISETP.GE.U32.AND P0, PT, R7, R13, PT ;  /* 0x0000000d0700720c */ /* 0x000fc80003f06070 */
[----:B------:R-:W-:-:S13]  /*0710*/  ISETP.GE.U32.AND.EX P0, PT, R6, R15, PT, P0 ;  /* 0x0000000f0600720c */ /* 0x000fda0003f06100 */
[----:B-1----:R-:W-:Y:S05]  /*0720*/  @P0 BRA `(.L_x_592) ;  /* 0x00000000003c0947 */ /* 0x002fea0003800000 */
[----:B------:R-:W-:-:S05]  /*0730*/  IADD3 R14, P0, PT, R7, 0x1, RZ ;  /* 0x00000001070e7810 */ /* 0x000fca0007f1e0ff */
[----:B------:R-:W-:-:S08]  /*0740*/  IMAD.X R5, RZ, RZ, R6, P0 ;  /* 0x000000ffff057224 */ /* 0x000fd000000e0606 */
.L_x_595:
[----:B------:R-:W2:Y:S04]  /*0750*/  LDL.U8 R3, [R12] ;  /* 0x000000000c037983 */ /* 0x000ea80000100000 */
[----:B------:R-:W3:Y:S01]  /*0760*/  LDL.U8 R2, [R14+-0x1] ;  /* 0xffffff000e027983 */ /* 0x000ee20000100000 */
[----:B------:R-:W-:Y:S02]  /*0770*/  IADD3 R13, P0, PT, R13, -0x1, RZ ;  /* 0xffffffff0d0d7810 */ /* 0x000fe40007f1e0ff */
[C---:B------:R-:W-:Y:S02]  /*0780*/  IADD3 R4, P1, PT, R14.reuse, 0x1, RZ ;  /* 0x000000010e047810 */ /* 0x040fe40007f3e0ff */
[----:B------:R-:W-:Y:S02]  /*0790*/  IADD3.X R15, PT, PT, R15, -0x1, RZ, P0, !PT ;  /* 0xffffffff0f0f7810 */ /* 0x000fe400007fe4ff */
[----:B------:R-:W-:-:S04]  /*07a0*/  ISETP.GE.U32.AND P0, PT, R14, R13, PT ;  /* 0x0000000d0e00720c */ /* 0x000fc80003f06070 */
[----:B------:R-:W-:Y:S01]  /*07b0*/  ISETP.GE.U32.AND.EX P0, PT, R5, R15, PT, P0 ;  /* 0x0000000f0500720c */ /* 0x000fe20003f06100 */
[----:B------:R-:W-:Y:S01]  /*07c0*/  IMAD.X R5, RZ, RZ, R5, P1 ;  /* 0x000000ffff057224 */ /* 0x000fe200008e0605 */
[----:B--2---:R0:W-:Y:S04]  /*07d0*/  STL.U8 [R14+-0x1], R3 ;  /* 0xffffff030e007387 */ /* 0x0041e80000100000 */
[----:B---3--:R1:W-:Y:S01]  /*07e0*/  STL.U8 [R12], R2 ;  /* 0x000000020c007387 */ /* 0x0083e20000100000 */
[----:B0-----:R-:W-:Y:S02]  /*07f0*/  IMAD.MOV.U32 R14, RZ, RZ, R4 ;  /* 0x000000ffff0e7224 */ /* 0x001fe400078e0004 */
[----:B-1----:R-:W-:-:S04]  /*0800*/  VIADD R12, R12, 0xffffffff ;  /* 0xffffffff0c0c7836 */ /* 0x002fc80000000000 */
[----:B------:R-:W-:Y:S05]  /*0810*/  @!P0 BRA `(.L_x_595) ;  /* 0xfffffffc00cc8947 */ /* 0x000fea000383ffff */
.L_x_592:
[----:B------:R-:W-:Y:S05]  /*0820*/  BSYNC.RECONVERGENT B3 ;  /* 0x0000000000037941 */ /* 0x000fea0003800200 */
.L_x_591:
[----:B------:R1:W-:Y:S04]  /*0830*/  STL.U8 [R0], RZ ;  /* 0x000000ff00007387 */ /* 0x0003e80000100000 */
[----:B------:R-:W2:Y:S01]  /*0840*/  LDL.U8 R2, [R1] ;  /* 0x0000000001027983 */ /* 0x000ea20000100000 */
[----:B------:R-:W-:Y:S01]  /*0850*/  ISETP.NE.U32.AND P0, PT, R10, RZ, PT ;  /* 0x000000ff0a00720c */ /* 0x000fe20003f05070 */
[----:B------:R-:W-:Y:S01]  /*0860*/  BSSY.RECONVERGENT B3, `(.L_x_596) ;  /* 0x000000e000037945 */ /* 0x000fe20003800200 */
[----:B0-----:R-:W-:Y:S02]  /*0870*/  HFMA2 R4, -RZ, RZ, 0, 2.86102294921875e-06 ;  /* 0x00000030ff047431 */ /* 0x001fe400000001ff */
[----:B------:R-:W-:Y:S02]  /*0880*/  ISETP.NE.AND.EX P0, PT, R11, RZ, PT, P0 ;  /* 0x000000ff0b00720c */ /* 0x000fe40003f05300 */
[----:B--2---:R-:W-:-:S02]  /*0890*/  ISETP.NE.AND P1, PT, R2, RZ, PT ;  /* 0x000000ff0200720c */ /* 0x004fc40003f25270 */
[----:B------:R-:W-:-:S11]  /*08a0*/  CS2R R2, SRZ ;  /* 0x0000000000027805 */ /* 0x000fd6000001ff00 */
[----:B-1----:R-:W-:Y:S05]  /*08b0*/  @!P1 BRA `(.L_x_597) ;  /* 0x0000000000209947 */ /* 0x002fea0003800000 */
[----:B------:R-:W-:Y:S01]  /*08c0*/  CS2R R2, SRZ ;  /* 0x0000000000027805 */ /* 0x000fe2000001ff00 */
[----:B------:R-:W-:-:S07]  /*08d0*/  IMAD.MOV.U32 R0, RZ, RZ, R1 ;  /* 0x000000ffff007224 */ /* 0x000fce00078e0001 */
.L_x_598:
[----:B------:R0:W2:Y:S01]  /*08e0*/  LDL.U8 R5, [R0+0x1] ;  /* 0x0000010000057983 */ /* 0x0000a20000100000 */
[----:B------:R-:W-:-:S05]  /*08f0*/  IADD3 R2, P2, PT, R2, 0x1, RZ ;  /* 0x0000000102027810 */ /* 0x000fca0007f5e0ff */
[----:B------:R-:W-:Y:S02]  /*0900*/  IMAD.X R3, RZ, RZ, R3, P2 ;  /* 0x000000ffff037224 */ /* 0x000fe400010e0603 */
[----:B0-----:R-:W-:Y:S01]  /*0910*/  VIADD R0, R0, 0x1 ;  /* 0x0000000100007836 */ /* 0x001fe20000000000 */
[----:B--2---:R-:W-:-:S13]  /*0920*/  ISETP.NE.AND P1, PT, R5, RZ, PT ;  /* 0x000000ff0500720c */ /* 0x004fda0003f25270 */
[----:B------:R-:W-:Y:S05]  /*0930*/  @P1 BRA `(.L_x_598) ;  /* 0xfffffffc00e81947 */ /* 0x000fea000383ffff */
.L_x_597:
[----:B------:R-:W-:Y:S05]  /*0940*/  BSYNC.RECONVERGENT B3 ;  /* 0x0000000000037941 */ /* 0x000fea0003800200 */
.L_x_596:
[----:B------:R-:W-:Y:S01]  /*0950*/  IADD3 R13, P1, PT, R1, R2, RZ ;  /* 0x00000002010d7210 */ /* 0x000fe20007f3e0ff */
[----:B------:R-:W-:Y:S04]  /*0960*/  BSSY.RECONVERGENT B3, `(.L_x_599) ;  /* 0x000003f000037945 */ /* 0x000fe80003800200 */
[----:B------:R0:W-:Y:S01]  /*0970*/  @!P0 STL.U8 [R13], R4 ;  /* 0x000000040d008387 */ /* 0x0001e20000100000 */
[----:B------:R-:W-:Y:S02]  /*0980*/  IMAD.X R0, RZ, RZ, R3, P1 ;  /* 0x000000ffff007224 */ /* 0x000fe400008e0603 */
[----:B------:R-:W-:Y:S01]  /*0990*/  @!P0 VIADD R12, R13, 0x1 ;  /* 0x000000010d0c8836 */ /* 0x000fe20000000000 */
[----:B------:R-:W-:Y:S06]  /*09a0*/  @!P0 BRA `(.L_x_600) ;  /* 0x0000000000e88947 */ /* 0x000fec0003800000 */
[----:B------:R-:W-:Y:S01]  /*09b0*/  ISETP.GT.U32.AND P0, PT, R10, -0x1, PT ;  /* 0xffffffff0a00780c */ /* 0x000fe20003f04070 */
[----:B------:R-:W-:Y:S01]  /*09c0*/  BSSY.RECONVERGENT B4, `(.L_x_601) ;  /* 0x0000023000047945 */ /* 0x000fe20003800200 */
[----:B------:R-:W-:Y:S02]  /*09d0*/  MOV R3, 0x2d ;  /* 0x0000002d00037802 */ /* 0x000fe40000000f00 */
[----:B------:R-:W-:-:S13]  /*09e0*/  ISETP.GT.AND.EX P0, PT, R11, -0x1, PT, P0 ;  /* 0xffffffff0b00780c */ /* 0x000fda0003f04300 */
[----:B------:R-:W-:Y:S01]  /*09f0*/  @!P0 IADD3 R2, P2, PT, R13, 0x1, RZ ;  /* 0x000000010d028810 */ /* 0x000fe20007f5e0ff */
[----:B------:R0:W-:Y:S01]  /*0a00*/  @!P0 STL.U8 [R13], R3 ;  /* 0x000000030d008387 */ /* 0x0001e20000100000 */
[----:B------:R-:W-:-:S03]  /*0a10*/  @!P0 IADD3 R10, P1, PT, RZ, -R10, RZ ;  /* 0x8000000aff0a8210 */ /* 0x000fc60007f3e0ff */
[----:B------:R-:W-:Y:S02]  /*0a20*/  @!P0 IMAD.X R0, RZ, RZ, R0, P2 ;  /* 0x000000ffff008224 */ /* 0x000fe400010e0600 */
[----:B------:R-:W-:Y:S02]  /*0a30*/  @!P0 IMAD.X R11, RZ, RZ, ~R11, P1 ;  /* 0x000000ffff0b8224 */ /* 0x000fe400008e0e0b */
[----:B------:R-:W-:Y:S02]  /*0a40*/  IMAD.MOV.U32 R15, RZ, RZ, R0 ;  /* 0x000000ffff0f7224 */ /* 0x000fe400078e0000 */
[----:B0-----:R-:W-:-:S04]  /*0a50*/  @!P0 IMAD.MOV.U32 R13, RZ, RZ, R2 ;  /* 0x000000ffff0d8224 */ /* 0x001fc800078e0002 */
[----:B------:R-:W-:Y:S01]  /*0a60*/  IMAD.MOV.U32 R14, RZ, RZ, R13 ;  /* 0x000000ffff0e7224 */ /* 0x000fe200078e000d */
[----:B------:R-:W-:-:S07]  /*0a70*/  MOV R12, R13 ;  /* 0x0000000d000c7202 */ /* 0x000fce0000000f00 */
.L_x_602:
[----:B------:R-:W-:-:S04]  /*0a80*/  IMAD.WIDE.U32 R2, R11, -0x33333333, RZ ;  /* 0xcccccccd0b027825 */ /* 0x000fc800078e00ff */
[----:B------:R-:W-:-:S04]  /*0a90*/  IMAD.WIDE.U32 R4, R10, -0x33333333, RZ ;  /* 0xcccccccd0a047825 */ /* 0x000fc800078e00ff */
[----:B------:R-:W-:-:S04]  /*0aa0*/  IMAD.WIDE.U32 R2, P0, R10, -0x33333334, R2 ;  /* 0xcccccccc0a027825 */ /* 0x000fc80007800002 */
[----:B------:R-:W-:Y:S01]  /*0ab0*/  IMAD.X R7, RZ, RZ, RZ, P0 ;  /* 0x000000ffff077224 */ /* 0x000fe200000e06ff */
[----:B------:R-:W-:Y:S01]  /*0ac0*/  IADD3 RZ, P0, PT, R5, R2, RZ ;  /* 0x0000000205ff7210 */ /* 0x000fe20007f1e0ff */
[----:B------:R-:W-:Y:S02]  /*0ad0*/  IMAD.MOV.U32 R6, RZ, RZ, R3 ;  /* 0x000000ffff067224 */ /* 0x000fe400078e0003 */
[----:B------:R-:W-:Y:S01]  /*0ae0*/  IMAD.MOV.U32 R4, RZ, RZ, R14 ;  /* 0x000000ffff047224 */ /* 0x000fe200078e000e */
[----:B------:R-:W-:Y:S01]  /*0af0*/  IADD3 R14, P1, PT, R14, 0x1, RZ ;  /* 0x000000010e0e7810 */ /* 0x000fe20007f3e0ff */
[----:B------:R-:W-:Y:S01]  /*0b00*/  IMAD.WIDE.U32.X R6, R11, -0x33333334, R6, P0 ;  /* 0xcccccccc0b067825 */ /* 0x000fe200000e0406 */
[----:B------:R-:W-:-:S03]  /*0b10*/  ISETP.GT.U32.AND P0, PT, R10, 0x9, PT ;  /* 0x000000090a00780c */ /* 0x000fc60003f04070 */
[----:B------:R-:W-:Y:S01]  /*0b20*/  IMAD.MOV.U32 R2, RZ, RZ, R12 ;  /* 0x000000ffff027224 */ /* 0x000fe200078e000c */
[----:B------:R-:W-:Y:S01]  /*0b30*/  SHF.R.U64 R17, R6, 0x3, R7 ;  /* 0x0000000306117819 */ /* 0x000fe20000001207 */
[--C-:B------:R-:W-:Y:S01]  /*0b40*/  IMAD.MOV.U32 R5, RZ, RZ, R15.reuse ;  /* 0x000000ffff057224 */ /* 0x100fe200078e000f */
[----:B------:R-:W-:Y:S01]  /*0b50*/  ISETP.GT.U32.AND.EX P0, PT, R11, RZ, PT, P0 ;  /* 0x000000ff0b00720c */ /* 0x000fe20003f04100 */
[----:B------:R-:W-:Y:S01]  /*0b60*/  IMAD.X R15, RZ, RZ, R15, P1 ;  /* 0x000000ffff0f7224 */ /* 0x000fe200008e060f */
[----:B------:R-:W-:Y:S01]  /*0b70*/  IADD3 R6, PT, PT, R12, 0x1, RZ ;  /* 0x000000010c067810 */ /* 0x000fe20007ffe0ff */
[----:B------:R-:W-:Y:S01]  /*0b80*/  IMAD R3, R17, -0xa, R10 ;  /* 0xfffffff611037824 */ /* 0x000fe200078e020a */
[----:B------:R-:W-:Y:S01]  /*0b90*/  SHF.R.U32.HI R11, RZ, 0x3, R7 ;  /* 0x00000003ff0b7819 */ /* 0x000fe20000011607 */
[----:B------:R-:W-:Y:S02]  /*0ba0*/  IMAD.MOV.U32 R10, RZ, RZ, R17 ;  /* 0x000000ffff0a7224 */ /* 0x000fe400078e0011 */
[----:B------:R-:W-:-:S05]  /*0bb0*/  VIADD R3, R3, 0x30 ;  /* 0x0000003003037836 */ /* 0x000fca0000000000 */
[----:B------:R0:W-:Y:S02]  /*0bc0*/  STL.U8 [R12], R3 ;  /* 0x000000030c007387 */ /* 0x0001e40000100000 */
[----:B0-----:R-:W-:Y:S01]  /*0bd0*/  IMAD.MOV.U32 R12, RZ, RZ, R6 ;  /* 0x000000ffff0c7224 */ /* 0x001fe200078e0006 */
[----:B------:R-:W-:Y:S06]  /*0be0*/  @P0 BRA `(.L_x_602) ;  /* 0xfffffffc00a40947 */ /* 0x000fec000383ffff */
[----:B------:R-:W-:Y:S05]  /*0bf0*/  BSYNC.RECONVERGENT B4 ;  /* 0x0000000000047941 */ /* 0x000fea0003800200 */
.L_x_601:
[----:B------:R-:W-:Y:S01]  /*0c00*/  IMAD.MOV.U32 R10, RZ, RZ, R4 ;  /* 0x000000ffff0a7224 */ /* 0x000fe200078e0004 */
[----:B------:R1:W-:Y:S04]  /*0c10*/  STL.U8 [R12], RZ ;  /* 0x000000ff0c007387 */ /* 0x0003e80000100000 */
[----:B------:R-:W-:-:S04]  /*0c20*/  ISETP.GE.U32.AND P0, PT, R13, R10, PT ;  /* 0x0000000a0d00720c */ /* 0x000fc80003f06070 */
[----:B------:R-:W-:-:S13]  /*0c30*/  ISETP.GE.U32.AND.EX P0, PT, R0, R5, PT, P0 ;  /* 0x000000050000720c */ /* 0x000fda0003f06100 */
[----:B-1----:R-:W-:Y:S05]  /*0c40*/  @P0 BRA `(.L_x_600) ;  /* 0x0000000000400947 */ /* 0x002fea0003800000 */
[----:B------:R-:W-:Y:S01]  /*0c50*/  MOV R7, R2 ;  /* 0x0000000200077202 */ /* 0x000fe20000000f00 */
[----:B------:R-:W-:-:S07]  /*0c60*/  IMAD.MOV.U32 R6, RZ, RZ, R13 ;  /* 0x000000ffff067224 */ /* 0x000fce00078e000d */
.L_x_603:
[----:B------:R-:W2:Y:S04]  /*0c70*/  LDL.U8 R3, [R7] ;  /* 0x0000000007037983 */ /* 0x000ea80000100000 */
[----:B------:R-:W3:Y:S01]  /*0c80*/  LDL.U8 R2, [R6] ;  /* 0x0000000006027983 */ /* 0x000ee20000100000 */
[----:B------:R-:W-:Y:S01]  /*0c90*/  IADD3 R13, P0, PT, R13, 0x1, RZ ;  /* 0x000000010d0d7810 */ /* 0x000fe20007f1e0ff */
[----:B------:R-:W-:Y:S01]  /*0ca0*/  VIADD R4, R6, 0x1 ;  /* 0x0000000106047836 */ /* 0x000fe20000000000 */
[----:B------:R-:W-:-:S03]  /*0cb0*/  IADD3 R10, P1, PT, R10, -0x1, RZ ;  /* 0xffffffff0a0a7810 */ /* 0x000fc60007f3e0ff */
[----:B------:R-:W-:Y:S01]  /*0cc0*/  IMAD.X R0, RZ, RZ, R0, P0 ;  /* 0x000000ffff007224 */ /* 0x000fe200000e0600 */
[----:B------:R-:W-:Y:S02]  /*0cd0*/  IADD3.X R5, PT, PT, R5, -0x1, RZ, P1, !PT ;  /* 0xffffffff05057810 */ /* 0x000fe40000ffe4ff */
[----:B------:R-:W-:-:S04]  /*0ce0*/  ISETP.GE.U32.AND P0, PT, R13, R10, PT ;  /* 0x0000000a0d00720c */ /* 0x000fc80003f06070 */
[----:B------:R-:W-:Y:S01]  /*0cf0*/  ISETP.GE.U32.AND.EX P0, PT, R0, R5, PT, P0 ;  /* 0x000000050000720c */ /* 0x000fe20003f06100 */
[----:B--2---:R0:W-:Y:S04]  /*0d00*/  STL.U8 [R6], R3 ;  /* 0x0000000306007387 */ /* 0x0041e80000100000 */
[----:B---3--:R1:W-:Y:S01]  /*0d10*/  STL.U8 [R7], R2 ;  /* 0x0000000207007387 */ /* 0x0083e20000100000 */
[----:B0-----:R-:W-:Y:S02]  /*0d20*/  IMAD.MOV.U32 R6, RZ, RZ, R4 ;  /* 0x000000ffff067224 */ /* 0x001fe400078e0004 */
[----:B-1----:R-:W-:-:S05]  /*0d30*/  VIADD R7, R7, 0xffffffff ;  /* 0xffffffff07077836 */ /* 0x002fca0000000000 */
[----:B------:R-:W-:Y:S05]  /*0d40*/  @!P0 BRA `(.L_x_603) ;  /* 0xfffffffc00c88947 */ /* 0x000fea000383ffff */
.L_x_600:
[----:B------:R-:W-:Y:S05]  /*0d50*/  BSYNC.RECONVERGENT B3 ;  /* 0x0000000000037941 */ /* 0x000fea0003800200 */
.L_x_599:
[----:B------:R1:W-:Y:S04]  /*0d60*/  STL.U8 [R12], RZ ;  /* 0x000000ff0c007387 */ /* 0x0003e80000100000 */
[----:B------:R-:W2:Y:S01]  /*0d70*/  LDL.U8 R0, [R1] ;  /* 0x0000000001007983 */ /* 0x000ea20000100000 */
[----:B------:R-:W-:Y:S02]  /*0d80*/  CS2R R2, SRZ ;  /* 0x0000000000027805 */ /* 0x000fe4000001ff00 */
[----:B--2---:R-:W-:-:S13]  /*0d90*/  ISETP.NE.AND P0, PT, R0, RZ, PT ;  /* 0x000000ff0000720c */ /* 0x004fda0003f05270 */
[----:B-1----:R-:W-:Y:S05]  /*0da0*/  @!P0 BRA `(.L_x_590) ;  /* 0x0000000000388947 */ /* 0x002fea0003800000 */
[----:B------:R-:W-:Y:S02]  /*0db0*/  PRMT R6, R0, 0x7610, R6 ;  /* 0x0000761000067816 */ /* 0x000fe40000000006 */
[----:B------:R-:W-:Y:S02]  /*0dc0*/  CS2R R2, SRZ ;  /* 0x0000000000027805 */ /* 0x000fe4000001ff00 */
[----:B------:R-:W-:-:S07]  /*0dd0*/  MOV R0, R1 ;  /* 0x0000000100007202 */ /* 0x000fce0000000f00 */
.L_x_604:
[----:B0-----:R-:W-:Y:S02]  /*0de0*/  LOP3.LUT R4, R6, 0xffff, RZ, 0xc0, !PT ;  /* 0x0000ffff06047812 */ /* 0x001fe400078ec0ff */
[----:B------:R0:W2:Y:S01]  /*0df0*/  LDL.U8 R6, [R0+0x1] ;  /* 0x0000010000067983 */ /* 0x0000a20000100000 */
[----:B------:R-:W-:Y:S01]  /*0e00*/  IMAD R3, R3, 0xa, RZ ;  /* 0x0000000a03037824 */ /* 0x000fe200078e02ff */
[----:B------:R-:W-:-:S04]  /*0e10*/  PRMT R4, R4, 0x8880, RZ ;  /* 0x0000888004047816 */ /* 0x000fc800000000ff */
[--C-:B------:R-:W-:Y:S01]  /*0e20*/  SHF.R.S32.HI R5, RZ, 0x1f, R4.reuse ;  /* 0x0000001fff057819 */ /* 0x100fe20000011404 */
[----:B0-----:R-:W-:Y:S02]  /*0e30*/  VIADD R0, R0, 0x1 ;  /* 0x0000000100007836 */ /* 0x001fe40000000000 */
[----:B------:R-:W-:-:S03]  /*0e40*/  IMAD.WIDE.U32 R4, R2, 0xa, R4 ;  /* 0x0000000a02047825 */ /* 0x000fc600078e0004 */
[----:B------:R-:W-:-:S04]  /*0e50*/  IADD3 R2, P1, PT, R4, -0x30, RZ ;  /* 0xffffffd004027810 */ /* 0x000fc80007f3e0ff */
[----:B------:R-:W-:Y:S02]  /*0e60*/  IADD3.X R3, PT, PT, R5, -0x1, R3, P1, !PT ;  /* 0xffffffff05037810 */ /* 0x000fe40000ffe403 */
[----:B--2---:R-:W-:-:S13]  /*0e70*/  ISETP.NE.AND P0, PT, R6, RZ, PT ;  /* 0x000000ff0600720c */ /* 0x004fda0003f05270 */
[----:B------:R-:W-:Y:S05]  /*0e80*/  @P0 BRA `(.L_x_604) ;  /* 0xfffffffc00d40947 */ /* 0x000fea000383ffff */
.L_x_590:
[----:B------:R-:W-:Y:S05]  /*0e90*/  BSYNC.RECONVERGENT B0 ;  /* 0x0000000000007941 */ /* 0x000fea0003800200 */
.L_x_589:
[----:B------:R-:W-:Y:S05]  /*0ea0*/  BRA `(.L_x_605) ;  /* 0x0000000000147947 */ /* 0x000fea0003800000 */
.L_x_588:
[-C--:B-----5:R-:W-:Y:S02]  /*0eb0*/  IMAD R11, R11, R2.reuse, RZ ;  /* 0x000000020b0b7224 */ /* 0x0a0fe400078e02ff */
[----:B------:R-:W-:-:S04]  /*0ec0*/  IMAD.WIDE.U32 R4, R10, R2, RZ ;  /* 0x000000020a047225 */ /* 0x000fc800078e00ff */
[----:B------:R-:W-:Y:S02]  /*0ed0*/  IMAD R3, R10, R3, R11 ;  /* 0x000000030a037224 */ /* 0x000fe400078e020b */
[----:B------:R-:W-:Y:S02]  /*0ee0*/  IMAD.MOV.U32 R2, RZ, RZ, R4 ;  /* 0x000000ffff027224 */ /* 0x000fe400078e0004 */
[----:B------:R-:W-:-:S07]  /*0ef0*/  IMAD.IADD R3, R5, 0x1, R3 ;  /* 0x0000000105037824 */ /* 0x000fce00078e0203 */
.L_x_605:
[----:B------:R-:W-:Y:S05]  /*0f00*/  BSYNC.RECONVERGENT B1 ;  /* 0x0000000000017941 */ /* 0x000fea0003800200 */
.L_x_587:
[----:B------:R-:W-:-:S05]  /*0f10*/  VIADD R19, R19, 0x1 ;  /* 0x0000000113137836 */ /* 0x000fca0000000000 */
[----:B------:R-:W-:-:S13]  /*0f20*/  ISETP.GE.AND P0, PT, R19, R22, PT ;  /* 0x000000161300720c */ /* 0x000fda0003f06270 */
[----:B------:R-:W-:Y:S05]  /*0f30*/  @!P0 BRA `(.L_x_606) ;  /* 0xfffffff000dc8947 */ /* 0x000fea000383ffff */
.L_x_585:
[----:B------:R-:W-:Y:S05]  /*0f40*/  BSYNC.RECONVERGENT B2 ;  /* 0x0000000000027941 */ /* 0x000fea0003800200 */
.L_x_584:
[----:B-----5:R-:W-:-:S04]  /*0f50*/  ISETP.NE.U32.AND P0, PT, R2, R8, PT ;  /* 0x000000080200720c */ /* 0x020fc80003f05070 */
[----:B------:R-:W-:-:S13]  /*0f60*/  ISETP.NE.AND.EX P0, PT, R3, R9, PT, P0 ;  /* 0x000000090300720c */ /* 0x000fda0003f05300 */
[----:B------:R-:W1:Y:S02]  /*0f70*/  @!P0 LDC.64 R2, c[0x0][0x3a8] ;  /* 0x0000ea00ff028b82 */ /* 0x000e640000000a00 */
[----:B-1----:R-:W-:-:S04]  /*0f80*/  @!P0 LEA R2, P1, R21, R2, 0x3 ;  /* 0x0000000215028211 */ /* 0x002fc800078218ff */
[----:B------:R-:W-:-:S05]  /*0f90*/  @!P0 LEA.HI.X R3, R21, R3, R24, 0x3, P1 ;  /* 0x0000000315038211 */ /* 0x000fca00008f1c18 */
[----:B------:R1:W-:Y:S01]  /*0fa0*/  @!P0 STG.E.64 desc[UR4][R2.64], R8 ;  /* 0x0000000802008986 */ /* 0x0003e2000c101b04 */
[----:B------:R-:W-:Y:S05]  /*0fb0*/  @!P0 EXIT ;  /* 0x000000000000894d */ /* 0x000fea0003800000 */
[----:B------:R-:W1:Y:S02]  /*0fc0*/  LDCU.64 UR6, c[0x0][0x3a8] ;  /* 0x00007500ff0677ac */ /* 0x000e640008000a00 */
[----:B-1----:R-:W-:-:S04]  /*0fd0*/  LEA R2, P0, R21, UR6, 0x3 ;  /* 0x0000000615027c11 */ /* 0x002fc8000f8018ff */
[----:B------:R-:W-:-:S05]  /*0fe0*/  LEA.HI.X R3, R21, UR7, R24, 0x3, P0 ;  /* 0x0000000715037c11 */ /* 0x000fca00080f1c18 */
[----:B------:R-:W-:Y:S01]  /*0ff0*/  STG.E.64 desc[UR4][R2.64], RZ ;  /* 0x000000ff02007986 */ /* 0x000fe2000c101b04 */
[----:B------:R-:W-:Y:S05]  /*1000*/  EXIT ;  /* 0x000000000000794d */ /* 0x000fea0003800000 */
.L_x_586:
[----:B------:R-:W0:Y:S02]  /*1010*/  LDCU.64 UR6, c[0x0][0x3a8] ;  /* 0x00007500ff0677ac */ /* 0x000e240008000a00 */
[----:B0-----:R-:W-:-:S04]  /*1020*/  LEA R2, P0, R21, UR6, 0x3 ;  /* 0x0000000615027c11 */ /* 0x001fc8000f8018ff */
[----:B------:R-:W-:-:S05]  /*1030*/  LEA.HI.X R3, R21, UR7, R24, 0x3, P0 ;  /* 0x0000000715037c11 */ /* 0x000fca00080f1c18 */
[----:B------:R-:W-:Y:S01]  /*1040*/  STG.E.64 desc[UR4][R2.64], RZ ;  /* 0x000000ff02007986 */ /* 0x000fe2000c101b04 */
[----:B------:R-:W-:Y:S05]  /*1050*/  EXIT ;  /* 0x000000000000794d */ /* 0x000fea0003800000 */
.L_x_607:
        /* <DEDUP_REMOVED lines=10> */
.L_x_627:


//--------------------- .text._Z17calc_state_kerneliPlPiS_S0_S_ --------------------------
	.section	.text._Z17calc_state_kerneliPlPiS_S0_S_,"ax",@progbits
	.align	128
        .global         _Z17calc_state_kerneliPlPiS_S0_S_
        .type           _Z17calc_state_kerneliPlPiS_S0_S_,@function
        .size           _Z17calc_state_kerneliPlPiS_S0_S_,(.L_x_628 - _Z17calc_state_kerneliPlPiS_S0_S_)
        .other          _Z17calc_state_kerneliPlPiS_S0_S_,@"STO_CUDA_ENTRY STV_DEFAULT"
_Z17calc_state_kerneliPlPiS_S0_S_:
.text._Z17calc_state_kerneliPlPiS_S0_S_:
[----:B------:R-:W-:Y:S01]  /*0000*/  LDC R1, c[0x0][0x37c] ;  /* 0x0000df00ff017b82 */ /* 0x000fe20000000800 */
[----:B------:R-:W0:Y:S07]  /*0010*/  S2R R3, SR_TID.X ;  /* 0x0000000000037919 */ /* 0x000e2e0000002100 */
[----:B------:R-:W0:Y:S01]  /*0020*/  S2UR UR4, SR_CTAID.X ;  /* 0x00000000000479c3 */ /* 0x000e220000002500 */
[----:B------:R-:W1:Y:S07]  /*0030*/  LDCU UR5, c[0x0][0x380] ;  /* 0x00007000ff0577ac */ /* 0x000e6e0008000800 */
[----:B------:R-:W0:Y:S02]  /*0040*/  LDC R0, c[0x0][0x360] ;  /* 0x0000d800ff007b82 */ /* 0x000e240000000800 */
[----:B0-----:R-:W-:-:S05]  /*0050*/  IMAD R0, R0, UR4, R3 ;  /* 0x0000000400007c24 */ /* 0x001fca000f8e0203 */
[----:B-1----:R-:W-:-:S13]  /*0060*/  ISETP.GE.AND P0, PT, R0, UR5, PT ;  /* 0x0000000500007c0c */ /* 0x002fda000bf06270 */
[----:B------:R-:W-:Y:S05]  /*0070*/  @P0 EXIT ;  /* 0x000000000000094d */ /* 0x000fea0003800000 */
[----:B------:R-:W0:Y:S01]  /*0080*/  LDC.64 R2, c[0x0][0x3a0] ;  /* 0x0000e800ff027b82 */ /* 0x000e220000000a00 */
[----:B------:R-:W-:Y:S01]  /*0090*/  BSSY.RECONVERGENT B0, `(.L_x_608) ;  /* 0x0000009000007945 */ /* 0x000fe20003800200 */
[----:B------:R-:W-:Y:S01]  /*00a0*/  IMAD.MOV.U32 R5, RZ, RZ, RZ ;  /* 0x000000ffff057224 */ /* 0x000fe200078e00ff */
[----:B------:R-:W1:Y:S06]  /*00b0*/  LDCU.64 UR4, c[0x0][0x358] ;  /* 0x00006b00ff0477ac */ /* 0x000e6c0008000a00 */
.L_x_609:
[----:B0-----:R-:W-:-:S05]  /*00c0*/  IMAD.WIDE.U32 R8, R5, 0x4, R2 ;  /* 0x0000000405087825 */ /* 0x001fca00078e0002 */
[----:B-1----:R-:W2:Y:S01]  /*00d0*/  LDG.E R7, desc[UR4][R8.64] ;  /* 0x0000000408077981 */ /* 0x002ea2000c1e1900 */
[----:B------:R-:W-:Y:S01]  /*00e0*/  IMAD.MOV.U32 R15, RZ, RZ, R5 ;  /* 0x000000ffff0f7224 */ /* 0x000fe200078e0005 */
[----:B------:R-:W-:Y:S02]  /*00f0*/  IADD3 R5, PT, PT, R5, 0x1, RZ ;  /* 0x0000000105057810 */ /* 0x000fe40007ffe0ff */
[----:B--2---:R-:W-:-:S13]  /*0100*/  ISETP.GT.AND P0, PT, R7, R0, PT ;  /* 0x000000000700720c */ /* 0x004fda0003f04270 */
[----:B------:R-:W-:Y:S05]  /*0110*/  @!P0 BRA `(.L_x_609) ;  /* 0xfffffffc00e88947 */ /* 0x000fea000383ffff */
[----:B------:R-:W-:Y:S05]  /*0120*/  BSYNC.RECONVERGENT B0 ;  /* 0x0000000000007941 */ /* 0x000fea0003800200 */
.L_x_608:
[----:B------:R-:W0:Y:S01]  /*0130*/  LDC.64 R2, c[0x0][0x390] ;  /* 0x0000e400ff027b82 */ /* 0x000e220000000a00 */
[----:B------:R-:W-:Y:S01]  /*0140*/  ISETP.NE.AND P0, PT, R15, RZ, PT ;  /* 0x000000ff0f00720c */ /* 0x000fe20003f05270 */
[----:B------:R-:W-:-:S06]  /*0150*/  IMAD.MOV.U32 R5, RZ, RZ, RZ ;  /* 0x000000ffff057224 */ /* 0x000fcc00078e00ff */
[----:B------:R-:W1:Y:S01]  /*0160*/  LDC.64 R6, c[0x0][0x388] ;  /* 0x0000e200ff067b82 */ /* 0x000e620000000a00 */
[----:B0-----:R-:W-:-:S07]  /*0170*/  IMAD.WIDE.U32 R10, R15, 0x4, R2 ;  /* 0x000000040f0a7825 */ /* 0x001fce00078e0002 */
[----:B------:R-:W0:Y:S01]  /*0180*/  LDC.64 R2, c[0x0][0x398] ;  /* 0x0000e600ff027b82 */ /* 0x000e220000000a00 */
[----:B------:R-:W1:Y:S04]  /*0190*/  @P0 LDG.E R5, desc[UR4][R10.64+-0x4] ;  /* 0xfffffc040a050981 */ /* 0x000e68000c1e1900 */
[----:B------:R-:W2:Y:S01]  /*01a0*/  LDG.E R4, desc[UR4][R10.64] ;  /* 0x000000040a047981 */ /* 0x000ea2000c1e1900 */
[----:B------:R-:W-:-:S06]  /*01b0*/  HFMA2 R13, -RZ, RZ, 0, 0 ;  /* 0x00000000ff0d7431 */ /* 0x000fcc00000001ff */
[----:B------:R3:W5:Y:S01]  /*01c0*/  @P0 LDG.E R13, desc[UR4][R8.64+-0x4] ;  /* 0xfffffc04080d0981 */ /* 0x000762000c1e1900 */
[----:B0-----:R-:W-:-:S06]  /*01d0*/  IMAD.WIDE.U32 R2, R15, 0x8, R2 ;  /* 0x000000080f027825 */ /* 0x001fcc00078e0002 */
[----:B------:R-:W5:Y:S01]  /*01e0*/  LDG.E.64 R2, desc[UR4][R2.64] ;  /* 0x0000000402027981 */ /* 0x000f62000c1e1b00 */
[----:B-1----:R-:W-:-:S06]  /*01f0*/  IMAD.WIDE R6, R5, 0x8, R6 ;  /* 0x0000000805067825 */ /* 0x002fcc00078e0206 */
[----:B------:R-:W5:Y:S01]  /*0200*/  LDG.E.64 R6, desc[UR4][R6.64] ;  /* 0x0000000406067981 */ /* 0x000f62000c1e1b00 */
[----:B------:R-:W-:-:S05]  /*0210*/  VIADD R5, R5, 0x1 ;  /* 0x0000000105057836 */ /* 0x000fca0000000000 */
[----:B--2---:R-:W-:Y:S01]  /*0220*/  ISETP.GE.AND P0, PT, R5, R4, PT ;  /* 0x000000040500720c */ /* 0x004fe20003f06270 */
[----:B------:R-:W-:-:S12]  /*0230*/  BSSY.RECONVERGENT B0, `(.L_x_610) ;  /* 0x0000016000007945 */ /* 0x000fd80003800200 */
[----:B---3--:R-:W-:Y:S05]  /*0240*/  @P0 BRA `(.L_x_611) ;  /* 0x0000000000500947 */ /* 0x008fea0003800000 */
[----:B------:R-:W0:Y:S01]  /*0250*/  LDC.64 R8, c[0x0][0x388] ;  /* 0x0000e200ff087b82 */ /* 0x000e220000000a00 */
[----:B-----5:R-:W-:-:S07]  /*0260*/  IADD3 R14, PT, PT, R0, -R13, RZ ;  /* 0x8000000d000e7210 */ /* 0x020fce0007ffe0ff */
.L_x_613:
[----:B------:R-:W-:-:S04]  /*0270*/  ISETP.GT.U32.AND P0, PT, R6, R2, PT ;  /* 0x000000020600720c */ /* 0x000fc80003f04070 */
[----:B------:R-:W-:-:S13]  /*0280*/  ISETP.GT.AND.EX P0, PT, R7, R3, PT, P0 ;  /* 0x000000030700720c */ /* 0x000fda0003f04300 */
[----:B------:R-:W-:Y:S05]  /*0290*/  @P0 BRA `(.L_x_612) ;  /* 0x0000000000680947 */ /* 0x000fea0003800000 */
[----:B0-----:R-:W-:-:S06]  /*02a0*/  IMAD.WIDE R10, R5, 0x8, R8 ;  /* 0x00000008050a7825 */ /* 0x001fcc00078e0208 */
[----:B------:R-:W2:Y:S01]  /*02b0*/  LDG.E.64 R10, desc[UR4][R10.64] ;  /* 0x000000040a0a7981 */ /* 0x000ea2000c1e1b00 */
[----:B------:R-:W-:Y:S01]  /*02c0*/  VIADD R5, R5, 0x1 ;  /* 0x0000000105057836 */ /* 0x000fe20000000000 */
[----:B------:R-:W-:Y:S02]  /*02d0*/  LOP3.LUT R12, R14, 0x1, RZ, 0xc0, !PT ;  /* 0x000000010e0c7812 */ /* 0x000fe400078ec0ff */
[----:B------:R-:W-:Y:S02]  /*02e0*/  SHF.R.S32.HI R14, RZ, 0x1, R14 ;  /* 0x00000001ff0e7819 */ /* 0x000fe4000001140e */
[----:B------:R-:W-:Y:S01]  /*02f0*/  ISETP.NE.U32.AND P0, PT, R12, 0x1, PT ;  /* 0x000000010c00780c */ /* 0x000fe20003f05070 */
[-C--:B--2---:R-:W-:Y:S01]  /*0300*/  IMAD R16, R11, R6.reuse, RZ ;  /* 0x000000060b107224 */ /* 0x084fe200078e02ff */
[CC--:B------:R-:W-:Y:S01]  /*0310*/  IADD3 R15, P1, PT, R10.reuse, R6.reuse, RZ ;  /* 0x000000060a0f7210 */ /* 0x0c0fe20007f3e0ff */
[----:B------:R-:W-:-:S04]  /*0320*/  IMAD.WIDE.U32 R12, R10, R6, RZ ;  /* 0x000000060a0c7225 */ /* 0x000fc800078e00ff */
[-C--:B------:R-:W-:Y:S01]  /*0330*/  IMAD R17, R10, R7.reuse, R16 ;  /* 0x000000070a117224 */ /* 0x080fe200078e0210 */
[----:B------:R-:W-:Y:S02]  /*0340*/  IADD3.X R7, PT, PT, R11, R7, RZ, P1, !PT ;  /* 0x000000070b077210 */ /* 0x000fe40000ffe4ff */
[----:B------:R-:W-:-:S03]  /*0350*/  ISETP.GE.AND P1, PT, R5, R4, PT ;  /* 0x000000040500720c */ /* 0x000fc60003f26270 */
[----:B------:R-:W-:Y:S01]  /*0360*/  @P0 IMAD.IADD R7, R13, 0x1, R17 ;  /* 0x000000010d070824 */ /* 0x000fe200078e0211 */
[----:B------:R-:W-:-:S09]  /*0370*/  SEL R6, R15, R12, !P0 ;  /* 0x0000000c0f067207 */ /* 0x000fd20004000000 */
[----:B------:R-:W-:Y:S05]  /*0380*/  @!P1 BRA `(.L_x_613) ;  /* 0xfffffffc00b89947 */ /* 0x000fea000383ffff */
.L_x_611:
[----:B------:R-:W-:Y:S05]  /*0390*/  BSYNC.RECONVERGENT B0 ;  /* 0x0000000000007941 */ /* 0x000fea0003800200 */
.L_x_610:
[----:B-----5:R-:W-:-:S04]  /*03a0*/  ISETP.NE.U32.AND P0, PT, R6, R2, PT ;  /* 0x000000020600720c */ /* 0x020fc80003f05070 */
[----:B------:R-:W-:-:S13]  /*03b0*/  ISETP.NE.AND.EX P0, PT, R7, R3, PT, P0 ;  /* 0x000000030700720c */ /* 0x000fda0003f05300 */
[----:B------:R-:W0:Y:S02]  /*03c0*/  @!P0 LDC.64 R4, c[0x0][0x3a8] ;  /* 0x0000ea00ff048b82 */ /* 0x000e240000000a00 */
[----:B0-----:R-:W-:-:S05]  /*03d0*/  @!P0 IMAD.WIDE R4, R0, 0x8, R4 ;  /* 0x0000000800048825 */ /* 0x001fca00078e0204 */
[----:B------:R0:W-:Y:S01]  /*03e0*/  @!P0 STG.E.64 desc[UR4][R4.64], R2 ;  /* 0x0000000204008986 */ /* 0x0001e2000c101b04 */
[----:B------:R-:W-:Y:S05]  /*03f0*/  @!P0 EXIT ;  /* 0x000000000000894d */ /* 0x000fea0003800000 */
[----:B0-----:R-:W0:Y:S02]  /*0400*/  LDC.64 R2, c[0x0][0x3a8] ;  /* 0x0000ea00ff027b82 */ /* 0x001e240000000a00 */
[----:B0-----:R-:W-:-:S05]  /*0410*/  IMAD.WIDE R2, R0, 0x8, R2 ;  /* 0x0000000800027825 */ /* 0x001fca00078e0202 */
[----:B------:R-:W-:Y:S01]  /*0420*/  STG.E.64 desc[UR4][R2.64], RZ ;  /* 0x000000ff02007986 */ /* 0x000fe2000c101b04 */
[----:B------:R-:W-:Y:S05]  /*0430*/  EXIT ;  /* 0x000000000000794d */ /* 0x000fea0003800000 */
.L_x_612:
[----:B------:R-:W1:Y:S02]  /*0440*/  LDC.64 R2, c[0x0][0x3a8] ;  /* 0x0000ea00ff027b82 */ /* 0x000e640000000a00 */
[----:B-1----:R-:W-:-:S05]  /*0450*/  IMAD.WIDE R2, R0, 0x8, R2 ;  /* 0x0000000800027825 */ /* 0x002fca00078e0202 */
[----:B------:R-:W-:Y:S01]  /*0460*/  STG.E.64 desc[UR4][R2.64], RZ ;  /* 0x000000ff02007986 */ /* 0x000fe2000c101b04 */
[----:B------:R-:W-:Y:S05]  /*0470*/  EXIT ;  /* 0x000000000000794d */ /* 0x000fea0003800000 */
.L_x_614:
        /* <DEDUP_REMOVED lines=16> */
.L_x_628:


//--------------------- .nv.shared._ZN3cub18CUB_300001_SM_10006detail6select23DeviceSelectSweepKernelINS2_10policy_hubIlNS0_8NullTypeEiLb0ELNS0_10SelectImplE1EE10Policy1000EN6thrust24THRUST_300001_SM_1000_NS6detail15normal_iteratorINSA_10device_ptrIlEEEEPS5_SF_PlNS0_13ScanTileStateIiLb1EEEN4cuda3std3__410__not_fn_tI7is_zeroEES5_iNS2_19streaming_context_tIlLb1EEELS6_1EEEvT0_T1_T2_T3_T4_T5_T6_T7_iT8_NS1_7vsmem_tE --------------------------
	.section	.nv.shared._ZN3cub18CUB_300001_SM_10006detail6select23DeviceSelectSweepKernelINS2_10policy_hubIlNS0_8NullTypeEiLb0ELNS0_10SelectImplE1EE10Policy1000EN6thrust24THRUST_300001_SM_1000_NS6detail15normal_iteratorINSA_10device_ptrIlEEEEPS5_SF_PlNS0_13ScanTileStateIiLb1EEEN4cuda3std3__410__not_fn_tI7is_zeroEES5_iNS2_19streaming_context_tIlLb1EEELS6_1EEEvT0_T1_T2_T3_T4_T5_T6_T7_iT8_NS1_7vsmem_tE,"aw",@nobits
	.sectionflags	@""
	.align	16
.nv.shared._ZN3cub18CUB_300001_SM_10006detail6select23DeviceSelectSweepKernelINS2_10policy_hubIlNS0_8NullTypeEiLb0ELNS0_10SelectImplE1EE10Policy1000EN6thrust24THRUST_300001_SM_1000_NS6detail15normal_iteratorINSA_10device_ptrIlEEEEPS5_SF_PlNS0_13ScanTileStateIiLb1EEEN4cuda3std3__410__not_fn_tI7is_zeroEES5_iNS2_19streaming_context_tIlLb1EEELS6_1EEEvT0_T1_T2_T3_T4_T5_T6_T7_iT8_NS1_7vsmem_tE:
	.zero		34816


//--------------------- .nv.shared.reserved.0     --------------------------
	.section	.nv.shared.reserved.0,"aw",@nobits
	.weak		__nv_reservedSMEM_offset_0_alias
	.size		__nv_reservedSMEM_offset_0_alias, 0, 64
	.other		__nv_reservedSMEM_offset_0_alias,@"STO_CUDA_RESERVED_SHARED STV_DEFAULT"
__nv_reservedSMEM_offset_0_alias:
	.zero		0
	.zero		64


//--------------------- .nv.global                --------------------------
	.section	.nv.global,"aw",@nobits
.nv.global:
	.type		_ZN34_INTERNAL_8e7d9a97_4_k_cu_53c32de86thrust24THRUST_300001_SM_1000_NS12placeholders2_8E,@object
	.size		_ZN34_INTERNAL_8e7d9a97_4_k_cu_53c32de86thrust24THRUST_300001_SM_1000_NS12placeholders2_8E,(_ZN34_INTERNAL_8e7d9a97_4_k_cu_53c32de84cuda3std3__436_GLOBAL__N__8e7d9a97_4_k_cu_53c32de86ignoreE - _ZN34_INTERNAL_8e7d9a97_4_k_cu_53c32de86thrust24THRUST_300001_SM_1000_NS12placeholders2_8E)
_ZN34_INTERNAL_8e7d9a97_4_k_cu_53c32de86thrust24THRUST_300001_SM_1000_NS12placeholders2_8E:
	.zero		1
	.type		_ZN34_INTERNAL_8e7d9a97_4_k_cu_53c32de84cuda3std3__436_GLOBAL__N__8e7d9a97_4_k_cu_53c32de86ignoreE,@object
	.size		_ZN34_INTERNAL_8e7d9a97_4_k_cu_53c32de84cuda3std3__436_GLOBAL__N__8e7d9a97_4_k_cu_53c32de86ignoreE,(_ZN34_INTERNAL_8e7d9a97_4_k_cu_53c32de84cuda3std6ranges3__45__cpo4dataE - _ZN34_INTERNAL_8e7d9a97_4_k_cu_53c32de84cuda3std3__436_GLOBAL__N__8e7d9a97_4_k_cu_53c32de86ignoreE)
_ZN34_INTERNAL_8e7d9a97_4_k_cu_53c32de84cuda3std3__436_GLOBAL__N__8e7d9a97_4_k_cu_53c32de86ignoreE:
	.zero		1
	.type		_ZN34_INTERNAL_8e7d9a97_4_k_cu_53c32de84cuda3std6ranges3__45__cpo4dataE,@object
	.size		_ZN34_INTERNAL_8e7d9a97_4_k_cu_53c32de84cuda3std6ranges3__45__cpo4dataE,(_ZN34_INTERNAL_8e7d9a97_4_k_cu_53c32de86thrust24THRUST_300001_SM_1000_NS6system3cpp3parE - _ZN34_INTERNAL_8e7d9a97_4_k_cu_53c32de84cuda3std6ranges3__45__cpo4dataE)
_ZN34_INTERNAL_8e7d9a97_4_k_cu_53c32de84cuda3std6ranges3__45__cpo4dataE:
	.zero		1
	.type		_ZN34_INTERNAL_8e7d9a97_4_k_cu_53c32de86thrust24THRUST_300001_SM_1000_NS6system3cpp3parE,@object
	.size		_ZN34_INTERNAL_8e7d9a97_4_k_cu_53c32de86thrust24THRUST_300001_SM_1000_NS6system3cpp3parE,(_ZN34_INTERNAL_8e7d9a97_4_k_cu_53c32de84cuda3std3__45__cpo5beginE - _ZN34_INTERNAL_8e7d9a97_4_k_cu_53c32de86thrust24THRUST_300001_SM_1000_NS6system3cpp3parE)
_ZN34_INTERNAL_8e7d9a97_4_k_cu_53c32de86thrust24THRUST_300001_SM_1000_NS6system3cpp3parE:
	.zero		1
	.type		_ZN34_INTERNAL_8e7d9a97_4_k_cu_53c32de84cuda3std3__45__cpo5beginE,@object
	.size		_ZN34_INTERNAL_8e7d9a97_4_k_cu_53c32de84cuda3std3__45__cpo5beginE,(_ZN34_INTERNAL_8e7d9a97_4_k_cu_53c32de84cuda3std6ranges3__45__cpo5beginE - _ZN34_INTERNAL_8e7d9a97_4_k_cu_53c32de84cuda3std3__45__cpo5beginE)
_ZN34_INTERNAL_8e7d9a97_4_k_cu_53c32de84cuda3std3__45__cpo5beginE:
	.zero		1
	.type		_ZN34_INTERNAL_8e7d9a97_4_k_cu_53c32de84cuda3std6ranges3__45__cpo5beginE,@object
	.size		_ZN34_INTERNAL_8e7d9a97_4_k_cu_53c32de84cuda3std6ranges3__45__cpo5beginE,(_ZN34_INTERNAL_8e7d9a97_4_k_cu_53c32de86thrust24THRUST_300001_SM_1000_NS6deviceE - _ZN34_INTERNAL_8e7d9a97_4_k_cu_53c32de84cuda3std6ranges3__45__cpo5beginE)
_ZN34_INTERNAL_8e7d9a97_4_k_cu_53c32de84cuda3std6ranges3__45__cpo5beginE:
	.zero		1
	.type		_ZN34_INTERNAL_8e7d9a97_4_k_cu_53c32de86thrust24THRUST_300001_SM_1000_NS6deviceE,@object
	.size		_ZN34_INTERNAL_8e7d9a97_4_k_cu_53c32de86thrust24THRUST_300001_SM_1000_NS6deviceE,(_ZN34_INTERNAL_8e7d9a97_4_k_cu_53c32de84cuda3std3__47nulloptE - _ZN34_INTERNAL_8e7d9a97_4_k_cu_53c32de86thrust24THRUST_300001_SM_1000_NS6deviceE)
_ZN34_INTERNAL_8e7d9a97_4_k_cu_53c32de86thrust24THRUST_300001_SM_1000_NS6deviceE:
	.zero		1
	.type		_ZN34_INTERNAL_8e7d9a97_4_k_cu_53c32de84cuda3std3__47nulloptE,@object
	.size		_ZN34_INTERNAL_8e7d9a97_4_k_cu_53c32de84cuda3std3__47nulloptE,(_ZN34_INTERNAL_8e7d9a97_4_k_cu_53c32de84cuda3std6ranges3__45__cpo8distanceE - _ZN34_INTERNAL_8e7d9a97_4_k_cu_53c32de84cuda3std3__47nulloptE)
_ZN34_INTERNAL_8e7d9a97_4_k_cu_53c32de84cuda3std3__47nulloptE:
	.zero		1
	.type		_ZN34_INTERNAL_8e7d9a97_4_k_cu_53c32de84cuda3std6ranges3__45__cpo8distanceE,@object
	.size		_ZN34_INTERNAL_8e7d9a97_4_k_cu_53c32de84cuda3std6ranges3__45__cpo8distanceE,(_ZN34_INTERNAL_8e7d9a97_4_k_cu_53c32de86thrust24THRUST_300001_SM_1000_NS12placeholders2_4E - _ZN34_INTERNAL_8e7d9a97_4_k_cu_53c32de84cuda3std6ranges3__45__cpo8distanceE)
_ZN34_INTERNAL_8e7d9a97_4_k_cu_53c32de84cuda3std6ranges3__45__cpo8distanceE:
	.zero		1
	.type		_ZN34_INTERNAL_8e7d9a97_4_k_cu_53c32de86thrust24THRUST_300001_SM_1000_NS12placeholders2_4E,@object
	.size		_ZN34_INTERNAL_8e7d9a97_4_k_cu_53c32de86thrust24THRUST_300001_SM_1000_NS12placeholders2_4E,(_ZN34_INTERNAL_8e7d9a97_4_k_cu_53c32de84cuda3std3__45__cpo6rbeginE - _ZN34_INTERNAL_8e7d9a97_4_k_cu_53c32de86thrust24THRUST_300001_SM_1000_NS12placeholders2_4E)
_ZN34_INTERNAL_8e7d9a97_4_k_cu_53c32de86thrust24THRUST_300001_SM_1000_NS12placeholders2_4E:
	.zero		1
	.type		_ZN34_INTERNAL_8e7d9a97_4_k_cu_53c32de84cuda3std3__45__cpo6rbeginE,@object
	.size		_ZN34_INTERNAL_8e7d9a97_4_k_cu_53c32de84cuda3std3__45__cpo6rbeginE,(_ZN34_INTERNAL_8e7d9a97_4_k_cu_53c32de84cuda3std6ranges3__45__cpo7advanceE - _ZN34_INTERNAL_8e7d9a97_4_k_cu_53c32de84cuda3std3__45__cpo6rbeginE)
_ZN34_INTERNAL_8e7d9a97_4_k_cu_53c32de84cuda3std3__45__cpo6rbeginE:
	.zero		1
	.type		_ZN34_INTERNAL_8e7d9a97_4_k_cu_53c32de84cuda3std6ranges3__45__cpo7advanceE,@object
	.size		_ZN34_INTERNAL_8e7d9a97_4_k_cu_53c32de84cuda3std6ranges3__45__cpo7advanceE,(_ZN34_INTERNAL_8e7d9a97_4_k_cu_53c32de86thrust24THRUST_300001_SM_1000_NS12placeholders3_10E - _ZN34_INTERNAL_8e7d9a97_4_k_cu_53c32de84cuda3std6ranges3__45__cpo7advanceE)
_ZN34_INTERNAL_8e7d9a97_4_k_cu_53c32de84cuda3std6ranges3__45__cpo7advanceE:
	.zero		1
	.type		_ZN34_INTERNAL_8e7d9a97_4_k_cu_53c32de86thrust24THRUST_300001_SM_1000_NS12placeholders3_10E,@object
	.size		_ZN34_INTERNAL_8e7d9a97_4_k_cu_53c32de86thrust24THRUST_300001_SM_1000_NS12placeholders3_10E,(_ZN34_INTERNAL_8e7d9a97_4_k_cu_53c32de84cuda3std3__48in_placeE - _ZN34_INTERNAL_8e7d9a97_4_k_cu_53c32de86thrust24THRUST_300001_SM_1000_NS12placeholders3_10E)
_ZN34_INTERNAL_8e7d9a97_4_k_cu_53c32de86thrust24THRUST_300001_SM_1000_NS12placeholders3_10E:
	.zero		1
	.type		_ZN34_INTERNAL_8e7d9a97_4_k_cu_53c32de84cuda3std3__48in_placeE,@object
	.size		_ZN34_INTERNAL_8e7d9a97_4_k_cu_53c32de84cuda3std3__48in_placeE,(_ZN34_INTERNAL_8e7d9a97_4_k_cu_53c32de84cuda3std6ranges3__45__cpo4sizeE - _ZN34_INTERNAL_8e7d9a97_4_k_cu_53c32de84cuda3std3__48in_placeE)
_ZN34_INTERNAL_8e7d9a97_4_k_cu_53c32de84cuda3std3__48in_placeE:
	.zero		1
	.type		_ZN34_INTERNAL_8e7d9a97_4_k_cu_53c32de84cuda3std6ranges3__45__cpo4sizeE,@object
	.size		_ZN34_INTERNAL_8e7d9a97_4_k_cu_53c32de84cuda3std6ranges3__45__cpo4sizeE,(_ZN34_INTERNAL_8e7d9a97_4_k_cu_53c32de86thrust24THRUST_300001_SM_1000_NS12placeholders2_2E - _ZN34_INTERNAL_8e7d9a97_4_k_cu_53c32de84cuda3std6ranges3__45__cpo4sizeE)
_ZN34_INTERNAL_8e7d9a97_4_k_cu_53c32de84cuda3std6ranges3__45__cpo4sizeE:
	.zero		1
	.type		_ZN34_INTERNAL_8e7d9a97_4_k_cu_53c32de86thrust24THRUST_300001_SM_1000_NS12placeholders2_2E,@object
	.size		_ZN34_INTERNAL_8e7d9a97_4_k_cu_53c32de86thrust24THRUST_300001_SM_1000_NS12placeholders2_2E,(_ZN34_INTERNAL_8e7d9a97_4_k_cu_53c32de84cuda3std3__45__cpo6cbeginE - _ZN34_INTERNAL_8e7d9a97_4_k_cu_53c32de86thrust24THRUST_300001_SM_1000_NS12placeholders2_2E)
_ZN34_INTERNAL_8e7d9a97_4_k_cu_53c32de86thrust24THRUST_300001_SM_1000_NS12placeholders2_2E:
	.zero		1
	.type		_ZN34_INTERNAL_8e7d9a97_4_k_cu_53c32de84cuda3std3__45__cpo6cbeginE,@object
	.size		_ZN34_INTERNAL_8e7d9a97_4_k_cu_53c32de84cuda3std3__45__cpo6cbeginE,(_ZN34_INTERNAL_8e7d9a97_4_k_cu_53c32de84cuda3std6ranges3__45__cpo6cbeginE - _ZN34_INTERNAL_8e7d9a97_4_k_cu_53c32de84cuda3std3__45__cpo6cbeginE)
_ZN34_INTERNAL_8e7d9a97_4_k_cu_53c32de84cuda3std3__45__cpo6cbeginE:
	.zero		1
	.type		_ZN34_INTERNAL_8e7d9a97_4_k_cu_53c32de84cuda3std6ranges3__45__cpo6cbeginE,@object
	.size		_ZN34_INTERNAL_8e7d9a97_4_k_cu_53c32de84cuda3std6ranges3__45__cpo6cbeginE,(_ZN34_INTERNAL_8e7d9a97_4_k_cu_53c32de86thrust24THRUST_300001_SM_1000_NS12placeholders2_6E - _ZN34_INTERNAL_8e7d9a97_4_k_cu_53c32de84cuda3std6ranges3__45__cpo6cbeginE)
_ZN34_INTERNAL_8e7d9a97_4_k_cu_53c32de84cuda3std6ranges3__45__cpo6cbeginE:
	.zero		1
	.type		_ZN34_INTERNAL_8e7d9a97_4_k_cu_53c32de86thrust24THRUST_300001_SM_1000_NS12placeholders2_6E,@object
	.size		_ZN34_INTERNAL_8e7d9a97_4_k_cu_53c32de86thrust24THRUST_300001_SM_1000_NS12placeholders2_6E,(_ZN34_INTERNAL_8e7d9a97_4_k_cu_53c32de84cuda3std3__45__cpo7crbeginE - _ZN34_INTERNAL_8e7d9a97_4_k_cu_53c32de86thrust24THRUST_300001_SM_1000_NS12placeholders2_6E)
_ZN34_INTERNAL_8e7d9a97_4_k_cu_53c32de86thrust24THRUST_300001_SM_1000_NS12placeholders2_6E:
	.zero		1
	.type		_ZN34_INTERNAL_8e7d9a97_4_k_cu_53c32de84cuda3std3__45__cpo7crbeginE,@object
	.size		_ZN34_INTERNAL_8e7d9a97_4_k_cu_53c32de84cuda3std3__45__cpo7crbeginE,(_ZN34_INTERNAL_8e7d9a97_4_k_cu_53c32de84cuda3std6ranges3__45__cpo4nextE - _ZN34_INTERNAL_8e7d9a97_4_k_cu_53c32de84cuda3std3__45__cpo7crbeginE)
_ZN34_INTERNAL_8e7d9a97_4_k_cu_53c32de84cuda3std3__45__cpo7crbeginE:
	.zero		1
	.type		_ZN34_INTERNAL_8e7d9a97_4_k_cu_53c32de84cuda3std6ranges3__45__cpo4nextE,@object
	.size		_ZN34_INTERNAL_8e7d9a97_4_k_cu_53c32de84cuda3std6ranges3__45__cpo4nextE,(_ZN34_INTERNAL_8e7d9a97_4_k_cu_53c32de84cuda3std6ranges3__45__cpo4swapE - _ZN34_INTERNAL_8e7d9a97_4_k_cu_53c32de84cuda3std6ranges3__45__cpo4nextE)
_ZN34_INTERNAL_8e7d9a97_4_k_cu_53c32de84cuda3std6ranges3__45__cpo4nextE:
	.zero		1
	.type		_ZN34_INTERNAL_8e7d9a97_4_k_cu_53c32de84cuda3std6ranges3__45__cpo4swapE,@object
	.size		_ZN34_INTERNAL_8e7d9a97_4_k_cu_53c32de84cuda3std6ranges3__45__cpo4swapE,(_ZN34_INTERNAL_8e7d9a97_4_k_cu_53c32de86thrust24THRUST_300001_SM_1000_NS8cuda_cub10par_nosyncE - _ZN34_INTERNAL_8e7d9a97_4_k_cu_53c32de84cuda3std6ranges3__45__cpo4swapE)
_ZN34_INTERNAL_8e7d9a97_4_k_cu_53c32de84cuda3std6ranges3__45__cpo4swapE:
	.zero		1
	.type		_ZN34_INTERNAL_8e7d9a97_4_k_cu_53c32de86thrust24THRUST_300001_SM_1000_NS8cuda_cub10par_nosyncE,@object
	.size		_ZN34_INTERNAL_8e7d9a97_4_k_cu_53c32de86thrust24THRUST_300001_SM_1000_NS8cuda_cub10par_nosyncE,(_ZN34_INTERNAL_8e7d9a97_4_k_cu_53c32de86thrust24THRUST_300001_SM_1000_NS3seqE - _ZN34_INTERNAL_8e7d9a97_4_k_cu_53c32de86thrust24THRUST_300001_SM_1000_NS8cuda_cub10par_nosyncE)
_ZN34_INTERNAL_8e7d9a97_4_k_cu_53c32de86thrust24THRUST_300001_SM_1000_NS8cuda_cub10par_nosyncE:
	.zero		1
	.type		_ZN34_INTERNAL_8e7d9a97_4_k_cu_53c32de86thrust24THRUST_300001_SM_1000_NS3seqE,@object
	.size		_ZN34_INTERNAL_8e7d9a97_4_k_cu_53c32de86thrust24THRUST_300001_SM_1000_NS3seqE,(_ZN34_INTERNAL_8e7d9a97_4_k_cu_53c32de84cuda3std3__420unreachable_sentinelE - _ZN34_INTERNAL_8e7d9a97_4_k_cu_53c32de86thrust24THRUST_300001_SM_1000_NS3seqE)
_ZN34_INTERNAL_8e7d9a97_4_k_cu_53c32de86thrust24THRUST_300001_SM_1000_NS3seqE:
	.zero		1
	.type		_ZN34_INTERNAL_8e7d9a97_4_k_cu_53c32de84cuda3std3__420unreachable_sentinelE,@object
	.size		_ZN34_INTERNAL_8e7d9a97_4_k_cu_53c32de84cuda3std3__420unreachable_sentinelE,(_ZN34_INTERNAL_8e7d9a97_4_k_cu_53c32de84cuda3std6ranges3__45__cpo5ssizeE - _ZN34_INTERNAL_8e7d9a97_4_k_cu_53c32de84cuda3std3__420unreachable_sentinelE)
_ZN34_INTERNAL_8e7d9a97_4_k_cu_53c32de84cuda3std3__420unreachable_sentinelE:
	.zero		1
	.type		_ZN34_INTERNAL_8e7d9a97_4_k_cu_53c32de84cuda3std6ranges3__45__cpo5ssizeE,@object
	.size		_ZN34_INTERNAL_8e7d9a97_4_k_cu_53c32de84cuda3std6ranges3__45__cpo5ssizeE,(_ZN34_INTERNAL_8e7d9a97_4_k_cu_53c32de86thrust24THRUST_300001_SM_1000_NS12placeholders2_3E - _ZN34_INTERNAL_8e7d9a97_4_k_cu_53c32de84cuda3std6ranges3__45__cpo5ssizeE)
_ZN34_INTERNAL_8e7d9a97_4_k_cu_53c32de84cuda3std6ranges3__45__cpo5ssizeE:
	.zero		1
	.type		_ZN34_INTERNAL_8e7d9a97_4_k_cu_53c32de86thrust24THRUST_300001_SM_1000_NS12placeholders2_3E,@object
	.size		_ZN34_INTERNAL_8e7d9a97_4_k_cu_53c32de86thrust24THRUST_300001_SM_1000_NS12placeholders2_3E,(_ZN34_INTERNAL_8e7d9a97_4_k_cu_53c32de84cuda3std3__45__cpo4cendE - _ZN34_INTERNAL_8e7d9a97_4_k_cu_53c32de86thrust24THRUST_300001_SM_1000_NS12placeholders2_3E)
_ZN34_INTERNAL_8e7d9a97_4_k_cu_53c32de86thrust24THRUST_300001_SM_1000_NS12placeholders2_3E:
	.zero		1
	.type		_ZN34_INTERNAL_8e7d9a97_4_k_cu_53c32de84cuda3std3__45__cpo4cendE,@object
	.size		_ZN34_INTERNAL_8e7d9a97_4_k_cu_53c32de84cuda3std3__45__cpo4cendE,(_ZN34_INTERNAL_8e7d9a97_4_k_cu_53c32de84cuda3std6ranges3__45__cpo4cendE - _ZN34_INTERNAL_8e7d9a97_4_k_cu_53c32de84cuda3std3__45__cpo4cendE)
_ZN34_INTERNAL_8e7d9a97_4_k_cu_53c32de84cuda3std3__45__cpo4cendE:
	.zero		1
	.type		_ZN34_INTERNAL_8e7d9a97_4_k_cu_53c32de84cuda3std6ranges3__45__cpo4cendE,@object
	.size		_ZN34_INTERNAL_8e7d9a97_4_k_cu_53c32de84cuda3std6ranges3__45__cpo4cendE,(_ZN34_INTERNAL_8e7d9a97_4_k_cu_53c32de86thrust24THRUST_300001_SM_1000_NS12placeholders2_7E - _ZN34_INTERNAL_8e7d9a97_4_k_cu_53c32de84cuda3std6ranges3__45__cpo4cendE)
_ZN34_INTERNAL_8e7d9a97_4_k_cu_53c32de84cuda3std6ranges3__45__cpo4cendE:
	.zero		1
	.type		_ZN34_INTERNAL_8e7d9a97_4_k_cu_53c32de86thrust24THRUST_300001_SM_1000_NS12placeholders2_7E,@object
	.size		_ZN34_INTERNAL_8e7d9a97_4_k_cu_53c32de86thrust24THRUST_300001_SM_1000_NS12placeholders2_7E,(_ZN34_INTERNAL_8e7d9a97_4_k_cu_53c32de84cuda3std3__45__cpo5crendE - _ZN34_INTERNAL_8e7d9a97_4_k_cu_53c32de86thrust24THRUST_300001_SM_1000_NS12placeholders2_7E)
_ZN34_INTERNAL_8e7d9a97_4_k_cu_53c32de86thrust24THRUST_300001_SM_1000_NS12placeholders2_7E:
	.zero		1
	.type		_ZN34_INTERNAL_8e7d9a97_4_k_cu_53c32de84cuda3std3__45__cpo5crendE,@object
	.size		_ZN34_INTERNAL_8e7d9a97_4_k_cu_53c32de84cuda3std3__45__cpo5crendE,(_ZN34_INTERNAL_8e7d9a97_4_k_cu_53c32de84cuda3std6ranges3__45__cpo4prevE - _ZN34_INTERNAL_8e7d9a97_4_k_cu_53c32de84cuda3std3__45__cpo5crendE)
_ZN34_INTERNAL_8e7d9a97_4_k_cu_53c32de84cuda3std3__45__cpo5crendE:
	.zero		1
	.type		_ZN34_INTERNAL_8e7d9a97_4_k_cu_53c32de84cuda3std6ranges3__45__cpo4prevE,@object
	.size		_ZN34_INTERNAL_8e7d9a97_4_k_cu_53c32de84cuda3std6ranges3__45__cpo4prevE,(_ZN34_INTERNAL_8e7d9a97_4_k_cu_53c32de84cuda3std6ranges3__45__cpo9iter_moveE - _ZN34_INTERNAL_8e7d9a97_4_k_cu_53c32de84cuda3std6ranges3__45__cpo4prevE)
_ZN34_INTERNAL_8e7d9a97_4_k_cu_53c32de84cuda3std6ranges3__45__cpo4prevE:
	.zero		1
	.type		_ZN34_INTERNAL_8e7d9a97_4_k_cu_53c32de84cuda3std6ranges3__45__cpo9iter_moveE,@object
	.size		_ZN34_INTERNAL_8e7d9a97_4_k_cu_53c32de84cuda3std6ranges3__45__cpo9iter_moveE,(_ZN34_INTERNAL_8e7d9a97_4_k_cu_53c32de86thrust24THRUST_300001_SM_1000_NS6system6detail10sequential3seqE - _ZN34_INTERNAL_8e7d9a97_4_k_cu_53c32de84cuda3std6ranges3__45__cpo9iter_moveE)
_ZN34_INTERNAL_8e7d9a97_4_k_cu_53c32de84cuda3std6ranges3__45__cpo9iter_moveE:
	.zero		1
	.type		_ZN34_INTERNAL_8e7d9a97_4_k_cu_53c32de86thrust24THRUST_300001_SM_1000_NS6system6detail10sequential3seqE,@object
	.size		_ZN34_INTERNAL_8e7d9a97_4_k_cu_53c32de86thrust24THRUST_300001_SM_1000_NS6system6detail10sequential3seqE,(_ZN34_INTERNAL_8e7d9a97_4_k_cu_53c32de86thrust24THRUST_300001_SM_1000_NS12placeholders2_9E - _ZN34_INTERNAL_8e7d9a97_4_k_cu_53c32de86thrust24THRUST_300001_SM_1000_NS6system6detail10sequential3seqE)
_ZN34_INTERNAL_8e7d9a97_4_k_cu_53c32de86thrust24THRUST_300001_SM_1000_NS6system6detail10sequential3seqE:
	.zero		1
	.type		_ZN34_INTERNAL_8e7d9a97_4_k_cu_53c32de86thrust24THRUST_300001_SM_1000_NS12placeholders2_9E,@object
	.size		_ZN34_INTERNAL_8e7d9a97_4_k_cu_53c32de86thrust24THRUST_300001_SM_1000_NS12placeholders2_9E,(_ZN34_INTERNAL_8e7d9a97_4_k_cu_53c32de84cuda3std3__419piecewise_constructE - _ZN34_INTERNAL_8e7d9a97_4_k_cu_53c32de86thrust24THRUST_300001_SM_1000_NS12placeholders2_9E)
_ZN34_INTERNAL_8e7d9a97_4_k_cu_53c32de86thrust24THRUST_300001_SM_1000_NS12placeholders2_9E:
	.zero		1
	.type		_ZN34_INTERNAL_8e7d9a97_4_k_cu_53c32de84cuda3std3__419piecewise_constructE,@object
	.size		_ZN34_INTERNAL_8e7d9a97_4_k_cu_53c32de84cuda3std3__419piecewise_constructE,(_ZN34_INTERNAL_8e7d9a97_4_k_cu_53c32de84cuda3std6ranges3__45__cpo5cdataE - _ZN34_INTERNAL_8e7d9a97_4_k_cu_53c32de84cuda3std3__419piecewise_constructE)
_ZN34_INTERNAL_8e7d9a97_4_k_cu_53c32de84cuda3std3__419piecewise_constructE:
	.zero		1
	.type		_ZN34_INTERNAL_8e7d9a97_4_k_cu_53c32de84cuda3std6ranges3__45__cpo5cdataE,@object
	.size		_ZN34_INTERNAL_8e7d9a97_4_k_cu_53c32de84cuda3std6ranges3__45__cpo5cdataE,(_ZN34_INTERNAL_8e7d9a97_4_k_cu_53c32de86thrust24THRUST_300001_SM_1000_NS12placeholders2_1E - _ZN34_INTERNAL_8e7d9a97_4_k_cu_53c32de84cuda3std6ranges3__45__cpo5cdataE)
_ZN34_INTERNAL_8e7d9a97_4_k_cu_53c32de84cuda3std6ranges3__45__cpo5cdataE:
	.zero		1
	.type		_ZN34_INTERNAL_8e7d9a97_4_k_cu_53c32de86thrust24THRUST_300001_SM_1000_NS12placeholders2_1E,@object
	.size		_ZN34_INTERNAL_8e7d9a97_4_k_cu_53c32de86thrust24THRUST_300001_SM_1000_NS12placeholders2_1E,(_ZN34_INTERNAL_8e7d9a97_4_k_cu_53c32de84cuda3std3__45__cpo3endE - _ZN34_INTERNAL_8e7d9a97_4_k_cu_53c32de86thrust24THRUST_300001_SM_1000_NS12placeholders2_1E)
_ZN34_INTERNAL_8e7d9a97_4_k_cu_53c32de86thrust24THRUST_300001_SM_1000_NS12placeholders2_1E:
	.zero		1
	.type		_ZN34_INTERNAL_8e7d9a97_4_k_cu_53c32de84cuda3std3__45__cpo3endE,@object
	.size		_ZN34_INTERNAL_8e7d9a97_4_k_cu_53c32de84cuda3std3__45__cpo3endE,(_ZN34_INTERNAL_8e7d9a97_4_k_cu_53c32de84cuda3std6ranges3__45__cpo3endE - _ZN34_INTERNAL_8e7d9a97_4_k_cu_53c32de84cuda3std3__45__cpo3endE)
_ZN34_INTERNAL_8e7d9a97_4_k_cu_53c32de84cuda3std3__45__cpo3endE:
	.zero		1
	.type		_ZN34_INTERNAL_8e7d9a97_4_k_cu_53c32de84cuda3std6ranges3__45__cpo3endE,@object
	.size		_ZN34_INTERNAL_8e7d9a97_4_k_cu_53c32de84cuda3std6ranges3__45__cpo3endE,(_ZN34_INTERNAL_8e7d9a97_4_k_cu_53c32de86thrust24THRUST_300001_SM_1000_NS12placeholders2_5E - _ZN34_INTERNAL_8e7d9a97_4_k_cu_53c32de84cuda3std6ranges3__45__cpo3endE)
_ZN34_INTERNAL_8e7d9a97_4_k_cu_53c32de84cuda3std6ranges3__45__cpo3endE:
	.zero		1
	.type		_ZN34_INTERNAL_8e7d9a97_4_k_cu_53c32de86thrust24THRUST_300001_SM_1000_NS12placeholders2_5E,@object
	.size		_ZN34_INTERNAL_8e7d9a97_4_k_cu_53c32de86thrust24THRUST_300001_SM_1000_NS12placeholders2_5E,(_ZN34_INTERNAL_8e7d9a97_4_k_cu_53c32de84cuda3std3__45__cpo4rendE - _ZN34_INTERNAL_8e7d9a97_4_k_cu_53c32de86thrust24THRUST_300001_SM_1000_NS12placeholders2_5E)
_ZN34_INTERNAL_8e7d9a97_4_k_cu_53c32de86thrust24THRUST_300001_SM_1000_NS12placeholders2_5E:
	.zero		1
	.type		_ZN34_INTERNAL_8e7d9a97_4_k_cu_53c32de84cuda3std3__45__cpo4rendE,@object
	.size		_ZN34_INTERNAL_8e7d9a97_4_k_cu_53c32de84cuda3std3__45__cpo4rendE,(_ZN34_INTERNAL_8e7d9a97_4_k_cu_53c32de84cuda3std6ranges3__45__cpo9iter_swapE - _ZN34_INTERNAL_8e7d9a97_4_k_cu_53c32de84cuda3std3__45__cpo4rendE)
_ZN34_INTERNAL_8e7d9a97_4_k_cu_53c32de84cuda3std3__45__cpo4rendE:
	.zero		1
	.type		_ZN34_INTERNAL_8e7d9a97_4_k_cu_53c32de84cuda3std6ranges3__45__cpo9iter_swapE,@object
	.size		_ZN34_INTERNAL_8e7d9a97_4_k_cu_53c32de84cuda3std6ranges3__45__cpo9iter_swapE,(_ZN34_INTERNAL_8e7d9a97_4_k_cu_53c32de84cuda3std3__48unexpectE - _ZN34_INTERNAL_8e7d9a97_4_k_cu_53c32de84cuda3std6ranges3__45__cpo9iter_swapE)
_ZN34_INTERNAL_8e7d9a97_4_k_cu_53c32de84cuda3std6ranges3__45__cpo9iter_swapE:
	.zero		1
	.type		_ZN34_INTERNAL_8e7d9a97_4_k_cu_53c32de84cuda3std3__48unexpectE,@object
	.size		_ZN34_INTERNAL_8e7d9a97_4_k_cu_53c32de84cuda3std3__48unexpectE,(_ZN34_INTERNAL_8e7d9a97_4_k_cu_53c32de86thrust24THRUST_300001_SM_1000_NS8cuda_cub3parE - _ZN34_INTERNAL_8e7d9a97_4_k_cu_53c32de84cuda3std3__48unexpectE)
_ZN34_INTERNAL_8e7d9a97_4_k_cu_53c32de84cuda3std3__48unexpectE:
	.zero		1
	.type		_ZN34_INTERNAL_8e7d9a97_4_k_cu_53c32de86thrust24THRUST_300001_SM_1000_NS8cuda_cub3parE,@object
	.size		_ZN34_INTERNAL_8e7d9a97_4_k_cu_53c32de86thrust24THRUST_300001_SM_1000_NS8cuda_cub3parE,(.L_29 - _ZN34_INTERNAL_8e7d9a97_4_k_cu_53c32de86thrust24THRUST_300001_SM_1000_NS8cuda_cub3parE)
_ZN34_INTERNAL_8e7d9a97_4_k_cu_53c32de86thrust24THRUST_300001_SM_1000_NS8cuda_cub3parE:
	.zero		1
.L_29:


//--------------------- .nv.shared._ZN3cub18CUB_300001_SM_10006detail4scan23DeviceCompactInitKernelINS0_13ScanTileStateIiLb1EEEPlEEvT_iT0_ --------------------------
	.section	.nv.shared._ZN3cub18CUB_300001_SM_10006detail4scan23DeviceCompactInitKernelINS0_13ScanTileStateIiLb1EEEPlEEvT_iT0_,"aw",@nobits
	.sectionflags	@""
	.align	16
	.zero		1024


//--------------------- .nv.shared._ZN3cub18CUB_300001_SM_10006detail6reduce28DeviceReduceSingleTileKernelINS2_10policy_hubIlyN4cuda3std3__44plusIlEEE10Policy1000EPlSC_iS9_llNS7_10__identityEEEvT0_T1_T2_T3_T4_T6_ --------------------------
	.section	.nv.shared._ZN3cub18CUB_300001_SM_10006detail6reduce28DeviceReduceSingleTileKernelINS2_10policy_hubIlyN4cuda3std3__44plusIlEEE10Policy1000EPlSC_iS9_llNS7_10__identityEEEvT0_T1_T2_T3_T4_T6_,"aw",@nobits
	.sectionflags	@""
	.align	16
.nv.shared._ZN3cub18CUB_300001_SM_10006detail6reduce28DeviceReduceSingleTileKernelINS2_10policy_hubIlyN4cuda3std3__44plusIlEEE10Policy1000EPlSC_iS9_llNS7_10__identityEEEvT0_T1_T2_T3_T4_T6_:
	.zero		1184


//--------------------- .nv.shared._ZN3cub18CUB_300001_SM_10006detail6reduce18DeviceReduceKernelINS2_10policy_hubIlyN4cuda3std3__44plusIlEEE10Policy1000EN6thrust24THRUST_300001_SM_1000_NS6detail15normal_iteratorINSD_10device_ptrIlEEEEyS9_lNS7_10__identityEEEvT0_PT3_T1_NS0_13GridEvenShareISN_EET2_T4_ --------------------------
	.section	.nv.shared._ZN3cub18CUB_300001_SM_10006detail6reduce18DeviceReduceKernelINS2_10policy_hubIlyN4cuda3std3__44plusIlEEE10Policy1000EN6thrust24THRUST_300001_SM_1000_NS6detail15normal_iteratorINSD_10device_ptrIlEEEEyS9_lNS7_10__identityEEEvT0_PT3_T1_NS0_13GridEvenShareISN_EET2_T4_,"aw",@nobits
	.sectionflags	@""
	.align	16
.nv.shared._ZN3cub18CUB_300001_SM_10006detail6reduce18DeviceReduceKernelINS2_10policy_hubIlyN4cuda3std3__44plusIlEEE10Policy1000EN6thrust24THRUST_300001_SM_1000_NS6detail15normal_iteratorINSD_10device_ptrIlEEEEyS9_lNS7_10__identityEEEvT0_PT3_T1_NS0_13GridEvenShareISN_EET2_T4_:
	.zero		1184


//--------------------- .nv.shared._ZN3cub18CUB_300001_SM_10006detail6reduce28DeviceReduceSingleTileKernelINS2_10policy_hubIlyN4cuda3std3__44plusIlEEE10Policy1000EN6thrust24THRUST_300001_SM_1000_NS6detail15normal_iteratorINSD_10device_ptrIlEEEEPlyS9_llNS7_10__identityEEEvT0_T1_T2_T3_T4_T6_ --------------------------
	.section	.nv.shared._ZN3cub18CUB_300001_SM_10006detail6reduce28DeviceReduceSingleTileKernelINS2_10policy_hubIlyN4cuda3std3__44plusIlEEE10Policy1000EN6thrust24THRUST_300001_SM_1000_NS6detail15normal_iteratorINSD_10device_ptrIlEEEEPlyS9_llNS7_10__identityEEEvT0_T1_T2_T3_T4_T6_,"aw",@nobits
	.sectionflags	@""
	.align	16
.nv.shared._ZN3cub18CUB_300001_SM_10006detail6reduce28DeviceReduceSingleTileKernelINS2_10policy_hubIlyN4cuda3std3__44plusIlEEE10Policy1000EN6thrust24THRUST_300001_SM_1000_NS6detail15normal_iteratorINSD_10device_ptrIlEEEEPlyS9_llNS7_10__identityEEEvT0_T1_T2_T3_T4_T6_:
	.zero		1184


//--------------------- .nv.shared._ZN3cub18CUB_300001_SM_10006detail6reduce28DeviceReduceSingleTileKernelINS2_10policy_hubIljN4cuda3std3__44plusIlEEE10Policy1000EPlSC_iS9_llNS7_10__identityEEEvT0_T1_T2_T3_T4_T6_ --------------------------
	.section	.nv.shared._ZN3cub18CUB_300001_SM_10006detail6reduce28DeviceReduceSingleTileKernelINS2_10policy_hubIljN4cuda3std3__44plusIlEEE10Policy1000EPlSC_iS9_llNS7_10__identityEEEvT0_T1_T2_T3_T4_T6_,"aw",@nobits
	.sectionflags	@""
	.align	16
.nv.shared._ZN3cub18CUB_300001_SM_10006detail6reduce28DeviceReduceSingleTileKernelINS2_10policy_hubIljN4cuda3std3__44plusIlEEE10Policy1000EPlSC_iS9_llNS7_10__identityEEEvT0_T1_T2_T3_T4_T6_:
	.zero		1184


//--------------------- .nv.shared._ZN3cub18CUB_300001_SM_10006detail6reduce18DeviceReduceKernelINS2_10policy_hubIljN4cuda3std3__44plusIlEEE10Policy1000EN6thrust24THRUST_300001_SM_1000_NS6detail15normal_iteratorINSD_10device_ptrIlEEEEjS9_lNS7_10__identityEEEvT0_PT3_T1_NS0_13GridEvenShareISN_EET2_T4_ --------------------------
	.section	.nv.shared._ZN3cub18CUB_300001_SM_10006detail6reduce18DeviceReduceKernelINS2_10policy_hubIljN4cuda3std3__44plusIlEEE10Policy1000EN6thrust24THRUST_300001_SM_1000_NS6detail15normal_iteratorINSD_10device_ptrIlEEEEjS9_lNS7_10__identityEEEvT0_PT3_T1_NS0_13GridEvenShareISN_EET2_T4_,"aw",@nobits
	.sectionflags	@""
	.align	16
.nv.shared._ZN3cub18CUB_300001_SM_10006detail6reduce18DeviceReduceKernelINS2_10policy_hubIljN4cuda3std3__44plusIlEEE10Policy1000EN6thrust24THRUST_300001_SM_1000_NS6detail15normal_iteratorINSD_10device_ptrIlEEEEjS9_lNS7_10__identityEEEvT0_PT3_T1_NS0_13GridEvenShareISN_EET2_T4_:
	.zero		1184


//--------------------- .nv.shared._ZN3cub18CUB_300001_SM_10006detail6reduce28DeviceReduceSingleTileKernelINS2_10policy_hubIljN4cuda3std3__44plusIlEEE10Policy1000EN6thrust24THRUST_300001_SM_1000_NS6detail15normal_iteratorINSD_10device_ptrIlEEEEPljS9_llNS7_10__identityEEEvT0_T1_T2_T3_T4_T6_ --------------------------
	.section	.nv.shared._ZN3cub18CUB_300001_SM_10006detail6reduce28DeviceReduceSingleTileKernelINS2_10policy_hubIljN4cuda3std3__44plusIlEEE10Policy1000EN6thrust24THRUST_300001_SM_1000_NS6detail15normal_iteratorINSD_10device_ptrIlEEEEPljS9_llNS7_10__identityEEEvT0_T1_T2_T3_T4_T6_,"aw",@nobits
	.sectionflags	@""
	.align	16
.nv.shared._ZN3cub18CUB_300001_SM_10006detail6reduce28DeviceReduceSingleTileKernelINS2_10policy_hubIljN4cuda3std3__44plusIlEEE10Policy1000EN6thrust24THRUST_300001_SM_1000_NS6detail15normal_iteratorINSD_10device_ptrIlEEEEPljS9_llNS7_10__identityEEEvT0_T1_T2_T3_T4_T6_:
	.zero		1184


//--------------------- .nv.shared._ZN3cub18CUB_300001_SM_10006detail8for_each13static_kernelINS2_12policy_hub_t12policy_500_tEmN6thrust24THRUST_300001_SM_1000_NS8cuda_cub20__uninitialized_fill7functorINS7_10device_ptrIlEElEEEEvT0_T1_ --------------------------
	.section	.nv.shared._ZN3cub18CUB_300001_SM_10006detail8for_each13static_kernelINS2_12policy_hub_t12policy_500_tEmN6thrust24THRUST_300001_SM_1000_NS8cuda_cub20__uninitialized_fill7functorINS7_10device_ptrIlEElEEEEvT0_T1_,"aw",@nobits
	.sectionflags	@""
	.align	16
	.zero		1024


//--------------------- .nv.shared._ZN3cub18CUB_300001_SM_10006detail11EmptyKernelIvEEvv --------------------------
	.section	.nv.shared._ZN3cub18CUB_300001_SM_10006detail11EmptyKernelIvEEvv,"aw",@nobits
	.sectionflags	@""
	.align	16
	.zero		1024


//--------------------- .nv.shared._ZN6thrust24THRUST_300001_SM_1000_NS8cuda_cub4core6detail13_kernel_agentINS1_8__unique11UniqueAgentINS0_6detail15normal_iteratorINS0_10device_ptrIlEEEESB_N4cuda3std3__48equal_toIlEEiPiEEJSB_SB_SG_SH_iN3cub18CUB_300001_SM_100013ScanTileStateIiLb1EEEmEEEvDpT0_ --------------------------
	.section	.nv.shared._ZN6thrust24THRUST_300001_SM_1000_NS8cuda_cub4core6detail13_kernel_agentINS1_8__unique11UniqueAgentINS0_6detail15normal_iteratorINS0_10device_ptrIlEEEESB_N4cuda3std3__48equal_toIlEEiPiEEJSB_SB_SG_SH_iN3cub18CUB_300001_SM_100013ScanTileStateIiLb1EEEmEEEvDpT0_,"aw",@nobits
	.sectionflags	@""
	.align	16
	.zero		1024


//--------------------- .nv.shared._ZN6thrust24THRUST_300001_SM_1000_NS8cuda_cub4core6detail13_kernel_agentINS1_8__unique9InitAgentIN3cub18CUB_300001_SM_100013ScanTileStateIiLb1EEEPiiEEJSA_mSB_EEEvDpT0_ --------------------------
	.section	.nv.shared._ZN6thrust24THRUST_300001_SM_1000_NS8cuda_cub4core6detail13_kernel_agentINS1_8__unique9InitAgentIN3cub18CUB_300001_SM_100013ScanTileStateIiLb1EEEPiiEEJSA_mSB_EEEvDpT0_,"aw",@nobits
	.sectionflags	@""
	.align	16
	.zero		1024


//--------------------- .nv.shared._Z18calc_state_kernel2lPlPiS_S0_S_ --------------------------
	.section	.nv.shared._Z18calc_state_kernel2lPlPiS_S0_S_,"aw",@nobits
	.sectionflags	@""
	.align	16
	.zero		1024


//--------------------- .nv.shared._Z17calc_state_kerneliPlPiS_S0_S_ --------------------------
	.section	.nv.shared._Z17calc_state_kerneliPlPiS_S0_S_,"aw",@nobits
	.sectionflags	@""
	.align	16
	.zero		1024


//--------------------- .nv.constant0._ZN3cub18CUB_300001_SM_10006detail6select23DeviceSelectSweepKernelINS2_10policy_hubIlNS0_8NullTypeEiLb0ELNS0_10SelectImplE1EE10Policy1000EN6thrust24THRUST_300001_SM_1000_NS6detail15normal_iteratorINSA_10device_ptrIlEEEEPS5_SF_PlNS0_13ScanTileStateIiLb1EEEN4cuda3std3__410__not_fn_tI7is_zeroEES5_iNS2_19streaming_context_tIlLb1EEELS6_1EEEvT0_T1_T2_T3_T4_T5_T6_T7_iT8_NS1_7vsmem_tE --------------------------
	.section	.nv.constant0._ZN3cub18CUB_300001_SM_10006detail6select23DeviceSelectSweepKernelINS2_10policy_hubIlNS0_8NullTypeEiLb0ELNS0_10SelectImplE1EE10Policy1000EN6thrust24THRUST_300001_SM_1000_NS6detail15normal_iteratorINSA_10device_ptrIlEEEEPS5_SF_PlNS0_13ScanTileStateIiLb1EEEN4cuda3std3__410__not_fn_tI7is_zeroEES5_iNS2_19streaming_context_tIlLb1EEELS6_1EEEvT0_T1_T2_T3_T4_T5_T6_T7_iT8_NS1_7vsmem_tE,"a",@progbits
	.sectionflags	@""
	.align	4
.nv.constant0._ZN3cub18CUB_300001_SM_10006detail6select23DeviceSelectSweepKernelINS2_10policy_hubIlNS0_8NullTypeEiLb0ELNS0_10SelectImplE1EE10Policy1000EN6thrust24THRUST_300001_SM_1000_NS6detail15normal_iteratorINSA_10device_ptrIlEEEEPS5_SF_PlNS0_13ScanTileStateIiLb1EEEN4cuda3std3__410__not_fn_tI7is_zeroEES5_iNS2_19streaming_context_tIlLb1EEELS6_1EEEvT0_T1_T2_T3_T4_T5_T6_T7_iT8_NS1_7vsmem_tE:
	.zero		1000


//--------------------- .nv.constant0._ZN3cub18CUB_300001_SM_10006detail4scan23DeviceCompactInitKernelINS0_13ScanTileStateIiLb1EEEPlEEvT_iT0_ --------------------------
	.section	.nv.constant0._ZN3cub18CUB_300001_SM_10006detail4scan23DeviceCompactInitKernelINS0_13ScanTileStateIiLb1EEEPlEEvT_iT0_,"a",@progbits
	.sectionflags	@""
	.align	4
.nv.constant0._ZN3cub18CUB_300001_SM_10006detail4scan23DeviceCompactInitKernelINS0_13ScanTileStateIiLb1EEEPlEEvT_iT0_:
	.zero		920


//--------------------- .nv.constant0._ZN3cub18CUB_300001_SM_10006detail6reduce28DeviceReduceSingleTileKernelINS2_10policy_hubIlyN4cuda3std3__44plusIlEEE10Policy1000EPlSC_iS9_llNS7_10__identityEEEvT0_T1_T2_T3_T4_T6_ --------------------------
	.section	.nv.constant0._ZN3cub18CUB_300001_SM_10006detail6reduce28DeviceReduceSingleTileKernelINS2_10policy_hubIlyN4cuda3std3__44plusIlEEE10Policy1000EPlSC_iS9_llNS7_10__identityEEEvT0_T1_T2_T3_T4_T6_,"a",@progbits
	.sectionflags	@""
	.align	4
.nv.constant0._ZN3cub18CUB_300001_SM_10006detail6reduce28DeviceReduceSingleTileKernelINS2_10policy_hubIlyN4cuda3std3__44plusIlEEE10Policy1000EPlSC_iS9_llNS7_10__identityEEEvT0_T1_T2_T3_T4_T6_:
	.zero		929


//--------------------- .nv.constant0._ZN3cub18CUB_300001_SM_10006detail6reduce18DeviceReduceKernelINS2_10policy_hubIlyN4cuda3std3__44plusIlEEE10Policy1000EN6thrust24THRUST_300001_SM_1000_NS6detail15normal_iteratorINSD_10device_ptrIlEEEEyS9_lNS7_10__identityEEEvT0_PT3_T1_NS0_13GridEvenShareISN_EET2_T4_ --------------------------
	.section	.nv.constant0._ZN3cub18CUB_300001_SM_10006detail6reduce18DeviceReduceKernelINS2_10policy_hubIlyN4cuda3std3__44plusIlEEE10Policy1000EN6thrust24THRUST_300001_SM_1000_NS6detail15normal_iteratorINSD_10device_ptrIlEEEEyS9_lNS7_10__identityEEEvT0_PT3_T1_NS0_13GridEvenShareISN_EET2_T4_,"a",@progbits
	.sectionflags	@""
	.align	4
.nv.constant0._ZN3cub18CUB_300001_SM_10006detail6reduce18DeviceReduceKernelINS2_10policy_hubIlyN4cuda3std3__44plusIlEEE10Policy1000EN6thrust24THRUST_300001_SM_1000_NS6detail15normal_iteratorINSD_10device_ptrIlEEEEyS9_lNS7_10__identityEEEvT0_PT3_T1_NS0_13GridEvenShareISN_EET2_T4_:
	.zero		994


//--------------------- .nv.constant0._ZN3cub18CUB_300001_SM_10006detail6reduce28DeviceReduceSingleTileKernelINS2_10policy_hubIlyN4cuda3std3__44plusIlEEE10Policy1000EN6thrust24THRUST_300001_SM_1000_NS6detail15normal_iteratorINSD_10device_ptrIlEEEEPlyS9_llNS7_10__identityEEEvT0_T1_T2_T3_T4_T6_ --------------------------
	.section	.nv.constant0._ZN3cub18CUB_300001_SM_10006detail6reduce28DeviceReduceSingleTileKernelINS2_10policy_hubIlyN4cuda3std3__44plusIlEEE10Policy1000EN6thrust24THRUST_300001_SM_1000_NS6detail15normal_iteratorINSD_10device_ptrIlEEEEPlyS9_llNS7_10__identityEEEvT0_T1_T2_T3_T4_T6_,"a",@progbits
	.sectionflags	@""
	.align	4
.nv.constant0._ZN3cub18CUB_300001_SM_10006detail6reduce28DeviceReduceSingleTileKernelINS2_10policy_hubIlyN4cuda3std3__44plusIlEEE10Policy1000EN6thrust24THRUST_300001_SM_1000_NS6detail15normal_iteratorINSD_10device_ptrIlEEEEPlyS9_llNS7_10__identityEEEvT0_T1_T2_T3_T4_T6_:
	.zero		937


//--------------------- .nv.constant0._ZN3cub18CUB_300001_SM_10006detail6reduce28DeviceReduceSingleTileKernelINS2_10policy_hubIljN4cuda3std3__44plusIlEEE10Policy1000EPlSC_iS9_llNS7_10__identityEEEvT0_T1_T2_T3_T4_T6_ --------------------------
	.section	.nv.constant0._ZN3cub18CUB_300001_SM_10006detail6reduce28DeviceReduceSingleTileKernelINS2_10policy_hubIljN4cuda3std3__44plusIlEEE10Policy1000EPlSC_iS9_llNS7_10__identityEEEvT0_T1_T2_T3_T4_T6_,"a",@progbits
	.sectionflags	@""
	.align	4
.nv.constant0._ZN3cub18CUB_300001_SM_10006detail6reduce28DeviceReduceSingleTileKernelINS2_10policy_hubIljN4cuda3std3__44plusIlEEE10Policy1000EPlSC_iS9_llNS7_10__identityEEEvT0_T1_T2_T3_T4_T6_:
	.zero		929


//--------------------- .nv.constant0._ZN3cub18CUB_300001_SM_10006detail6reduce18DeviceReduceKernelINS2_10policy_hubIljN4cuda3std3__44plusIlEEE10Policy1000EN6thrust24THRUST_300001_SM_1000_NS6detail15normal_iteratorINSD_10device_ptrIlEEEEjS9_lNS7_10__identityEEEvT0_PT3_T1_NS0_13GridEvenShareISN_EET2_T4_ --------------------------
	.section	.nv.constant0._ZN3cub18CUB_300001_SM_10006detail6reduce18DeviceReduceKernelINS2_10policy_hubIljN4cuda3std3__44plusIlEEE10Policy1000EN6thrust24THRUST_300001_SM_1000_NS6detail15normal_iteratorINSD_10device_ptrIlEEEEjS9_lNS7_10__identityEEEvT0_PT3_T1_NS0_13GridEvenShareISN_EET2_T4_,"a",@progbits
	.sectionflags	@""
	.align	4
.nv.constant0._ZN3cub18CUB_300001_SM_10006detail6reduce18DeviceReduceKernelINS2_10policy_hubIljN4cuda3std3__44plusIlEEE10Policy1000EN6thrust24THRUST_300001_SM_1000_NS6detail15normal_iteratorINSD_10device_ptrIlEEEEjS9_lNS7_10__identityEEEvT0_PT3_T1_NS0_13GridEvenShareISN_EET2_T4_:
	.zero		958


//--------------------- .nv.constant0._ZN3cub18CUB_300001_SM_10006detail6reduce28DeviceReduceSingleTileKernelINS2_10policy_hubIljN4cuda3std3__44plusIlEEE10Policy1000EN6thrust24THRUST_300001_SM_1000_NS6detail15normal_iteratorINSD_10device_ptrIlEEEEPljS9_llNS7_10__identityEEEvT0_T1_T2_T3_T4_T6_ --------------------------
	.section	.nv.constant0._ZN3cub18CUB_300001_SM_10006detail6reduce28DeviceReduceSingleTileKernelINS2_10policy_hubIljN4cuda3std3__44plusIlEEE10Policy1000EN6thrust24THRUST_300001_SM_1000_NS6detail15normal_iteratorINSD_10device_ptrIlEEEEPljS9_llNS7_10__identityEEEvT0_T1_T2_T3_T4_T6_,"a",@progbits
	.sectionflags	@""
	.align	4
.nv.constant0._ZN3cub18CUB_300001_SM_10006detail6reduce28DeviceReduceSingleTileKernelINS2_10policy_hubIljN4cuda3std3__44plusIlEEE10Policy1000EN6thrust24THRUST_300001_SM_1000_NS6detail15normal_iteratorINSD_10device_ptrIlEEEEPljS9_llNS7_10__identityEEEvT0_T1_T2_T3_T4_T6_:
	.zero		929


//--------------------- .nv.constant0._ZN3cub18CUB_300001_SM_10006detail8for_each13static_kernelINS2_12policy_hub_t12policy_500_tEmN6thrust24THRUST_300001_SM_1000_NS8cuda_cub20__uninitialized_fill7functorINS7_10device_ptrIlEElEEEEvT0_T1_ --------------------------
	.section	.nv.constant0._ZN3cub18CUB_300001_SM_10006detail8for_each13static_kernelINS2_12policy_hub_t12policy_500_tEmN6thrust24THRUST_300001_SM_1000_NS8cuda_cub20__uninitialized_fill7functorINS7_10device_ptrIlEElEEEEvT0_T1_,"a",@progbits
	.sectionflags	@""
	.align	4
.nv.constant0._ZN3cub18CUB_300001_SM_10006detail8for_each13static_kernelINS2_12policy_hub_t12policy_500_tEmN6thrust24THRUST_300001_SM_1000_NS8cuda_cub20__uninitialized_fill7functorINS7_10device_ptrIlEElEEEEvT0_T1_:
	.zero		920


//--------------------- .nv.constant0._ZN3cub18CUB_300001_SM_10006detail11EmptyKernelIvEEvv --------------------------
	.section	.nv.constant0._ZN3cub18CUB_300001_SM_10006detail11EmptyKernelIvEEvv,"a",@progbits
	.sectionflags	@""
	.align	4
.nv.constant0._ZN3cub18CUB_300001_SM_10006detail11EmptyKernelIvEEvv:
	.zero		896


//--------------------- .nv.constant0._ZN6thrust24THRUST_300001_SM_1000_NS8cuda_cub4core6detail13_kernel_agentINS1_8__unique11UniqueAgentINS0_6detail15normal_iteratorINS0_10device_ptrIlEEEESB_N4cuda3std3__48equal_toIlEEiPiEEJSB_SB_SG_SH_iN3cub18CUB_300001_SM_100013ScanTileStateIiLb1EEEmEEEvDpT0_ --------------------------
	.section	.nv.constant0._ZN6thrust24THRUST_300001_SM_1000_NS8cuda_cub4core6detail13_kernel_agentINS1_8__unique11UniqueAgentINS0_6detail15normal_iteratorINS0_10device_ptrIlEEEESB_N4cuda3std3__48equal_toIlEEiPiEEJSB_SB_SG_SH_iN3cub18CUB_300001_SM_100013ScanTileStateIiLb1EEEmEEEvDpT0_,"a",@progbits
	.sectionflags	@""
	.align	4
.nv.constant0._ZN6thrust24THRUST_300001_SM_1000_NS8cuda_cub4core6detail13_kernel_agentINS1_8__unique11UniqueAgentINS0_6detail15normal_iteratorINS0_10device_ptrIlEEEESB_N4cuda3std3__48equal_toIlEEiPiEEJSB_SB_SG_SH_iN3cub18CUB_300001_SM_100013ScanTileStateIiLb1EEEmEEEvDpT0_:
	.zero		952


//--------------------- .nv.constant0._ZN6thrust24THRUST_300001_SM_1000_NS8cuda_cub4core6detail13_kernel_agentINS1_8__unique9InitAgentIN3cub18CUB_300001_SM_100013ScanTileStateIiLb1EEEPiiEEJSA_mSB_EEEvDpT0_ --------------------------
	.section	.nv.constant0._ZN6thrust24THRUST_300001_SM_1000_NS8cuda_cub4core6detail13_kernel_agentINS1_8__unique9InitAgentIN3cub18CUB_300001_SM_100013ScanTileStateIiLb1EEEPiiEEJSA_mSB_EEEvDpT0_,"a",@progbits
	.sectionflags	@""
	.align	4
.nv.constant0._ZN6thrust24THRUST_300001_SM_1000_NS8cuda_cub4core6detail13_kernel_agentINS1_8__unique9InitAgentIN3cub18CUB_300001_SM_100013ScanTileStateIiLb1EEEPiiEEJSA_mSB_EEEvDpT0_:
	.zero		920


//--------------------- .nv.constant0._Z18calc_state_kernel2lPlPiS_S0_S_ --------------------------
	.section	.nv.constant0._Z18calc_state_kernel2lPlPiS_S0_S_,"a",@progbits
	.sectionflags	@""
	.align	4
.nv.constant0._Z18calc_state_kernel2lPlPiS_S0_S_:
	.zero		944


//--------------------- .nv.constant0._Z17calc_state_kerneliPlPiS_S0_S_ --------------------------
	.section	.nv.constant0._Z17calc_state_kerneliPlPiS_S0_S_,"a",@progbits
	.sectionflags	@""
	.align	4
.nv.constant0._Z17calc_state_kerneliPlPiS_S0_S_:
	.zero		944


//--------------------- SYMBOLS --------------------------

	.type		.nv.reservedSmem.offset0,@object
	.size		.nv.reservedSmem.offset0,0x4
	.type		.nv.reservedSmem.cap,@object
	.size		.nv.reservedSmem.cap,0x4
